	.target	sm_90a

	.elftype	@"ET_EXEC"


//--------------------- .note.nv.tkinfo           --------------------------
	.section	.note.nv.tkinfo,"",@"SHT_NOTE"
	.sectionflags	@"SHF_NOTE_NV_TKINFO"
	.tkinfo
        /*0018*/ 	.word	0x00000002
        /*0030*/ 	.string	""
        /*0030*/ 	.string	"ptxas"
        /*0030*/ 	.string	"Cuda compilation tools, release 13.0, V13.0.88"
        /*0030*/ 	.string	"Build cuda_13.0.r13.0/compiler.36424714_0"
        /*0030*/ 	.string	"-arch sm_90a -m 64 "



//--------------------- .note.nv.cuinfo           --------------------------
	.section	.note.nv.cuinfo,"",@"SHT_NOTE"
	.sectionflags	@"SHF_NOTE_NV_CUINFO"
        /*0018*/ 	.short	0x0002
        /*001a*/ 	.short	0x005a
        /*001c*/ 	.short	0x0082
	.zero		2


//--------------------- .nv.info                  --------------------------
	.section	.nv.info,"",@"SHT_CUDA_INFO"
	.align	4


	//----- nvinfo : EIATTR_REGCOUNT
	.align		4
        /*0000*/ 	.byte	0x04, 0x2f
        /*0002*/ 	.short	(.L_15 - .L_14)
	.align		4
.L_14:
        /*0004*/ 	.word	index@(_ZN7cutlass13device_kernelINS_4gemm6kernel13GemmUniversalINS1_17GroupProblemShapeIN4cute5tupleIJiiiEEEEENS1_10collective13CollectiveMmaINS1_39MainloopSm90ArrayTmaGmmaWarpSpecializedILi3ENS6_IJNS5_1CILi1EEESD_SD_EEENS1_40KernelPtrArrayTmaWarpSpecializedPingpongEEENS6_IJNSC_ILi128EEESH_SH_EEENS_6half_tEPNS6_IJlSD_NSC_ILi0EEEEEESJ_SM_NS5_8TiledMMAINS5_8MMA_AtomIJNS5_4SM904GMMA26MMA_64x128x16_F32F16F16_SSILNSQ_5MajorE0ELSS_0ELNSQ_7ScaleInE1ELST_1EEEEEENS5_6LayoutISE_NS6_IJSK_SK_SK_EEEEENS6_IJNS5_10UnderscoreESZ_SZ_EEEEENS5_13SM90_TMA_LOADENS5_14ComposedLayoutINS5_7SwizzleILi3ELi4ELi3EEENS5_18smem_ptr_flag_bitsILi16EEENSW_INS6_IJNSC_ILi8EEENSC_ILi64EEEEEENS6_IJS19_SD_EEEEEEEvNS5_8identityES12_S1D_vS1E_EENS_8epilogue10collective18CollectiveEpilogueINS1G_30Sm90PtrArrayTmaWarpSpecializedILi4ELi2ELi16ELb1ELb0ELi2EEEJSI_NS6_IJS19_NSC_ILi32EEEEEESJ_PNS6_IJSD_lSK_EEESJ_S1O_NS1G_6fusion15FusionCallbacksIS1K_NS1P_17LinearCombinationISJ_fSJ_fLNS_15FloatRoundStyleE2EEESI_S1M_JEEES12_NS13_IS15_S17_NSW_INS6_IJS19_S18_EEENS6_IJSD_S19_EEEEEEENS5_17SM75_U16x8_LDSM_TENS5_14SM90_TMA_STOREES1Y_NS5_17SM90_U16x8_STSM_TENS5_9Copy_AtomIJNS5_17SM90_U32x4_STSM_NESJ_EEEvEEEvvEEEEvNT_6ParamsE)
        /*0008*/ 	.word	0x000000a8


	//----- nvinfo : EIATTR_FRAME_SIZE
	.align		4
.L_15:
        /*000c*/ 	.byte	0x04, 0x11
        /*000e*/ 	.short	(.L_17 - .L_16)
	.align		4
.L_16:
        /*0010*/ 	.word	index@($__internal_0_$__cuda_sm20_div_u64)
        /*0014*/ 	.word	0x00000000


	//----- nvinfo : EIATTR_FRAME_SIZE
	.align		4
.L_17:
        /*0018*/ 	.byte	0x04, 0x11
        /*001a*/ 	.short	(.L_19 - .L_18)
	.align		4
.L_18:
        /*001c*/ 	.word	index@(_ZN7cutlass13device_kernelINS_4gemm6kernel13GemmUniversalINS1_17GroupProblemShapeIN4cute5tupleIJiiiEEEEENS1_10collective13CollectiveMmaINS1_39MainloopSm90ArrayTmaGmmaWarpSpecializedILi3ENS6_IJNS5_1CILi1EEESD_SD_EEENS1_40KernelPtrArrayTmaWarpSpecializedPingpongEEENS6_IJNSC_ILi128EEESH_SH_EEENS_6half_tEPNS6_IJlSD_NSC_ILi0EEEEEESJ_SM_NS5_8TiledMMAINS5_8MMA_AtomIJNS5_4SM904GMMA26MMA_64x128x16_F32F16F16_SSILNSQ_5MajorE0ELSS_0ELNSQ_7ScaleInE1ELST_1EEEEEENS5_6LayoutISE_NS6_IJSK_SK_SK_EEEEENS6_IJNS5_10UnderscoreESZ_SZ_EEEEENS5_13SM90_TMA_LOADENS5_14ComposedLayoutINS5_7SwizzleILi3ELi4ELi3EEENS5_18smem_ptr_flag_bitsILi16EEENSW_INS6_IJNSC_ILi8EEENSC_ILi64EEEEEENS6_IJS19_SD_EEEEEEEvNS5_8identityES12_S1D_vS1E_EENS_8epilogue10collective18CollectiveEpilogueINS1G_30Sm90PtrArrayTmaWarpSpecializedILi4ELi2ELi16ELb1ELb0ELi2EEEJSI_NS6_IJS19_NSC_ILi32EEEEEESJ_PNS6_IJSD_lSK_EEESJ_S1O_NS1G_6fusion15FusionCallbacksIS1K_NS1P_17LinearCombinationISJ_fSJ_fLNS_15FloatRoundStyleE2EEESI_S1M_JEEES12_NS13_IS15_S17_NSW_INS6_IJS19_S18_EEENS6_IJSD_S19_EEEEEEENS5_17SM75_U16x8_LDSM_TENS5_14SM90_TMA_STOREES1Y_NS5_17SM90_U16x8_STSM_TENS5_9Copy_AtomIJNS5_17SM90_U32x4_STSM_NESJ_EEEvEEEvvEEEEvNT_6ParamsE)
        /*0020*/ 	.word	0x00000000


	//----- nvinfo : EIATTR_MIN_STACK_SIZE
	.align		4
.L_19:
        /*0024*/ 	.byte	0x04, 0x12
        /*0026*/ 	.short	(.L_21 - .L_20)
	.align		4
.L_20:
        /*0028*/ 	.word	index@(_ZN7cutlass13device_kernelINS_4gemm6kernel13GemmUniversalINS1_17GroupProblemShapeIN4cute5tupleIJiiiEEEEENS1_10collective13CollectiveMmaINS1_39MainloopSm90ArrayTmaGmmaWarpSpecializedILi3ENS6_IJNS5_1CILi1EEESD_SD_EEENS1_40KernelPtrArrayTmaWarpSpecializedPingpongEEENS6_IJNSC_ILi128EEESH_SH_EEENS_6half_tEPNS6_IJlSD_NSC_ILi0EEEEEESJ_SM_NS5_8TiledMMAINS5_8MMA_AtomIJNS5_4SM904GMMA26MMA_64x128x16_F32F16F16_SSILNSQ_5MajorE0ELSS_0ELNSQ_7ScaleInE1ELST_1EEEEEENS5_6LayoutISE_NS6_IJSK_SK_SK_EEEEENS6_IJNS5_10UnderscoreESZ_SZ_EEEEENS5_13SM90_TMA_LOADENS5_14ComposedLayoutINS5_7SwizzleILi3ELi4ELi3EEENS5_18smem_ptr_flag_bitsILi16EEENSW_INS6_IJNSC_ILi8EEENSC_ILi64EEEEEENS6_IJS19_SD_EEEEEEEvNS5_8identityES12_S1D_vS1E_EENS_8epilogue10collective18CollectiveEpilogueINS1G_30Sm90PtrArrayTmaWarpSpecializedILi4ELi2ELi16ELb1ELb0ELi2EEEJSI_NS6_IJS19_NSC_ILi32EEEEEESJ_PNS6_IJSD_lSK_EEESJ_S1O_NS1G_6fusion15FusionCallbacksIS1K_NS1P_17LinearCombinationISJ_fSJ_fLNS_15FloatRoundStyleE2EEESI_S1M_JEEES12_NS13_IS15_S17_NSW_INS6_IJS19_S18_EEENS6_IJSD_S19_EEEEEEENS5_17SM75_U16x8_LDSM_TENS5_14SM90_TMA_STOREES1Y_NS5_17SM90_U16x8_STSM_TENS5_9Copy_AtomIJNS5_17SM90_U32x4_STSM_NESJ_EEEvEEEvvEEEEvNT_6ParamsE)
        /*002c*/ 	.word	0x00000000
.L_21:


//--------------------- .nv.compat                --------------------------
	.section	.nv.compat,"",@"SHT_CUDA_COMPAT_INFO"
	.align	4
        /*0000*/ 	.byte	0x02, 0x09, 0x01, 0x00, 0x02, 0x02, 0x04, 0x00, 0x02, 0x05, 0x05, 0x00, 0x03, 0x07, 0x01, 0x01
        /*0010*/ 	.byte	0x02, 0x03, 0x03, 0x00, 0x02, 0x06, 0x01, 0x00, 0x04, 0x0b, 0x08, 0x00, 0x00, 0x00, 0x00, 0x00
        /*0020*/ 	.byte	0x00, 0x00, 0x00, 0x00


//--------------------- .nv.info._ZN7cutlass13device_kernelINS_4gemm6kernel13GemmUniversalINS1_17GroupProblemShapeIN4cute5tupleIJiiiEEEEENS1_10collective13CollectiveMmaINS1_39MainloopSm90ArrayTmaGmmaWarpSpecializedILi3ENS6_IJNS5_1CILi1EEESD_SD_EEENS1_40KernelPtrArrayTmaWarpSpecializedPingpongEEENS6_IJNSC_ILi128EEESH_SH_EEENS_6half_tEPNS6_IJlSD_NSC_ILi0EEEEEESJ_SM_NS5_8TiledMMAINS5_8MMA_AtomIJNS5_4SM904GMMA26MMA_64x128x16_F32F16F16_SSILNSQ_5MajorE0ELSS_0ELNSQ_7ScaleInE1ELST_1EEEEEENS5_6LayoutISE_NS6_IJSK_SK_SK_EEEEENS6_IJNS5_10UnderscoreESZ_SZ_EEEEENS5_13SM90_TMA_LOADENS5_14ComposedLayoutINS5_7SwizzleILi3ELi4ELi3EEENS5_18smem_ptr_flag_bitsILi16EEENSW_INS6_IJNSC_ILi8EEENSC_ILi64EEEEEENS6_IJS19_SD_EEEEEEEvNS5_8identityES12_S1D_vS1E_EENS_8epilogue10collective18CollectiveEpilogueINS1G_30Sm90PtrArrayTmaWarpSpecializedILi4ELi2ELi16ELb1ELb0ELi2EEEJSI_NS6_IJS19_NSC_ILi32EEEEEESJ_PNS6_IJSD_lSK_EEESJ_S1O_NS1G_6fusion15FusionCallbacksIS1K_NS1P_17LinearCombinationISJ_fSJ_fLNS_15FloatRoundStyleE2EEESI_S1M_JEEES12_NS13_IS15_S17_NSW_INS6_IJS19_S18_EEENS6_IJSD_S19_EEEEEEENS5_17SM75_U16x8_LDSM_TENS5_14SM90_TMA_STOREES1Y_NS5_17SM90_U16x8_STSM_TENS5_9Copy_AtomIJNS5_17SM90_U32x4_STSM_NESJ_EEEvEEEvvEEEEvNT_6ParamsE --------------------------
	.section	.nv.info._ZN7cutlass13device_kernelINS_4gemm6kernel13GemmUniversalINS1_17GroupProblemShapeIN4cute5tupleIJiiiEEEEENS1_10collective13CollectiveMmaINS1_39MainloopSm90ArrayTmaGmmaWarpSpecializedILi3ENS6_IJNS5_1CILi1EEESD_SD_EEENS1_40KernelPtrArrayTmaWarpSpecializedPingpongEEENS6_IJNSC_ILi128EEESH_SH_EEENS_6half_tEPNS6_IJlSD_NSC_ILi0EEEEEESJ_SM_NS5_8TiledMMAINS5_8MMA_AtomIJNS5_4SM904GMMA26MMA_64x128x16_F32F16F16_SSILNSQ_5MajorE0ELSS_0ELNSQ_7ScaleInE1ELST_1EEEEEENS5_6LayoutISE_NS6_IJSK_SK_SK_EEEEENS6_IJNS5_10UnderscoreESZ_SZ_EEEEENS5_13SM90_TMA_LOADENS5_14ComposedLayoutINS5_7SwizzleILi3ELi4ELi3EEENS5_18smem_ptr_flag_bitsILi16EEENSW_INS6_IJNSC_ILi8EEENSC_ILi64EEEEEENS6_IJS19_SD_EEEEEEEvNS5_8identityES12_S1D_vS1E_EENS_8epilogue10collective18CollectiveEpilogueINS1G_30Sm90PtrArrayTmaWarpSpecializedILi4ELi2ELi16ELb1ELb0ELi2EEEJSI_NS6_IJS19_NSC_ILi32EEEEEESJ_PNS6_IJSD_lSK_EEESJ_S1O_NS1G_6fusion15FusionCallbacksIS1K_NS1P_17LinearCombinationISJ_fSJ_fLNS_15FloatRoundStyleE2EEESI_S1M_JEEES12_NS13_IS15_S17_NSW_INS6_IJS19_S18_EEENS6_IJSD_S19_EEEEEEENS5_17SM75_U16x8_LDSM_TENS5_14SM90_TMA_STOREES1Y_NS5_17SM90_U16x8_STSM_TENS5_9Copy_AtomIJNS5_17SM90_U32x4_STSM_NESJ_EEEvEEEvvEEEEvNT_6ParamsE,"",@"SHT_CUDA_INFO"
	.sectionflags	@""
	.align	4


	//----- nvinfo : EIATTR_CUDA_API_VERSION
	.align		4
        /*0000*/ 	.byte	0x04, 0x37
        /*0002*/ 	.short	(.L_23 - .L_22)
.L_22:
        /*0004*/ 	.word	0x00000082


	//----- nvinfo : EIATTR_KPARAM_INFO
	.align		4
.L_23:
        /*0008*/ 	.byte	0x04, 0x17
        /*000a*/ 	.short	(.L_25 - .L_24)
.L_24:
        /*000c*/ 	.word	0x00000000
        /*0010*/ 	.short	0x0000
        /*0012*/ 	.short	0x0070
        /*0014*/ 	.byte	0x00, 0xf0, 0x01, 0x1c


	//----- nvinfo : EIATTR_SPARSE_MMA_MASK
	.align		4
.L_25:
        /*0018*/ 	.byte	0x03, 0x50
        /*001a*/ 	.short	0x0000


	//----- nvinfo : EIATTR_MAXREG_COUNT
	.align		4
        /*001c*/ 	.byte	0x03, 0x1b
        /*001e*/ 	.short	0x00a8


	//----- nvinfo : EIATTR_NUM_BARRIERS
	.align		4
        /*0020*/ 	.byte	0x02, 0x4c
        /*0022*/ 	.byte	0x02
	.zero		1


	//----- nvinfo : EIATTR_EXTERNS
	.align		4
        /*0024*/ 	.byte	0x04, 0x0f
        /*0026*/ 	.short	(.L_27 - .L_26)


	//   ....[0]....
	.align		4
.L_26:
        /*0028*/ 	.word	index@(__assertfail)


	//----- nvinfo : EIATTR_MERCURY_ISA_VERSION
	.align		4
.L_27:
        /*002c*/ 	.byte	0x03, 0x5f
        /*002e*/ 	.short	0x0101


	//----- nvinfo : EIATTR_INT_WARP_WIDE_INSTR_OFFSETS
	.align		4
        /*0030*/ 	.byte	0x04, 0x31
        /*0032*/ 	.short	(.L_29 - .L_28)


	//   ....[0]....
.L_28:
        /*0034*/ 	.word	0x00001160


	//   ....[1]....
        /*0038*/ 	.word	0x00001170


	//   ....[2]....
        /*003c*/ 	.word	0x000011f0


	//   ....[3]....
        /*0040*/ 	.word	0x00001250


	//   ....[4]....
        /*0044*/ 	.word	0x00001290


	//   ....[5]....
        /*0048*/ 	.word	0x000012c0


	//   ....[6]....
        /*004c*/ 	.word	0x00001330


	//   ....[7]....
        /*0050*/ 	.word	0x00001370


	//----- nvinfo : EIATTR_COOP_GROUP_MASK_REGIDS
	.align		4
.L_29:
        /*0054*/ 	.byte	0x04, 0x29
        /*0056*/ 	.short	(.L_31 - .L_30)


	//   ....[0]....
.L_30:
        /*0058*/ 	.word	0xffffffff


	//   ....[1]....
        /*005c*/ 	.word	0xffffffff


	//   ....[2]....
        /*0060*/ 	.word	0xffffffff


	//   ....[3]....
        /*0064*/ 	.word	0xffffffff


	//   ....[4]....
        /*0068*/ 	.word	0xffffffff


	//   ....[5]....
        /*006c*/ 	.word	0xffffffff


	//   ....[6]....
        /*0070*/ 	.word	0xffffffff


	//   ....[7]....
        /*0074*/ 	.word	0xffffffff


	//   ....[8]....
        /*0078*/ 	.word	0xffffffff


	//   ....[9]....
        /*007c*/ 	.word	0xffffffff


	//   ....[10]....
        /*0080*/ 	.word	0xffffffff


	//   ....[11]....
        /*0084*/ 	.word	0xffffffff


	//   ....[12]....
        /*0088*/ 	.word	0xffffffff


	//   ....[13]....
        /*008c*/ 	.word	0xffffffff


	//   ....[14]....
        /*0090*/ 	.word	0xffffffff


	//   ....[15]....
        /*0094*/ 	.word	0xffffffff


	//   ....[16]....
        /*0098*/ 	.word	0xffffffff


	//   ....[17]....
        /*009c*/ 	.word	0xffffffff


	//   ....[18]....
        /*00a0*/ 	.word	0xffffffff


	//   ....[19]....
        /*00a4*/ 	.word	0xffffffff


	//   ....[20]....
        /*00a8*/ 	.word	0xffffffff


	//   ....[21]....
        /*00ac*/ 	.word	0xffffffff


	//   ....[22]....
        /*00b0*/ 	.word	0xffffffff


	//   ....[23]....
        /*00b4*/ 	.word	0xffffffff


	//   ....[24]....
        /*00b8*/ 	.word	0xffffffff


	//   ....[25]....
        /*00bc*/ 	.word	0xffffffff


	//   ....[26]....
        /*00c0*/ 	.word	0xffffffff


	//   ....[27]....
        /*00c4*/ 	.word	0xffffffff


	//   ....[28]....
        /*00c8*/ 	.word	0xffffffff


	//   ....[29]....
        /*00cc*/ 	.word	0xffffffff


	//   ....[30]....
        /*00d0*/ 	.word	0xffffffff


	//   ....[31]....
        /*00d4*/ 	.word	0xffffffff


	//   ....[32]....
        /*00d8*/ 	.word	0xffffffff


	//   ....[33]....
        /*00dc*/ 	.word	0xffffffff


	//   ....[34]....
        /*00e0*/ 	.word	0xffffffff


	//   ....[35]....
        /*00e4*/ 	.word	0xffffffff


	//   ....[36]....
        /*00e8*/ 	.word	0xffffffff


	//   ....[37]....
        /*00ec*/ 	.word	0xffffffff


	//   ....[38]....
        /*00f0*/ 	.word	0xffffffff


	//   ....[39]....
        /*00f4*/ 	.word	0xffffffff


	//   ....[40]....
        /*00f8*/ 	.word	0xffffffff


	//   ....[41]....
        /*00fc*/ 	.word	0xffffffff


	//   ....[42]....
        /*0100*/ 	.word	0xffffffff


	//   ....[43]....
        /*0104*/ 	.word	0xffffffff


	//   ....[44]....
        /*0108*/ 	.word	0xffffffff


	//   ....[45]....
        /*010c*/ 	.word	0xffffffff


	//   ....[46]....
        /*0110*/ 	.word	0xffffffff


	//   ....[47]....
        /*0114*/ 	.word	0xffffffff


	//   ....[48]....
        /*0118*/ 	.word	0xffffffff


	//   ....[49]....
        /*011c*/ 	.word	0xffffffff


	//   ....[50]....
        /*0120*/ 	.word	0xffffffff


	//   ....[51]....
        /*0124*/ 	.word	0xffffffff


	//   ....[52]....
        /*0128*/ 	.word	0xffffffff


	//   ....[53]....
        /*012c*/ 	.word	0xffffffff


	//   ....[54]....
        /*0130*/ 	.word	0xffffffff


	//   ....[55]....
        /*0134*/ 	.word	0xffffffff


	//   ....[56]....
        /*0138*/ 	.word	0xffffffff


	//   ....[57]....
        /*013c*/ 	.word	0xffffffff


	//   ....[58]....
        /*0140*/ 	.word	0xffffffff


	//   ....[59]....
        /*0144*/ 	.word	0xffffffff


	//   ....[60]....
        /*0148*/ 	.word	0xffffffff


	//   ....[61]....
        /*014c*/ 	.word	0xffffffff


	//   ....[62]....
        /*0150*/ 	.word	0xffffffff


	//   ....[63]....
        /*0154*/ 	.word	0xffffffff


	//   ....[64]....
        /*0158*/ 	.word	0xffffffff


	//   ....[65]....
        /*015c*/ 	.word	0xffffffff


	//   ....[66]....
        /*0160*/ 	.word	0xffffffff


	//   ....[67]....
        /*0164*/ 	.word	0xffffffff


	//   ....[68]....
        /*0168*/ 	.word	0xffffffff


	//   ....[69]....
        /*016c*/ 	.word	0xffffffff


	//   ....[70]....
        /*0170*/ 	.word	0xffffffff


	//   ....[71]....
        /*0174*/ 	.word	0xffffffff


	//   ....[72]....
        /*0178*/ 	.word	0xffffffff


	//   ....[73]....
        /*017c*/ 	.word	0xffffffff


	//   ....[74]....
        /*0180*/ 	.word	0xffffffff


	//   ....[75]....
        /*0184*/ 	.word	0xffffffff


	//   ....[76]....
        /*0188*/ 	.word	0xffffffff


	//   ....[77]....
        /*018c*/ 	.word	0xffffffff


	//   ....[78]....
        /*0190*/ 	.word	0x0500000f


	//----- nvinfo : EIATTR_COOP_GROUP_INSTR_OFFSETS
	.align		4
.L_31:
        /*0194*/ 	.byte	0x04, 0x28
        /*0196*/ 	.short	(.L_33 - .L_32)


	//   ....[0]....
.L_32:
        /*0198*/ 	.word	0x00000770


	//   ....[1]....
        /*019c*/ 	.word	0x00000850


	//   ....[2]....
        /*01a0*/ 	.word	0x00000cd0


	//   ....[3]....
        /*01a4*/ 	.word	0x00000ea0


	//   ....[4]....
        /*01a8*/ 	.word	0x00001070


	//   ....[5]....
        /*01ac*/ 	.word	0x000010b0


	//   ....[6]....
        /*01b0*/ 	.word	0x000019f0


	//   ....[7]....
        /*01b4*/ 	.word	0x00001a20


	//   ....[8]....
        /*01b8*/ 	.word	0x00001aa0


	//   ....[9]....
        /*01bc*/ 	.word	0x00001ab0


	//   ....[10]....
        /*01c0*/ 	.word	0x00001af0


	//   ....[11]....
        /*01c4*/ 	.word	0x00001b10


	//   ....[12]....
        /*01c8*/ 	.word	0x00001b50


	//   ....[13]....
        /*01cc*/ 	.word	0x00001b70


	//   ....[14]....
        /*01d0*/ 	.word	0x00001bb0


	//   ....[15]....
        /*01d4*/ 	.word	0x00001bd0


	//   ....[16]....
        /*01d8*/ 	.word	0x00001c40


	//   ....[17]....
        /*01dc*/ 	.word	0x00001dc0


	//   ....[18]....
        /*01e0*/ 	.word	0x00001dd0


	//   ....[19]....
        /*01e4*/ 	.word	0x000023b0


	//   ....[20]....
        /*01e8*/ 	.word	0x000023c0


	//   ....[21]....
        /*01ec*/ 	.word	0x00002410


	//   ....[22]....
        /*01f0*/ 	.word	0x00002420


	//   ....[23]....
        /*01f4*/ 	.word	0x00002470


	//   ....[24]....
        /*01f8*/ 	.word	0x00002480


	//   ....[25]....
        /*01fc*/ 	.word	0x000024d0


	//   ....[26]....
        /*0200*/ 	.word	0x000024e0


	//   ....[27]....
        /*0204*/ 	.word	0x00002530


	//   ....[28]....
        /*0208*/ 	.word	0x00002540


	//   ....[29]....
        /*020c*/ 	.word	0x000025d0


	//   ....[30]....
        /*0210*/ 	.word	0x00002640


	//   ....[31]....
        /*0214*/ 	.word	0x000026d0


	//   ....[32]....
        /*0218*/ 	.word	0x000026f0


	//   ....[33]....
        /*021c*/ 	.word	0x00002700


	//   ....[34]....
        /*0220*/ 	.word	0x00002710


	//   ....[35]....
        /*0224*/ 	.word	0x00002720


	//   ....[36]....
        /*0228*/ 	.word	0x00002730


	//   ....[37]....
        /*022c*/ 	.word	0x00002ff0


	//   ....[38]....
        /*0230*/ 	.word	0x00003290


	//   ....[39]....
        /*0234*/ 	.word	0x00003600


	//   ....[40]....
        /*0238*/ 	.word	0x00008d20


	//   ....[41]....
        /*023c*/ 	.word	0x00009120


	//   ....[42]....
        /*0240*/ 	.word	0x000094c0


	//   ....[43]....
        /*0244*/ 	.word	0x0000a7f0


	//   ....[44]....
        /*0248*/ 	.word	0x0000aec0


	//   ....[45]....
        /*024c*/ 	.word	0x0000b390


	//   ....[46]....
        /*0250*/ 	.word	0x0000c270


	//   ....[47]....
        /*0254*/ 	.word	0x0000d020


	//   ....[48]....
        /*0258*/ 	.word	0x0000d040


	//   ....[49]....
        /*025c*/ 	.word	0x0000d090


	//   ....[50]....
        /*0260*/ 	.word	0x0000d0b0


	//   ....[51]....
        /*0264*/ 	.word	0x0000d0f0


	//   ....[52]....
        /*0268*/ 	.word	0x0000d120


	//   ....[53]....
        /*026c*/ 	.word	0x0000d160


	//   ....[54]....
        /*0270*/ 	.word	0x0000d190


	//   ....[55]....
        /*0274*/ 	.word	0x0000d1d0


	//   ....[56]....
        /*0278*/ 	.word	0x0000d200


	//   ....[57]....
        /*027c*/ 	.word	0x0000d290


	//   ....[58]....
        /*0280*/ 	.word	0x0000d3b0


	//   ....[59]....
        /*0284*/ 	.word	0x0000d3d0


	//   ....[60]....
        /*0288*/ 	.word	0x0000da20


	//   ....[61]....
        /*028c*/ 	.word	0x0000da30


	//   ....[62]....
        /*0290*/ 	.word	0x0000da80


	//   ....[63]....
        /*0294*/ 	.word	0x0000da90


	//   ....[64]....
        /*0298*/ 	.word	0x0000dae0


	//   ....[65]....
        /*029c*/ 	.word	0x0000daf0


	//   ....[66]....
        /*02a0*/ 	.word	0x0000db40


	//   ....[67]....
        /*02a4*/ 	.word	0x0000db50


	//   ....[68]....
        /*02a8*/ 	.word	0x0000dba0


	//   ....[69]....
        /*02ac*/ 	.word	0x0000dbb0


	//   ....[70]....
        /*02b0*/ 	.word	0x0000dc40


	//   ....[71]....
        /*02b4*/ 	.word	0x0000dcb0


	//   ....[72]....
        /*02b8*/ 	.word	0x0000dd40


	//   ....[73]....
        /*02bc*/ 	.word	0x0000dd60


	//   ....[74]....
        /*02c0*/ 	.word	0x0000dd70


	//   ....[75]....
        /*02c4*/ 	.word	0x0000dd80


	//   ....[76]....
        /*02c8*/ 	.word	0x0000dd90


	//   ....[77]....
        /*02cc*/ 	.word	0x0000dda0


	//   ....[78]....
        /*02d0*/ 	.word	0x0000f670


	//----- nvinfo : EIATTR_REG_RECONFIG
	.align		4
.L_33:
        /*02d4*/ 	.byte	0x01, 0x54
	.zero		2


	//----- nvinfo : EIATTR_SYSCALL_OFFSETS
	.align		4
        /*02d8*/ 	.byte	0x04, 0x46
        /*02da*/ 	.short	(.L_35 - .L_34)


	//   ....[0]....
.L_34:
        /*02dc*/ 	.word	0x00005470


	//   ....[1]....
        /*02e0*/ 	.word	0x00005560


	//----- nvinfo : EIATTR_MBARRIER_INSTR_OFFSETS
	.align		4
.L_35:
        /*02e4*/ 	.byte	0x04, 0x39
        /*02e6*/ 	.short	(.L_37 - .L_36)


	//   ....[0]....
.L_36:
        /*02e8*/ 	.word	0x00000bb0
        /*02ec*/ 	.word	0x000000ff
        /*02f0*/ 	.word	0x00034400
        /*02f4*/ 	.short	0x0100
        /*02f6*/ 	.byte	0x06
	.zero		1


	//   ....[1]....
        /*02f8*/ 	.word	0x00000bc0
        /*02fc*/ 	.word	0x000000ff
        /*0300*/ 	.word	0x00034440
        /*0304*/ 	.short	0x0100
        /*0306*/ 	.byte	0x06
	.zero		1


	//   ....[2]....
        /*0308*/ 	.word	0x00000bd0
        /*030c*/ 	.word	0x000000ff
        /*0310*/ 	.word	0x00034408
        /*0314*/ 	.short	0x0100
        /*0316*/ 	.byte	0x06
	.zero		1


	//   ....[3]....
        /*0318*/ 	.word	0x00000be0
        /*031c*/ 	.word	0x000000ff
        /*0320*/ 	.word	0x00034448
        /*0324*/ 	.short	0x0100
        /*0326*/ 	.byte	0x06
	.zero		1


	//   ....[4]....
        /*0328*/ 	.word	0x00000bf0
        /*032c*/ 	.word	0x000000ff
        /*0330*/ 	.word	0x00034410
        /*0334*/ 	.short	0x0100
        /*0336*/ 	.byte	0x06
	.zero		1


	//   ....[5]....
        /*0338*/ 	.word	0x00000c00
        /*033c*/ 	.word	0x000000ff
        /*0340*/ 	.word	0x00034450
        /*0344*/ 	.short	0x0100
        /*0346*/ 	.byte	0x06
	.zero		1


	//   ....[6]....
        /*0348*/ 	.word	0x00000c10
        /*034c*/ 	.word	0x000000ff
        /*0350*/ 	.word	0x00034418
        /*0354*/ 	.short	0x0100
        /*0356*/ 	.byte	0x06
	.zero		1


	//   ....[7]....
        /*0358*/ 	.word	0x00000c20
        /*035c*/ 	.word	0x000000ff
        /*0360*/ 	.word	0x00034458
        /*0364*/ 	.short	0x0100
        /*0366*/ 	.byte	0x06
	.zero		1


	//   ....[8]....
        /*0368*/ 	.word	0x00000c30
        /*036c*/ 	.word	0x000000ff
        /*0370*/ 	.word	0x00034420
        /*0374*/ 	.short	0x0100
        /*0376*/ 	.byte	0x06
	.zero		1


	//   ....[9]....
        /*0378*/ 	.word	0x00000c40
        /*037c*/ 	.word	0x000000ff
        /*0380*/ 	.word	0x00034460
        /*0384*/ 	.short	0x0100
        /*0386*/ 	.byte	0x06
	.zero		1


	//   ....[10]....
        /*0388*/ 	.word	0x00000c50
        /*038c*/ 	.word	0x000000ff
        /*0390*/ 	.word	0x00034428
        /*0394*/ 	.short	0x0100
        /*0396*/ 	.byte	0x06
	.zero		1


	//   ....[11]....
        /*0398*/ 	.word	0x00000c60
        /*039c*/ 	.word	0x000000ff
        /*03a0*/ 	.word	0x00034468
        /*03a4*/ 	.short	0x0100
        /*03a6*/ 	.byte	0x06
	.zero		1


	//   ....[12]....
        /*03a8*/ 	.word	0x00000c70
        /*03ac*/ 	.word	0x000000ff
        /*03b0*/ 	.word	0x00034430
        /*03b4*/ 	.short	0x0100
        /*03b6*/ 	.byte	0x06
	.zero		1


	//   ....[13]....
        /*03b8*/ 	.word	0x00000c80
        /*03bc*/ 	.word	0x000000ff
        /*03c0*/ 	.word	0x00034470
        /*03c4*/ 	.short	0x0100
        /*03c6*/ 	.byte	0x06
	.zero		1


	//   ....[14]....
        /*03c8*/ 	.word	0x00000c90
        /*03cc*/ 	.word	0x000000ff
        /*03d0*/ 	.word	0x00034438
        /*03d4*/ 	.short	0x0100
        /*03d6*/ 	.byte	0x06
	.zero		1


	//   ....[15]....
        /*03d8*/ 	.word	0x00000ca0
        /*03dc*/ 	.word	0x000000ff
        /*03e0*/ 	.word	0x00034478
        /*03e4*/ 	.short	0x0100
        /*03e6*/ 	.byte	0x06
	.zero		1


	//   ....[16]....
        /*03e8*/ 	.word	0x00000e30
        /*03ec*/ 	.word	0x000000ff
        /*03f0*/ 	.word	0x00034480
        /*03f4*/ 	.short	0x0100
        /*03f6*/ 	.byte	0x06
	.zero		1


	//   ....[17]....
        /*03f8*/ 	.word	0x00000e40
        /*03fc*/ 	.word	0x000000ff
        /*0400*/ 	.word	0x00034498
        /*0404*/ 	.short	0x0100
        /*0406*/ 	.byte	0x06
	.zero		1


	//   ....[18]....
        /*0408*/ 	.word	0x00000e50
        /*040c*/ 	.word	0x000000ff
        /*0410*/ 	.word	0x00034488
        /*0414*/ 	.short	0x0100
        /*0416*/ 	.byte	0x06
	.zero		1


	//   ....[19]....
        /*0418*/ 	.word	0x00000e60
        /*041c*/ 	.word	0x000000ff
        /*0420*/ 	.word	0x000344a0
        /*0424*/ 	.short	0x0100
        /*0426*/ 	.byte	0x06
	.zero		1


	//   ....[20]....
        /*0428*/ 	.word	0x00000e70
        /*042c*/ 	.word	0x000000ff
        /*0430*/ 	.word	0x00034490
        /*0434*/ 	.short	0x0100
        /*0436*/ 	.byte	0x06
	.zero		1


	//   ....[21]....
        /*0438*/ 	.word	0x00000e80
        /*043c*/ 	.word	0x000000ff
        /*0440*/ 	.word	0x000344a8
        /*0444*/ 	.short	0x0100
        /*0446*/ 	.byte	0x06
	.zero		1


	//   ....[22]....
        /*0448*/ 	.word	0x00000fe0
        /*044c*/ 	.word	0x000000ff
        /*0450*/ 	.word	0x000344b0
        /*0454*/ 	.short	0x0100
        /*0456*/ 	.byte	0x06
	.zero		1


	//   ....[23]....
        /*0458*/ 	.word	0x00000ff0
        /*045c*/ 	.word	0x000000ff
        /*0460*/ 	.word	0x000344d0
        /*0464*/ 	.short	0x0100
        /*0466*/ 	.byte	0x06
	.zero		1


	//   ....[24]....
        /*0468*/ 	.word	0x00001000
        /*046c*/ 	.word	0x000000ff
        /*0470*/ 	.word	0x000344b8
        /*0474*/ 	.short	0x0100
        /*0476*/ 	.byte	0x06
	.zero		1


	//   ....[25]....
        /*0478*/ 	.word	0x00001010
        /*047c*/ 	.word	0x000000ff
        /*0480*/ 	.word	0x000344d8
        /*0484*/ 	.short	0x0100
        /*0486*/ 	.byte	0x06
	.zero		1


	//   ....[26]....
        /*0488*/ 	.word	0x00001020
        /*048c*/ 	.word	0x000000ff
        /*0490*/ 	.word	0x000344c0
        /*0494*/ 	.short	0x0100
        /*0496*/ 	.byte	0x06
	.zero		1


	//   ....[27]....
        /*0498*/ 	.word	0x00001030
        /*049c*/ 	.word	0x000000ff
        /*04a0*/ 	.word	0x000344e0
        /*04a4*/ 	.short	0x0100
        /*04a6*/ 	.byte	0x06
	.zero		1


	//   ....[28]....
        /*04a8*/ 	.word	0x00001040
        /*04ac*/ 	.word	0x000000ff
        /*04b0*/ 	.word	0x000344c8
        /*04b4*/ 	.short	0x0100
        /*04b6*/ 	.byte	0x06
	.zero		1


	//   ....[29]....
        /*04b8*/ 	.word	0x00001050
        /*04bc*/ 	.word	0x000000ff
        /*04c0*/ 	.word	0x000344e8
        /*04c4*/ 	.short	0x0100
        /*04c6*/ 	.byte	0x06
	.zero		1


	//   ....[30]....
        /*04c8*/ 	.word	0x00001280
        /*04cc*/ 	.word	0x000000ff
        /*04d0*/ 	.word	0x000344f0
        /*04d4*/ 	.short	0x0100
        /*04d6*/ 	.byte	0x06
	.zero		1


	//   ....[31]....
        /*04d8*/ 	.word	0x000012b0
        /*04dc*/ 	.word	0x000000ff
        /*04e0*/ 	.word	0x000344f8
        /*04e4*/ 	.short	0x0100
        /*04e6*/ 	.byte	0x06
	.zero		1


	//   ....[32]....
        /*04e8*/ 	.word	0x00001320
        /*04ec*/ 	.word	0x000000ff
        /*04f0*/ 	.word	0x00034500
        /*04f4*/ 	.short	0x0100
        /*04f6*/ 	.byte	0x0b
	.zero		1


	//   ....[33]....
        /*04f8*/ 	.word	0x00001360
        /*04fc*/ 	.word	0x000000ff
        /*0500*/ 	.word	0x00034508
        /*0504*/ 	.short	0x0100
        /*0506*/ 	.byte	0x0b
	.zero		1


	//   ....[34]....
        /*0508*/ 	.word	0x00001380
        /*050c*/ 	.word	0x000000ff
        /*0510*/ 	.word	0x00034510
        /*0514*/ 	.short	0x0100
        /*0516*/ 	.byte	0x0b
	.zero		1


	//   ....[35]....
        /*0518*/ 	.word	0x00001390
        /*051c*/ 	.word	0x000000ff
        /*0520*/ 	.word	0x00034518
        /*0524*/ 	.short	0x0100
        /*0526*/ 	.byte	0x0b
	.zero		1


	//   ....[36]....
        /*0528*/ 	.word	0x00002d60
        /*052c*/ 	.word	0x000000ff
        /*0530*/ 	.word	0x00034400
        /*0534*/ 	.short	0x010a
        /*0536*/ 	.byte	0x0b
	.zero		1


	//   ....[37]....
        /*0538*/ 	.word	0x00002e40
        /*053c*/ 	.word	0x000000ff
        /*0540*/ 	.word	0x00000000
        /*0544*/ 	.short	0x0101
        /*0546*/ 	.byte	0x0b
	.zero		1


	//   ....[38]....
        /*0548*/ 	.word	0x00003aa0
        /*054c*/ 	.word	0x00000009
        /*0550*/ 	.word	0x00000000
        /*0554*/ 	.short	0x010a
        /*0556*/ 	.byte	0x32
	.zero		1


	//   ....[39]....
        /*0558*/ 	.word	0x00003fd0
        /*055c*/ 	.word	0x000000ff
        /*0560*/ 	.word	0x00034480
        /*0564*/ 	.short	0x010a
        /*0566*/ 	.byte	0x04
	.zero		1


	//   ....[40]....
        /*0568*/ 	.word	0x00004010
        /*056c*/ 	.word	0x000000ff
        /*0570*/ 	.word	0x00034480
        /*0574*/ 	.short	0x010a
        /*0576*/ 	.byte	0x04
	.zero		1


	//   ....[41]....
        /*0578*/ 	.word	0x000047f0
        /*057c*/ 	.word	0x000000ff
        /*0580*/ 	.word	0x00034480
        /*0584*/ 	.short	0x010a
        /*0586*/ 	.byte	0x07
	.zero		1


	//   ....[42]....
        /*0588*/ 	.word	0x00004830
        /*058c*/ 	.word	0x000000ff
        /*0590*/ 	.word	0x00034480
        /*0594*/ 	.short	0x010a
        /*0596*/ 	.byte	0x07
	.zero		1


	//   ....[43]....
        /*0598*/ 	.word	0x00004f70
        /*059c*/ 	.word	0x000000ff
        /*05a0*/ 	.word	0x00000000
        /*05a4*/ 	.short	0x0101
        /*05a6*/ 	.byte	0x07
	.zero		1


	//   ....[44]....
        /*05a8*/ 	.word	0x00005070
        /*05ac*/ 	.word	0x00000000
        /*05b0*/ 	.word	0x00000000
        /*05b4*/ 	.short	0x0101
        /*05b6*/ 	.byte	0x31
	.zero		1


	//   ....[45]....
        /*05b8*/ 	.word	0x00005160
        /*05bc*/ 	.word	0x00000000
        /*05c0*/ 	.word	0x00000000
        /*05c4*/ 	.short	0x0101
        /*05c6*/ 	.byte	0x3f
	.zero		1


	//   ....[46]....
        /*05c8*/ 	.word	0x000051b0
        /*05cc*/ 	.word	0x00000009
        /*05d0*/ 	.word	0x00000010
        /*05d4*/ 	.short	0x010a
        /*05d6*/ 	.byte	0x32
	.zero		1


	//   ....[47]....
        /*05d8*/ 	.word	0x00005910
        /*05dc*/ 	.word	0x000000ff
        /*05e0*/ 	.word	0x000344b0
        /*05e4*/ 	.short	0x010a
        /*05e6*/ 	.byte	0x2f
	.zero		1


	//   ....[48]....
        /*05e8*/ 	.word	0x00005ed0
        /*05ec*/ 	.word	0x000000ff
        /*05f0*/ 	.word	0x000344b8
        /*05f4*/ 	.short	0x010a
        /*05f6*/ 	.byte	0x2f
	.zero		1


	//   ....[49]....
        /*05f8*/ 	.word	0x00006420
        /*05fc*/ 	.word	0x000000ff
        /*0600*/ 	.word	0x00000000
        /*0604*/ 	.short	0x0101
        /*0606*/ 	.byte	0x08
	.zero		1


	//   ....[50]....
        /*0608*/ 	.word	0x00006450
        /*060c*/ 	.word	0x000000ff
        /*0610*/ 	.word	0x000344c0
        /*0614*/ 	.short	0x010a
        /*0616*/ 	.byte	0x2f
	.zero		1


	//   ....[51]....
        /*0618*/ 	.word	0x000069a0
        /*061c*/ 	.word	0x000000ff
        /*0620*/ 	.word	0x00000000
        /*0624*/ 	.short	0x0101
        /*0626*/ 	.byte	0x09
	.zero		1


	//   ....[52]....
        /*0628*/ 	.word	0x000069d0
        /*062c*/ 	.word	0x000000ff
        /*0630*/ 	.word	0x000344c8
        /*0634*/ 	.short	0x010a
        /*0636*/ 	.byte	0x2f
	.zero		1


	//   ....[53]....
        /*0638*/ 	.word	0x00006f20
        /*063c*/ 	.word	0x000000ff
        /*0640*/ 	.word	0x00000000
        /*0644*/ 	.short	0x0101
        /*0646*/ 	.byte	0x0a
	.zero		1


	//   ....[54]....
        /*0648*/ 	.word	0x00006f70
        /*064c*/ 	.word	0x000000ff
        /*0650*/ 	.word	0x000344b0
        /*0654*/ 	.short	0x010a
        /*0656*/ 	.byte	0x2f
	.zero		1


	//   ....[55]....
        /*0658*/ 	.word	0x000074c0
        /*065c*/ 	.word	0x000000ff
        /*0660*/ 	.word	0x00000000
        /*0664*/ 	.short	0x0101
        /*0666*/ 	.byte	0x07
	.zero		1


	//   ....[56]....
        /*0668*/ 	.word	0x000074f0
        /*066c*/ 	.word	0x000000ff
        /*0670*/ 	.word	0x000344b8
        /*0674*/ 	.short	0x010a
        /*0676*/ 	.byte	0x2f
	.zero		1


	//   ....[57]....
        /*0678*/ 	.word	0x00007a20
        /*067c*/ 	.word	0x000000ff
        /*0680*/ 	.word	0x00000000
        /*0684*/ 	.short	0x0101
        /*0686*/ 	.byte	0x08
	.zero		1


	//   ....[58]....
        /*0688*/ 	.word	0x00007a50
        /*068c*/ 	.word	0x000000ff
        /*0690*/ 	.word	0x000344c0
        /*0694*/ 	.short	0x010a
        /*0696*/ 	.byte	0x2f
	.zero		1


	//   ....[59]....
        /*0698*/ 	.word	0x00007f80
        /*069c*/ 	.word	0x000000ff
        /*06a0*/ 	.word	0x00000000
        /*06a4*/ 	.short	0x0101
        /*06a6*/ 	.byte	0x09
	.zero		1


	//   ....[60]....
        /*06a8*/ 	.word	0x00007fb0
        /*06ac*/ 	.word	0x000000ff
        /*06b0*/ 	.word	0x000344c8
        /*06b4*/ 	.short	0x010a
        /*06b6*/ 	.byte	0x2f
	.zero		1


	//   ....[61]....
        /*06b8*/ 	.word	0x000084f0
        /*06bc*/ 	.word	0x000000ff
        /*06c0*/ 	.word	0x00000000
        /*06c4*/ 	.short	0x0101
        /*06c6*/ 	.byte	0x0a
	.zero		1


	//   ....[62]....
        /*06c8*/ 	.word	0x00008570
        /*06cc*/ 	.word	0x000000ff
        /*06d0*/ 	.word	0x00034400
        /*06d4*/ 	.short	0x010a
        /*06d6*/ 	.byte	0x04
	.zero		1


	//   ....[63]....
        /*06d8*/ 	.word	0x00008690
        /*06dc*/ 	.word	0x000000ff
        /*06e0*/ 	.word	0x00000000
        /*06e4*/ 	.short	0x0101
        /*06e6*/ 	.byte	0x04
	.zero		1


	//   ....[64]....
        /*06e8*/ 	.word	0x00008840
        /*06ec*/ 	.word	0x000000ff
        /*06f0*/ 	.word	0x00034400
        /*06f4*/ 	.short	0x010a
        /*06f6*/ 	.byte	0x04
	.zero		1


	//   ....[65]....
        /*06f8*/ 	.word	0x00008950
        /*06fc*/ 	.word	0x000000ff
        /*0700*/ 	.word	0x00000000
        /*0704*/ 	.short	0x0101
        /*0706*/ 	.byte	0x04
	.zero		1


	//   ....[66]....
        /*0708*/ 	.word	0x00008e10
        /*070c*/ 	.word	0x000000ff
        /*0710*/ 	.word	0x00000000
        /*0714*/ 	.short	0x0101
        /*0716*/ 	.byte	0x07
	.zero		1


	//   ....[67]....
        /*0718*/ 	.word	0x00008e40
        /*071c*/ 	.word	0x00000000
        /*0720*/ 	.word	0x00000000
        /*0724*/ 	.short	0x0101
        /*0726*/ 	.byte	0x31
	.zero		1


	//   ....[68]....
        /*0728*/ 	.word	0x000095c0
        /*072c*/ 	.word	0x000000ff
        /*0730*/ 	.word	0x000344f8
        /*0734*/ 	.short	0x010a
        /*0736*/ 	.byte	0x06
	.zero		1


	//   ....[69]....
        /*0738*/ 	.word	0x000096e0
        /*073c*/ 	.word	0x000000ff
        /*0740*/ 	.word	0x00034400
        /*0744*/ 	.short	0x010a
        /*0746*/ 	.byte	0x07
	.zero		1


	//   ....[70]....
        /*0748*/ 	.word	0x00009800
        /*074c*/ 	.word	0x000000ff
        /*0750*/ 	.word	0x00000000
        /*0754*/ 	.short	0x0101
        /*0756*/ 	.byte	0x07
	.zero		1


	//   ....[71]....
        /*0758*/ 	.word	0x000099f0
        /*075c*/ 	.word	0x000000ff
        /*0760*/ 	.word	0x000344d0
        /*0764*/ 	.short	0x010a
        /*0766*/ 	.byte	0x06
	.zero		1


	//   ....[72]....
        /*0768*/ 	.word	0x00009ab0
        /*076c*/ 	.word	0x000000ff
        /*0770*/ 	.word	0x000344b0
        /*0774*/ 	.short	0x010b
        /*0776*/ 	.byte	0x06
	.zero		1


	//   ....[73]....
        /*0778*/ 	.word	0x00009b10
        /*077c*/ 	.word	0x000000ff
        /*0780*/ 	.word	0x00000000
        /*0784*/ 	.short	0x0101
        /*0786*/ 	.byte	0x07
	.zero		1


	//   ....[74]....
        /*0788*/ 	.word	0x00009b40
        /*078c*/ 	.word	0x000000ff
        /*0790*/ 	.word	0x000344d8
        /*0794*/ 	.short	0x010a
        /*0796*/ 	.byte	0x06
	.zero		1


	//   ....[75]....
        /*0798*/ 	.word	0x00009c20
        /*079c*/ 	.word	0x000000ff
        /*07a0*/ 	.word	0x000344b8
        /*07a4*/ 	.short	0x010b
        /*07a6*/ 	.byte	0x06
	.zero		1


	//   ....[76]....
        /*07a8*/ 	.word	0x00009c90
        /*07ac*/ 	.word	0x000000ff
        /*07b0*/ 	.word	0x00000000
        /*07b4*/ 	.short	0x0101
        /*07b6*/ 	.byte	0x10
	.zero		1


	//   ....[77]....
        /*07b8*/ 	.word	0x00009cc0
        /*07bc*/ 	.word	0x000000ff
        /*07c0*/ 	.word	0x000344e0
        /*07c4*/ 	.short	0x010a
        /*07c6*/ 	.byte	0x06
	.zero		1


	//   ....[78]....
        /*07c8*/ 	.word	0x00009d90
        /*07cc*/ 	.word	0x000000ff
        /*07d0*/ 	.word	0x000344c0
        /*07d4*/ 	.short	0x010b
        /*07d6*/ 	.byte	0x06
	.zero		1


	//   ....[79]....
        /*07d8*/ 	.word	0x00009df0
        /*07dc*/ 	.word	0x000000ff
        /*07e0*/ 	.word	0x00000000
        /*07e4*/ 	.short	0x0101
        /*07e6*/ 	.byte	0x21
	.zero		1


	//   ....[80]....
        /*07e8*/ 	.word	0x00009e20
        /*07ec*/ 	.word	0x000000ff
        /*07f0*/ 	.word	0x000344e8
        /*07f4*/ 	.short	0x010a
        /*07f6*/ 	.byte	0x06
	.zero		1


	//   ....[81]....
        /*07f8*/ 	.word	0x00009ef0
        /*07fc*/ 	.word	0x000000ff
        /*0800*/ 	.word	0x000344c8
        /*0804*/ 	.short	0x010b
        /*0806*/ 	.byte	0x06
	.zero		1


	//   ....[82]....
        /*0808*/ 	.word	0x00009f60
        /*080c*/ 	.word	0x000000ff
        /*0810*/ 	.word	0x00000000
        /*0814*/ 	.short	0x0101
        /*0816*/ 	.byte	0x22
	.zero		1


	//   ....[83]....
        /*0818*/ 	.word	0x00009fa0
        /*081c*/ 	.word	0x000000ff
        /*0820*/ 	.word	0x000344d0
        /*0824*/ 	.short	0x010a
        /*0826*/ 	.byte	0x06
	.zero		1


	//   ....[84]....
        /*0828*/ 	.word	0x0000a060
        /*082c*/ 	.word	0x000000ff
        /*0830*/ 	.word	0x000344b0
        /*0834*/ 	.short	0x010b
        /*0836*/ 	.byte	0x06
	.zero		1


	//   ....[85]....
        /*0838*/ 	.word	0x0000a0a0
        /*083c*/ 	.word	0x000000ff
        /*0840*/ 	.word	0x00000000
        /*0844*/ 	.short	0x0101
        /*0846*/ 	.byte	0x07
	.zero		1


	//   ....[86]....
        /*0848*/ 	.word	0x0000a0d0
        /*084c*/ 	.word	0x000000ff
        /*0850*/ 	.word	0x000344d8
        /*0854*/ 	.short	0x010a
        /*0856*/ 	.byte	0x06
	.zero		1


	//   ....[87]....
        /*0858*/ 	.word	0x0000a1a0
        /*085c*/ 	.word	0x000000ff
        /*0860*/ 	.word	0x000344b8
        /*0864*/ 	.short	0x010b
        /*0866*/ 	.byte	0x06
	.zero		1


	//   ....[88]....
        /*0868*/ 	.word	0x0000a1e0
        /*086c*/ 	.word	0x000000ff
        /*0870*/ 	.word	0x00000000
        /*0874*/ 	.short	0x0101
        /*0876*/ 	.byte	0x10
	.zero		1


	//   ....[89]....
        /*0878*/ 	.word	0x0000a220
        /*087c*/ 	.word	0x000000ff
        /*0880*/ 	.word	0x000344e0
        /*0884*/ 	.short	0x010a
        /*0886*/ 	.byte	0x06
	.zero		1


	//   ....[90]....
        /*0888*/ 	.word	0x0000a2d0
        /*088c*/ 	.word	0x000000ff
        /*0890*/ 	.word	0x000344c0
        /*0894*/ 	.short	0x010b
        /*0896*/ 	.byte	0x06
	.zero		1


	//   ....[91]....
        /*0898*/ 	.word	0x0000a310
        /*089c*/ 	.word	0x000000ff
        /*08a0*/ 	.word	0x00000000
        /*08a4*/ 	.short	0x0101
        /*08a6*/ 	.byte	0x21
	.zero		1


	//   ....[92]....
        /*08a8*/ 	.word	0x0000a340
        /*08ac*/ 	.word	0x000000ff
        /*08b0*/ 	.word	0x000344e8
        /*08b4*/ 	.short	0x010a
        /*08b6*/ 	.byte	0x06
	.zero		1


	//   ....[93]....
        /*08b8*/ 	.word	0x0000a410
        /*08bc*/ 	.word	0x000000ff
        /*08c0*/ 	.word	0x000344c8
        /*08c4*/ 	.short	0x010b
        /*08c6*/ 	.byte	0x06
	.zero		1


	//   ....[94]....
        /*08c8*/ 	.word	0x0000a460
        /*08cc*/ 	.word	0x000000ff
        /*08d0*/ 	.word	0x00000000
        /*08d4*/ 	.short	0x0101
        /*08d6*/ 	.byte	0x22
	.zero		1


	//   ....[95]....
        /*08d8*/ 	.word	0x0000a9b0
        /*08dc*/ 	.word	0x000000ff
        /*08e0*/ 	.word	0x000344d0
        /*08e4*/ 	.short	0x010a
        /*08e6*/ 	.byte	0x06
	.zero		1


	//   ....[96]....
        /*08e8*/ 	.word	0x0000a9f0
        /*08ec*/ 	.word	0x000000ff
        /*08f0*/ 	.word	0x000344d8
        /*08f4*/ 	.short	0x010a
        /*08f6*/ 	.byte	0x06
	.zero		1


	//   ....[97]....
        /*08f8*/ 	.word	0x0000aa30
        /*08fc*/ 	.word	0x000000ff
        /*0900*/ 	.word	0x000344e0
        /*0904*/ 	.short	0x010a
        /*0906*/ 	.byte	0x06
	.zero		1


	//   ....[98]....
        /*0908*/ 	.word	0x0000aaa0
        /*090c*/ 	.word	0x00000003
        /*0910*/ 	.word	0x000344e8
        /*0914*/ 	.short	0x010a
        /*0916*/ 	.byte	0x3f
	.zero		1


	//   ....[99]....
        /*0918*/ 	.word	0x0000b780
        /*091c*/ 	.word	0x0000000a
        /*0920*/ 	.word	0x00034498
        /*0924*/ 	.short	0x010a
        /*0926*/ 	.byte	0x3f
	.zero		1


	//   ....[100]....
        /*0928*/ 	.word	0x0000bac0
        /*092c*/ 	.word	0x000000ff
        /*0930*/ 	.word	0x000344f8
        /*0934*/ 	.short	0x0101
        /*0936*/ 	.byte	0x12
	.zero		1


	//   ....[101]....
        /*0938*/ 	.word	0x0000bb80
        /*093c*/ 	.word	0x00000005
        /*0940*/ 	.word	0x00034400
        /*0944*/ 	.short	0x010a
        /*0946*/ 	.byte	0x3f
	.zero		1


	//   ....[102]....
        /*0948*/ 	.word	0x0000bcc0
        /*094c*/ 	.word	0x00000004
        /*0950*/ 	.word	0x00000000
        /*0954*/ 	.short	0x0101
        /*0956*/ 	.byte	0x3f
	.zero		1


	//   ....[103]....
        /*0958*/ 	.word	0x0000c500
        /*095c*/ 	.word	0x00000007
        /*0960*/ 	.word	0x00000000
        /*0964*/ 	.short	0x010a
        /*0966*/ 	.byte	0x3f
	.zero		1


	//   ....[104]....
        /*0968*/ 	.word	0x0000c580
        /*096c*/ 	.word	0x00000006
        /*0970*/ 	.word	0x00000000
        /*0974*/ 	.short	0x010a
        /*0976*/ 	.byte	0x3f
	.zero		1


	//   ....[105]....
        /*0978*/ 	.word	0x0000c610
        /*097c*/ 	.word	0x00000005
        /*0980*/ 	.word	0x00000000
        /*0984*/ 	.short	0x010a
        /*0986*/ 	.byte	0x3f
	.zero		1


	//   ....[106]....
        /*0988*/ 	.word	0x0000e290
        /*098c*/ 	.word	0x00000011
        /*0990*/ 	.word	0x00034440
        /*0994*/ 	.short	0x010a
        /*0996*/ 	.byte	0x3f
	.zero		1


	//   ....[107]....
        /*0998*/ 	.word	0x0000e3b0
        /*099c*/ 	.word	0x00000011
        /*09a0*/ 	.word	0x00034400
        /*09a4*/ 	.short	0x0101
        /*09a6*/ 	.byte	0x3f
	.zero		1


	//   ....[108]....
        /*09a8*/ 	.word	0x0000e480
        /*09ac*/ 	.word	0x00000005
        /*09b0*/ 	.word	0x00034440
        /*09b4*/ 	.short	0x010a
        /*09b6*/ 	.byte	0x3f
	.zero		1


	//   ....[109]....
        /*09b8*/ 	.word	0x0000e530
        /*09bc*/ 	.word	0x00000007
        /*09c0*/ 	.word	0x00034440
        /*09c4*/ 	.short	0x010a
        /*09c6*/ 	.byte	0x3f
	.zero		1


	//   ....[110]....
        /*09c8*/ 	.word	0x0000e5e0
        /*09cc*/ 	.word	0x00000007
        /*09d0*/ 	.word	0x00034440
        /*09d4*/ 	.short	0x010a
        /*09d6*/ 	.byte	0x3f
	.zero		1


	//   ....[111]....
        /*09d8*/ 	.word	0x0000e690
        /*09dc*/ 	.word	0x00000007
        /*09e0*/ 	.word	0x00034440
        /*09e4*/ 	.short	0x010a
        /*09e6*/ 	.byte	0x3f
	.zero		1


	//   ....[112]....
        /*09e8*/ 	.word	0x0000e740
        /*09ec*/ 	.word	0x00000007
        /*09f0*/ 	.word	0x00034440
        /*09f4*/ 	.short	0x010a
        /*09f6*/ 	.byte	0x3f
	.zero		1


	//   ....[113]....
        /*09f8*/ 	.word	0x0000e7f0
        /*09fc*/ 	.word	0x00000007
        /*0a00*/ 	.word	0x00034440
        /*0a04*/ 	.short	0x010a
        /*0a06*/ 	.byte	0x3f
	.zero		1


	//   ....[114]....
        /*0a08*/ 	.word	0x0000e8a0
        /*0a0c*/ 	.word	0x00000007
        /*0a10*/ 	.word	0x00034440
        /*0a14*/ 	.short	0x010a
        /*0a16*/ 	.byte	0x3f
	.zero		1


	//   ....[115]....
        /*0a18*/ 	.word	0x0000e950
        /*0a1c*/ 	.word	0x00000003
        /*0a20*/ 	.word	0x00034440
        /*0a24*/ 	.short	0x010a
        /*0a26*/ 	.byte	0x3f
	.zero		1


	//   ....[116]....
        /*0a28*/ 	.word	0x0000e9b0
        /*0a2c*/ 	.word	0x00000003
        /*0a30*/ 	.word	0x00034400
        /*0a34*/ 	.short	0x010a
        /*0a36*/ 	.byte	0x3f
	.zero		1


	//   ....[117]....
        /*0a38*/ 	.word	0x0000ea20
        /*0a3c*/ 	.word	0x00000005
        /*0a40*/ 	.word	0x00000000
        /*0a44*/ 	.short	0x010a
        /*0a46*/ 	.byte	0x3f
	.zero		1


	//   ....[118]....
        /*0a48*/ 	.word	0x0000ea80
        /*0a4c*/ 	.word	0x00000005
        /*0a50*/ 	.word	0x00034480
        /*0a54*/ 	.short	0x010a
        /*0a56*/ 	.byte	0x3f
	.zero		1


	//   ....[119]....
        /*0a58*/ 	.word	0x0000eae0
        /*0a5c*/ 	.word	0x00000005
        /*0a60*/ 	.word	0x00034480
        /*0a64*/ 	.short	0x010a
        /*0a66*/ 	.byte	0x3f
	.zero		1


	//   ....[120]....
        /*0a68*/ 	.word	0x0000eb50
        /*0a6c*/ 	.word	0x00000005
        /*0a70*/ 	.word	0x00000010
        /*0a74*/ 	.short	0x010a
        /*0a76*/ 	.byte	0x3f
	.zero		1


	//   ....[121]....
        /*0a78*/ 	.word	0x0000ec10
        /*0a7c*/ 	.word	0x00000005
        /*0a80*/ 	.word	0x000344b0
        /*0a84*/ 	.short	0x010a
        /*0a86*/ 	.byte	0x3f
	.zero		1


	//   ....[122]....
        /*0a88*/ 	.word	0x0000ec70
        /*0a8c*/ 	.word	0x0000000f
        /*0a90*/ 	.word	0x000344b8
        /*0a94*/ 	.short	0x010a
        /*0a96*/ 	.byte	0x3f
	.zero		1


	//   ....[123]....
        /*0a98*/ 	.word	0x0000ecd0
        /*0a9c*/ 	.word	0x0000000f
        /*0aa0*/ 	.word	0x000344c0
        /*0aa4*/ 	.short	0x010a
        /*0aa6*/ 	.byte	0x3f
	.zero		1


	//   ....[124]....
        /*0aa8*/ 	.word	0x0000ed30
        /*0aac*/ 	.word	0x0000000f
        /*0ab0*/ 	.word	0x000344c8
        /*0ab4*/ 	.short	0x010a
        /*0ab6*/ 	.byte	0x3f
	.zero		1


	//   ....[125]....
        /*0ab8*/ 	.word	0x0000ed90
        /*0abc*/ 	.word	0x0000000f
        /*0ac0*/ 	.word	0x000344b0
        /*0ac4*/ 	.short	0x010a
        /*0ac6*/ 	.byte	0x3f
	.zero		1


	//   ....[126]....
        /*0ac8*/ 	.word	0x0000edf0
        /*0acc*/ 	.word	0x0000000f
        /*0ad0*/ 	.word	0x000344b8
        /*0ad4*/ 	.short	0x010a
        /*0ad6*/ 	.byte	0x3f
	.zero		1


	//   ....[127]....
        /*0ad8*/ 	.word	0x0000ee50
        /*0adc*/ 	.word	0x0000000f
        /*0ae0*/ 	.word	0x000344c0
        /*0ae4*/ 	.short	0x010a
        /*0ae6*/ 	.byte	0x3f
	.zero		1


	//   ....[128]....
        /*0ae8*/ 	.word	0x0000eeb0
        /*0aec*/ 	.word	0x0000000f
        /*0af0*/ 	.word	0x000344c8
        /*0af4*/ 	.short	0x010a
        /*0af6*/ 	.byte	0x3f
	.zero		1


	//   ....[129]....
        /*0af8*/ 	.word	0x0000ef10
        /*0afc*/ 	.word	0x00000003
        /*0b00*/ 	.word	0x00034400
        /*0b04*/ 	.short	0x010a
        /*0b06*/ 	.byte	0x3f
	.zero		1


	//   ....[130]....
        /*0b08*/ 	.word	0x0000ef70
        /*0b0c*/ 	.word	0x00000004
        /*0b10*/ 	.word	0x00034400
        /*0b14*/ 	.short	0x010a
        /*0b16*/ 	.byte	0x3f
	.zero		1


	//   ....[131]....
        /*0b18*/ 	.word	0x0000efd0
        /*0b1c*/ 	.word	0x00000003
        /*0b20*/ 	.word	0x000344f8
        /*0b24*/ 	.short	0x010a
        /*0b26*/ 	.byte	0x3f
	.zero		1


	//   ....[132]....
        /*0b28*/ 	.word	0x0000f030
        /*0b2c*/ 	.word	0x00000006
        /*0b30*/ 	.word	0x00034400
        /*0b34*/ 	.short	0x010a
        /*0b36*/ 	.byte	0x3f
	.zero		1


	//   ....[133]....
        /*0b38*/ 	.word	0x0000f090
        /*0b3c*/ 	.word	0x00000004
        /*0b40*/ 	.word	0x000344d0
        /*0b44*/ 	.short	0x010a
        /*0b46*/ 	.byte	0x3f
	.zero		1


	//   ....[134]....
        /*0b48*/ 	.word	0x0000f0f0
        /*0b4c*/ 	.word	0x00000004
        /*0b50*/ 	.word	0x000344d8
        /*0b54*/ 	.short	0x010a
        /*0b56*/ 	.byte	0x3f
	.zero		1


	//   ....[135]....
        /*0b58*/ 	.word	0x0000f150
        /*0b5c*/ 	.word	0x00000004
        /*0b60*/ 	.word	0x000344e0
        /*0b64*/ 	.short	0x010a
        /*0b66*/ 	.byte	0x3f
	.zero		1


	//   ....[136]....
        /*0b68*/ 	.word	0x0000f1b0
        /*0b6c*/ 	.word	0x00000004
        /*0b70*/ 	.word	0x000344e8
        /*0b74*/ 	.short	0x010a
        /*0b76*/ 	.byte	0x3f
	.zero		1


	//   ....[137]....
        /*0b78*/ 	.word	0x0000f210
        /*0b7c*/ 	.word	0x00000005
        /*0b80*/ 	.word	0x000344d0
        /*0b84*/ 	.short	0x010a
        /*0b86*/ 	.byte	0x3f
	.zero		1


	//   ....[138]....
        /*0b88*/ 	.word	0x0000f270
        /*0b8c*/ 	.word	0x00000005
        /*0b90*/ 	.word	0x000344d8
        /*0b94*/ 	.short	0x010a
        /*0b96*/ 	.byte	0x3f
	.zero		1


	//   ....[139]....
        /*0b98*/ 	.word	0x0000f2d0
        /*0b9c*/ 	.word	0x00000005
        /*0ba0*/ 	.word	0x000344e0
        /*0ba4*/ 	.short	0x010a
        /*0ba6*/ 	.byte	0x3f
	.zero		1


	//   ....[140]....
        /*0ba8*/ 	.word	0x0000f330
        /*0bac*/ 	.word	0x00000005
        /*0bb0*/ 	.word	0x000344e8
        /*0bb4*/ 	.short	0x010a
        /*0bb6*/ 	.byte	0x3f
	.zero		1


	//   ....[141]....
        /*0bb8*/ 	.word	0x0000f390
        /*0bbc*/ 	.word	0x00000000
        /*0bc0*/ 	.word	0x000344d0
        /*0bc4*/ 	.short	0x010a
        /*0bc6*/ 	.byte	0x3f
	.zero		1


	//   ....[142]....
        /*0bc8*/ 	.word	0x0000f3f0
        /*0bcc*/ 	.word	0x00000000
        /*0bd0*/ 	.word	0x000344d8
        /*0bd4*/ 	.short	0x010a
        /*0bd6*/ 	.byte	0x3f
	.zero		1


	//   ....[143]....
        /*0bd8*/ 	.word	0x0000f450
        /*0bdc*/ 	.word	0x00000000
        /*0be0*/ 	.word	0x000344e0
        /*0be4*/ 	.short	0x010a
        /*0be6*/ 	.byte	0x3f
	.zero		1


	//   ....[144]....
        /*0be8*/ 	.word	0x0000f520
        /*0bec*/ 	.word	0x0000000a
        /*0bf0*/ 	.word	0x00034498
        /*0bf4*/ 	.short	0x010a
        /*0bf6*/ 	.byte	0x3f
	.zero		1


	//   ....[145]....
        /*0bf8*/ 	.word	0x0000f570
        /*0bfc*/ 	.word	0x00000005
        /*0c00*/ 	.word	0x00034400
        /*0c04*/ 	.short	0x010a
        /*0c06*/ 	.byte	0x3f
	.zero		1


	//   ....[146]....
        /*0c08*/ 	.word	0x0000f780
        /*0c0c*/ 	.word	0x00000007
        /*0c10*/ 	.word	0x00000000
        /*0c14*/ 	.short	0x010a
        /*0c16*/ 	.byte	0x3f
	.zero		1


	//   ....[147]....
        /*0c18*/ 	.word	0x0000f7d0
        /*0c1c*/ 	.word	0x00000006
        /*0c20*/ 	.word	0x00000000
        /*0c24*/ 	.short	0x010a
        /*0c26*/ 	.byte	0x3f
	.zero		1


	//   ....[148]....
        /*0c28*/ 	.word	0x0000f820
        /*0c2c*/ 	.word	0x00000011
        /*0c30*/ 	.word	0x00034440
        /*0c34*/ 	.short	0x010a
        /*0c36*/ 	.byte	0x3f
	.zero		1


	//   ....[149]....
        /*0c38*/ 	.word	0x0000f870
        /*0c3c*/ 	.word	0x00000005
        /*0c40*/ 	.word	0x00034440
        /*0c44*/ 	.short	0x010a
        /*0c46*/ 	.byte	0x3f
	.zero		1


	//   ....[150]....
        /*0c48*/ 	.word	0x0000f8c0
        /*0c4c*/ 	.word	0x00000007
        /*0c50*/ 	.word	0x00034440
        /*0c54*/ 	.short	0x010a
        /*0c56*/ 	.byte	0x3f
	.zero		1


	//   ....[151]....
        /*0c58*/ 	.word	0x0000f910
        /*0c5c*/ 	.word	0x00000007
        /*0c60*/ 	.word	0x00034440
        /*0c64*/ 	.short	0x010a
        /*0c66*/ 	.byte	0x3f
	.zero		1


	//   ....[152]....
        /*0c68*/ 	.word	0x0000f960
        /*0c6c*/ 	.word	0x00000007
        /*0c70*/ 	.word	0x00034440
        /*0c74*/ 	.short	0x010a
        /*0c76*/ 	.byte	0x3f
	.zero		1


	//   ....[153]....
        /*0c78*/ 	.word	0x0000f9b0
        /*0c7c*/ 	.word	0x00000007
        /*0c80*/ 	.word	0x00034440
        /*0c84*/ 	.short	0x010a
        /*0c86*/ 	.byte	0x3f
	.zero		1


	//   ....[154]....
        /*0c88*/ 	.word	0x0000fa00
        /*0c8c*/ 	.word	0x00000007
        /*0c90*/ 	.word	0x00034440
        /*0c94*/ 	.short	0x010a
        /*0c96*/ 	.byte	0x3f
	.zero		1


	//   ....[155]....
        /*0c98*/ 	.word	0x0000fa50
        /*0c9c*/ 	.word	0x00000007
        /*0ca0*/ 	.word	0x00034440
        /*0ca4*/ 	.short	0x010a
        /*0ca6*/ 	.byte	0x3f
	.zero		1


	//----- nvinfo : EIATTR_NUM_MBARRIERS
	.align		4
.L_37:
        /*0ca8*/ 	.byte	0x03, 0x38
        /*0caa*/ 	.short	0x0024


	//----- nvinfo : EIATTR_EXIT_INSTR_OFFSETS
	.align		4
        /*0cac*/ 	.byte	0x04, 0x1c
        /*0cae*/ 	.short	(.L_39 - .L_38)


	//   ....[0]....
.L_38:
        /*0cb0*/ 	.word	0x00002bc0


	//   ....[1]....
        /*0cb4*/ 	.word	0x00002e50


	//   ....[2]....
        /*0cb8*/ 	.word	0x00002fa0


	//   ....[3]....
        /*0cbc*/ 	.word	0x00008e60


	//   ....[4]....
        /*0cc0*/ 	.word	0x00008f00


	//   ....[5]....
        /*0cc4*/ 	.word	0x0000aaf0


	//   ....[6]....
        /*0cc8*/ 	.word	0x0000c660


	//   ....[7]....
        /*0ccc*/ 	.word	0x0000e980


	//----- nvinfo : EIATTR_MAX_THREADS
	.align		4
.L_39:
        /*0cd0*/ 	.byte	0x04, 0x05
        /*0cd2*/ 	.short	(.L_41 - .L_40)
.L_40:
        /*0cd4*/ 	.word	0x00000180
        /*0cd8*/ 	.word	0x00000001
        /*0cdc*/ 	.word	0x00000001


	//----- nvinfo : EIATTR_CRS_STACK_SIZE
	.align		4
.L_41:
        /*0ce0*/ 	.byte	0x04, 0x1e
        /*0ce2*/ 	.short	(.L_43 - .L_42)
.L_42:
        /*0ce4*/ 	.word	0x00000000


	//----- nvinfo : EIATTR_CBANK_PARAM_SIZE
	.align		4
.L_43:
        /*0ce8*/ 	.byte	0x03, 0x19
        /*0cea*/ 	.short	0x0770


	//----- nvinfo : EIATTR_PARAM_CBANK
	.align		4
        /*0cec*/ 	.byte	0x04, 0x0a
        /*0cee*/ 	.short	(.L_45 - .L_44)
	.align		4
.L_44:
        /*0cf0*/ 	.word	index@(.nv.constant0._ZN7cutlass13device_kernelINS_4gemm6kernel13GemmUniversalINS1_17GroupProblemShapeIN4cute5tupleIJiiiEEEEENS1_10collective13CollectiveMmaINS1_39MainloopSm90ArrayTmaGmmaWarpSpecializedILi3ENS6_IJNS5_1CILi1EEESD_SD_EEENS1_40KernelPtrArrayTmaWarpSpecializedPingpongEEENS6_IJNSC_ILi128EEESH_SH_EEENS_6half_tEPNS6_IJlSD_NSC_ILi0EEEEEESJ_SM_NS5_8TiledMMAINS5_8MMA_AtomIJNS5_4SM904GMMA26MMA_64x128x16_F32F16F16_SSILNSQ_5MajorE0ELSS_0ELNSQ_7ScaleInE1ELST_1EEEEEENS5_6LayoutISE_NS6_IJSK_SK_SK_EEEEENS6_IJNS5_10UnderscoreESZ_SZ_EEEEENS5_13SM90_TMA_LOADENS5_14ComposedLayoutINS5_7SwizzleILi3ELi4ELi3EEENS5_18smem_ptr_flag_bitsILi16EEENSW_INS6_IJNSC_ILi8EEENSC_ILi64EEEEEENS6_IJS19_SD_EEEEEEEvNS5_8identityES12_S1D_vS1E_EENS_8epilogue10collective18CollectiveEpilogueINS1G_30Sm90PtrArrayTmaWarpSpecializedILi4ELi2ELi16ELb1ELb0ELi2EEEJSI_NS6_IJS19_NSC_ILi32EEEEEESJ_PNS6_IJSD_lSK_EEESJ_S1O_NS1G_6fusion15FusionCallbacksIS1K_NS1P_17LinearCombinationISJ_fSJ_fLNS_15FloatRoundStyleE2EEESI_S1M_JEEES12_NS13_IS15_S17_NSW_INS6_IJS19_S18_EEENS6_IJSD_S19_EEEEEEENS5_17SM75_U16x8_LDSM_TENS5_14SM90_TMA_STOREES1Y_NS5_17SM90_U16x8_STSM_TENS5_9Copy_AtomIJNS5_17SM90_U32x4_STSM_NESJ_EEEvEEEvvEEEEvNT_6ParamsE)
        /*0cf4*/ 	.short	0x0210
        /*0cf6*/ 	.short	0x0770


	//----- nvinfo : EIATTR_SW_WAR
	.align		4
.L_45:
        /*0cf8*/ 	.byte	0x04, 0x36
        /*0cfa*/ 	.short	(.L_47 - .L_46)
.L_46:
        /*0cfc*/ 	.word	0x00000008
.L_47:


//--------------------- .nv.callgraph             --------------------------
	.section	.nv.callgraph,"",@"SHT_CUDA_CALLGRAPH"
	.align	4
	.sectionentsize	8
	.align		4
        /*0000*/ 	.word	0x00000000
	.align		4
        /*0004*/ 	.word	0xffffffff
	.align		4
        /*0008*/ 	.word	index@(_ZN7cutlass13device_kernelINS_4gemm6kernel13GemmUniversalINS1_17GroupProblemShapeIN4cute5tupleIJiiiEEEEENS1_10collective13CollectiveMmaINS1_39MainloopSm90ArrayTmaGmmaWarpSpecializedILi3ENS6_IJNS5_1CILi1EEESD_SD_EEENS1_40KernelPtrArrayTmaWarpSpecializedPingpongEEENS6_IJNSC_ILi128EEESH_SH_EEENS_6half_tEPNS6_IJlSD_NSC_ILi0EEEEEESJ_SM_NS5_8TiledMMAINS5_8MMA_AtomIJNS5_4SM904GMMA26MMA_64x128x16_F32F16F16_SSILNSQ_5MajorE0ELSS_0ELNSQ_7ScaleInE1ELST_1EEEEEENS5_6LayoutISE_NS6_IJSK_SK_SK_EEEEENS6_IJNS5_10UnderscoreESZ_SZ_EEEEENS5_13SM90_TMA_LOADENS5_14ComposedLayoutINS5_7SwizzleILi3ELi4ELi3EEENS5_18smem_ptr_flag_bitsILi16EEENSW_INS6_IJNSC_ILi8EEENSC_ILi64EEEEEENS6_IJS19_SD_EEEEEEEvNS5_8identityES12_S1D_vS1E_EENS_8epilogue10collective18CollectiveEpilogueINS1G_30Sm90PtrArrayTmaWarpSpecializedILi4ELi2ELi16ELb1ELb0ELi2EEEJSI_NS6_IJS19_NSC_ILi32EEEEEESJ_PNS6_IJSD_lSK_EEESJ_S1O_NS1G_6fusion15FusionCallbacksIS1K_NS1P_17LinearCombinationISJ_fSJ_fLNS_15FloatRoundStyleE2EEESI_S1M_JEEES12_NS13_IS15_S17_NSW_INS6_IJS19_S18_EEENS6_IJSD_S19_EEEEEEENS5_17SM75_U16x8_LDSM_TENS5_14SM90_TMA_STOREES1Y_NS5_17SM90_U16x8_STSM_TENS5_9Copy_AtomIJNS5_17SM90_U32x4_STSM_NESJ_EEEvEEEvvEEEEvNT_6ParamsE)
	.align		4
        /*000c*/ 	.word	index@(__assertfail)
	.align		4
        /*0010*/ 	.word	0x00000000
	.align		4
        /*0014*/ 	.word	0xfffffffe
	.align		4
        /*0018*/ 	.word	0x00000000
	.align		4
        /*001c*/ 	.word	0xfffffffd
	.align		4
        /*0020*/ 	.word	0x00000000
	.align		4
        /*0024*/ 	.word	0xfffffffc


//--------------------- .nv.constant4             --------------------------
	.section	.nv.constant4,"a",@progbits
	.align	8
	.align		8
.nv.constant4:
        /*0000*/ 	.dword	__assertfail
	.align		8
        /*0008*/ 	.dword	__unnamed_1
	.align		8
        /*0010*/ 	.dword	_ZN39_INTERNAL_42061312_4_k_cu_152c6ed3_30344cuda3std3__45__cpo5beginE
	.align		8
        /*0018*/ 	.dword	_ZN39_INTERNAL_42061312_4_k_cu_152c6ed3_30344cuda3std3__45__cpo3endE
	.align		8
        /*0020*/ 	.dword	_ZN39_INTERNAL_42061312_4_k_cu_152c6ed3_30344cuda3std3__45__cpo6cbeginE
	.align		8
        /*0028*/ 	.dword	_ZN39_INTERNAL_42061312_4_k_cu_152c6ed3_30344cuda3std3__45__cpo4cendE
	.align		8
        /*0030*/ 	.dword	_ZN39_INTERNAL_42061312_4_k_cu_152c6ed3_30344cuda3std3__441_GLOBAL__N__42061312_4_k_cu_152c6ed3_30346ignoreE
	.align		8
        /*0038*/ 	.dword	_ZN39_INTERNAL_42061312_4_k_cu_152c6ed3_30344cuda3std3__419piecewise_constructE
	.align		8
        /*0040*/ 	.dword	_ZN39_INTERNAL_42061312_4_k_cu_152c6ed3_30344cuda3std3__48in_placeE
	.align		8
        /*0048*/ 	.dword	_ZN39_INTERNAL_42061312_4_k_cu_152c6ed3_30344cuda3std6ranges3__45__cpo4swapE
	.align		8
        /*0050*/ 	.dword	_ZN39_INTERNAL_42061312_4_k_cu_152c6ed3_30344cuda3std6ranges3__45__cpo9iter_moveE
	.align		8
        /*0058*/ 	.dword	_ZN39_INTERNAL_42061312_4_k_cu_152c6ed3_30344cute7productE
	.align		8
        /*0060*/ 	.dword	_ZN39_INTERNAL_42061312_4_k_cu_152c6ed3_30344cute1_E
	.align		8
        /*0068*/ 	.dword	$str$24
	.align		8
        /*0070*/ 	.dword	$str$25


//--------------------- .text._ZN7cutlass13device_kernelINS_4gemm6kernel13GemmUniversalINS1_17GroupProblemShapeIN4cute5tupleIJiiiEEEEENS1_10collective13CollectiveMmaINS1_39MainloopSm90ArrayTmaGmmaWarpSpecializedILi3ENS6_IJNS5_1CILi1EEESD_SD_EEENS1_40KernelPtrArrayTmaWarpSpecializedPingpongEEENS6_IJNSC_ILi128EEESH_SH_EEENS_6half_tEPNS6_IJlSD_NSC_ILi0EEEEEESJ_SM_NS5_8TiledMMAINS5_8MMA_AtomIJNS5_4SM904GMMA26MMA_64x128x16_F32F16F16_SSILNSQ_5MajorE0ELSS_0ELNSQ_7ScaleInE1ELST_1EEEEEENS5_6LayoutISE_NS6_IJSK_SK_SK_EEEEENS6_IJNS5_10UnderscoreESZ_SZ_EEEEENS5_13SM90_TMA_LOADENS5_14ComposedLayoutINS5_7SwizzleILi3ELi4ELi3EEENS5_18smem_ptr_flag_bitsILi16EEENSW_INS6_IJNSC_ILi8EEENSC_ILi64EEEEEENS6_IJS19_SD_EEEEEEEvNS5_8identityES12_S1D_vS1E_EENS_8epilogue10collective18CollectiveEpilogueINS1G_30Sm90PtrArrayTmaWarpSpecializedILi4ELi2ELi16ELb1ELb0ELi2EEEJSI_NS6_IJS19_NSC_ILi32EEEEEESJ_PNS6_IJSD_lSK_EEESJ_S1O_NS1G_6fusion15FusionCallbacksIS1K_NS1P_17LinearCombinationISJ_fSJ_fLNS_15FloatRoundStyleE2EEESI_S1M_JEEES12_NS13_IS15_S17_NSW_INS6_IJS19_S18_EEENS6_IJSD_S19_EEEEEEENS5_17SM75_U16x8_LDSM_TENS5_14SM90_TMA_STOREES1Y_NS5_17SM90_U16x8_STSM_TENS5_9Copy_AtomIJNS5_17SM90_U32x4_STSM_NESJ_EEEvEEEvvEEEEvNT_6ParamsE --------------------------
	.section	.text._ZN7cutlass13device_kernelINS_4gemm6kernel13GemmUniversalINS1_17GroupProblemShapeIN4cute5tupleIJiiiEEEEENS1_10collective13CollectiveMmaINS1_39MainloopSm90ArrayTmaGmmaWarpSpecializedILi3ENS6_IJNS5_1CILi1EEESD_SD_EEENS1_40KernelPtrArrayTmaWarpSpecializedPingpongEEENS6_IJNSC_ILi128EEESH_SH_EEENS_6half_tEPNS6_IJlSD_NSC_ILi0EEEEEESJ_SM_NS5_8TiledMMAINS5_8MMA_AtomIJNS5_4SM904GMMA26MMA_64x128x16_F32F16F16_SSILNSQ_5MajorE0ELSS_0ELNSQ_7ScaleInE1ELST_1EEEEEENS5_6LayoutISE_NS6_IJSK_SK_SK_EEEEENS6_IJNS5_10UnderscoreESZ_SZ_EEEEENS5_13SM90_TMA_LOADENS5_14ComposedLayoutINS5_7SwizzleILi3ELi4ELi3EEENS5_18smem_ptr_flag_bitsILi16EEENSW_INS6_IJNSC_ILi8EEENSC_ILi64EEEEEENS6_IJS19_SD_EEEEEEEvNS5_8identityES12_S1D_vS1E_EENS_8epilogue10collective18CollectiveEpilogueINS1G_30Sm90PtrArrayTmaWarpSpecializedILi4ELi2ELi16ELb1ELb0ELi2EEEJSI_NS6_IJS19_NSC_ILi32EEEEEESJ_PNS6_IJSD_lSK_EEESJ_S1O_NS1G_6fusion15FusionCallbacksIS1K_NS1P_17LinearCombinationISJ_fSJ_fLNS_15FloatRoundStyleE2EEESI_S1M_JEEES12_NS13_IS15_S17_NSW_INS6_IJS19_S18_EEENS6_IJSD_S19_EEEEEEENS5_17SM75_U16x8_LDSM_TENS5_14SM90_TMA_STOREES1Y_NS5_17SM90_U16x8_STSM_TENS5_9Copy_AtomIJNS5_17SM90_U32x4_STSM_NESJ_EEEvEEEvvEEEEvNT_6ParamsE,"ax",@progbits
	.align	128
.text._ZN7cutlass13device_kernelINS_4gemm6kernel13GemmUniversalINS1_17GroupProblemShapeIN4cute5tupleIJiiiEEEEENS1_10collective13CollectiveMmaINS1_39MainloopSm90ArrayTmaGmmaWarpSpecializedILi3ENS6_IJNS5_1CILi1EEESD_SD_EEENS1_40KernelPtrArrayTmaWarpSpecializedPingpongEEENS6_IJNSC_ILi128EEESH_SH_EEENS_6half_tEPNS6_IJlSD_NSC_ILi0EEEEEESJ_SM_NS5_8TiledMMAINS5_8MMA_AtomIJNS5_4SM904GMMA26MMA_64x128x16_F32F16F16_SSILNSQ_5MajorE0ELSS_0ELNSQ_7ScaleInE1ELST_1EEEEEENS5_6LayoutISE_NS6_IJSK_SK_SK_EEEEENS6_IJNS5_10UnderscoreESZ_SZ_EEEEENS5_13SM90_TMA_LOADENS5_14ComposedLayoutINS5_7SwizzleILi3ELi4ELi3EEENS5_18smem_ptr_flag_bitsILi16EEENSW_INS6_IJNSC_ILi8EEENSC_ILi64EEEEEENS6_IJS19_SD_EEEEEEEvNS5_8identityES12_S1D_vS1E_EENS_8epilogue10collective18CollectiveEpilogueINS1G_30Sm90PtrArrayTmaWarpSpecializedILi4ELi2ELi16ELb1ELb0ELi2EEEJSI_NS6_IJS19_NSC_ILi32EEEEEESJ_PNS6_IJSD_lSK_EEESJ_S1O_NS1G_6fusion15FusionCallbacksIS1K_NS1P_17LinearCombinationISJ_fSJ_fLNS_15FloatRoundStyleE2EEESI_S1M_JEEES12_NS13_IS15_S17_NSW_INS6_IJS19_S18_EEENS6_IJSD_S19_EEEEEEENS5_17SM75_U16x8_LDSM_TENS5_14SM90_TMA_STOREES1Y_NS5_17SM90_U16x8_STSM_TENS5_9Copy_AtomIJNS5_17SM90_U32x4_STSM_NESJ_EEEvEEEvvEEEEvNT_6ParamsE:
        .type           _ZN7cutlass13device_kernelINS_4gemm6kernel13GemmUniversalINS1_17GroupProblemShapeIN4cute5tupleIJiiiEEEEENS1_10collective13CollectiveMmaINS1_39MainloopSm90ArrayTmaGmmaWarpSpecializedILi3ENS6_IJNS5_1CILi1EEESD_SD_EEENS1_40KernelPtrArrayTmaWarpSpecializedPingpongEEENS6_IJNSC_ILi128EEESH_SH_EEENS_6half_tEPNS6_IJlSD_NSC_ILi0EEEEEESJ_SM_NS5_8TiledMMAINS5_8MMA_AtomIJNS5_4SM904GMMA26MMA_64x128x16_F32F16F16_SSILNSQ_5MajorE0ELSS_0ELNSQ_7ScaleInE1ELST_1EEEEEENS5_6LayoutISE_NS6_IJSK_SK_SK_EEEEENS6_IJNS5_10UnderscoreESZ_SZ_EEEEENS5_13SM90_TMA_LOADENS5_14ComposedLayoutINS5_7SwizzleILi3ELi4ELi3EEENS5_18smem_ptr_flag_bitsILi16EEENSW_INS6_IJNSC_ILi8EEENSC_ILi64EEEEEENS6_IJS19_SD_EEEEEEEvNS5_8identityES12_S1D_vS1E_EENS_8epilogue10collective18CollectiveEpilogueINS1G_30Sm90PtrArrayTmaWarpSpecializedILi4ELi2ELi16ELb1ELb0ELi2EEEJSI_NS6_IJS19_NSC_ILi32EEEEEESJ_PNS6_IJSD_lSK_EEESJ_S1O_NS1G_6fusion15FusionCallbacksIS1K_NS1P_17LinearCombinationISJ_fSJ_fLNS_15FloatRoundStyleE2EEESI_S1M_JEEES12_NS13_IS15_S17_NSW_INS6_IJS19_S18_EEENS6_IJSD_S19_EEEEEEENS5_17SM75_U16x8_LDSM_TENS5_14SM90_TMA_STOREES1Y_NS5_17SM90_U16x8_STSM_TENS5_9Copy_AtomIJNS5_17SM90_U32x4_STSM_NESJ_EEEvEEEvvEEEEvNT_6ParamsE,@function
        .size           _ZN7cutlass13device_kernelINS_4gemm6kernel13GemmUniversalINS1_17GroupProblemShapeIN4cute5tupleIJiiiEEEEENS1_10collective13CollectiveMmaINS1_39MainloopSm90ArrayTmaGmmaWarpSpecializedILi3ENS6_IJNS5_1CILi1EEESD_SD_EEENS1_40KernelPtrArrayTmaWarpSpecializedPingpongEEENS6_IJNSC_ILi128EEESH_SH_EEENS_6half_tEPNS6_IJlSD_NSC_ILi0EEEEEESJ_SM_NS5_8TiledMMAINS5_8MMA_AtomIJNS5_4SM904GMMA26MMA_64x128x16_F32F16F16_SSILNSQ_5MajorE0ELSS_0ELNSQ_7ScaleInE1ELST_1EEEEEENS5_6LayoutISE_NS6_IJSK_SK_SK_EEEEENS6_IJNS5_10UnderscoreESZ_SZ_EEEEENS5_13SM90_TMA_LOADENS5_14ComposedLayoutINS5_7SwizzleILi3ELi4ELi3EEENS5_18smem_ptr_flag_bitsILi16EEENSW_INS6_IJNSC_ILi8EEENSC_ILi64EEEEEENS6_IJS19_SD_EEEEEEEvNS5_8identityES12_S1D_vS1E_EENS_8epilogue10collective18CollectiveEpilogueINS1G_30Sm90PtrArrayTmaWarpSpecializedILi4ELi2ELi16ELb1ELb0ELi2EEEJSI_NS6_IJS19_NSC_ILi32EEEEEESJ_PNS6_IJSD_lSK_EEESJ_S1O_NS1G_6fusion15FusionCallbacksIS1K_NS1P_17LinearCombinationISJ_fSJ_fLNS_15FloatRoundStyleE2EEESI_S1M_JEEES12_NS13_IS15_S17_NSW_INS6_IJS19_S18_EEENS6_IJSD_S19_EEEEEEENS5_17SM75_U16x8_LDSM_TENS5_14SM90_TMA_STOREES1Y_NS5_17SM90_U16x8_STSM_TENS5_9Copy_AtomIJNS5_17SM90_U32x4_STSM_NESJ_EEEvEEEvvEEEEvNT_6ParamsE,(.L_x_323 - _ZN7cutlass13device_kernelINS_4gemm6kernel13GemmUniversalINS1_17GroupProblemShapeIN4cute5tupleIJiiiEEEEENS1_10collective13CollectiveMmaINS1_39MainloopSm90ArrayTmaGmmaWarpSpecializedILi3ENS6_IJNS5_1CILi1EEESD_SD_EEENS1_40KernelPtrArrayTmaWarpSpecializedPingpongEEENS6_IJNSC_ILi128EEESH_SH_EEENS_6half_tEPNS6_IJlSD_NSC_ILi0EEEEEESJ_SM_NS5_8TiledMMAINS5_8MMA_AtomIJNS5_4SM904GMMA26MMA_64x128x16_F32F16F16_SSILNSQ_5MajorE0ELSS_0ELNSQ_7ScaleInE1ELST_1EEEEEENS5_6LayoutISE_NS6_IJSK_SK_SK_EEEEENS6_IJNS5_10UnderscoreESZ_SZ_EEEEENS5_13SM90_TMA_LOADENS5_14ComposedLayoutINS5_7SwizzleILi3ELi4ELi3EEENS5_18smem_ptr_flag_bitsILi16EEENSW_INS6_IJNSC_ILi8EEENSC_ILi64EEEEEENS6_IJS19_SD_EEEEEEEvNS5_8identityES12_S1D_vS1E_EENS_8epilogue10collective18CollectiveEpilogueINS1G_30Sm90PtrArrayTmaWarpSpecializedILi4ELi2ELi16ELb1ELb0ELi2EEEJSI_NS6_IJS19_NSC_ILi32EEEEEESJ_PNS6_IJSD_lSK_EEESJ_S1O_NS1G_6fusion15FusionCallbacksIS1K_NS1P_17LinearCombinationISJ_fSJ_fLNS_15FloatRoundStyleE2EEESI_S1M_JEEES12_NS13_IS15_S17_NSW_INS6_IJS19_S18_EEENS6_IJSD_S19_EEEEEEENS5_17SM75_U16x8_LDSM_TENS5_14SM90_TMA_STOREES1Y_NS5_17SM90_U16x8_STSM_TENS5_9Copy_AtomIJNS5_17SM90_U32x4_STSM_NESJ_EEEvEEEvvEEEEvNT_6ParamsE)
        .other          _ZN7cutlass13device_kernelINS_4gemm6kernel13GemmUniversalINS1_17GroupProblemShapeIN4cute5tupleIJiiiEEEEENS1_10collective13CollectiveMmaINS1_39MainloopSm90ArrayTmaGmmaWarpSpecializedILi3ENS6_IJNS5_1CILi1EEESD_SD_EEENS1_40KernelPtrArrayTmaWarpSpecializedPingpongEEENS6_IJNSC_ILi128EEESH_SH_EEENS_6half_tEPNS6_IJlSD_NSC_ILi0EEEEEESJ_SM_NS5_8TiledMMAINS5_8MMA_AtomIJNS5_4SM904GMMA26MMA_64x128x16_F32F16F16_SSILNSQ_5MajorE0ELSS_0ELNSQ_7ScaleInE1ELST_1EEEEEENS5_6LayoutISE_NS6_IJSK_SK_SK_EEEEENS6_IJNS5_10UnderscoreESZ_SZ_EEEEENS5_13SM90_TMA_LOADENS5_14ComposedLayoutINS5_7SwizzleILi3ELi4ELi3EEENS5_18smem_ptr_flag_bitsILi16EEENSW_INS6_IJNSC_ILi8EEENSC_ILi64EEEEEENS6_IJS19_SD_EEEEEEEvNS5_8identityES12_S1D_vS1E_EENS_8epilogue10collective18CollectiveEpilogueINS1G_30Sm90PtrArrayTmaWarpSpecializedILi4ELi2ELi16ELb1ELb0ELi2EEEJSI_NS6_IJS19_NSC_ILi32EEEEEESJ_PNS6_IJSD_lSK_EEESJ_S1O_NS1G_6fusion15FusionCallbacksIS1K_NS1P_17LinearCombinationISJ_fSJ_fLNS_15FloatRoundStyleE2EEESI_S1M_JEEES12_NS13_IS15_S17_NSW_INS6_IJS19_S18_EEENS6_IJSD_S19_EEEEEEENS5_17SM75_U16x8_LDSM_TENS5_14SM90_TMA_STOREES1Y_NS5_17SM90_U16x8_STSM_TENS5_9Copy_AtomIJNS5_17SM90_U32x4_STSM_NESJ_EEEvEEEvvEEEEvNT_6ParamsE,@"STO_CUDA_ENTRY STV_DEFAULT"
_ZN7cutlass13device_kernelINS_4gemm6kernel13GemmUniversalINS1_17GroupProblemShapeIN4cute5tupleIJiiiEEEEENS1_10collective13CollectiveMmaINS1_39MainloopSm90ArrayTmaGmmaWarpSpecializedILi3ENS6_IJNS5_1CILi1EEESD_SD_EEENS1_40KernelPtrArrayTmaWarpSpecializedPingpongEEENS6_IJNSC_ILi128EEESH_SH_EEENS_6half_tEPNS6_IJlSD_NSC_ILi0EEEEEESJ_SM_NS5_8TiledMMAINS5_8MMA_AtomIJNS5_4SM904GMMA26MMA_64x128x16_F32F16F16_SSILNSQ_5MajorE0ELSS_0ELNSQ_7ScaleInE1ELST_1EEEEEENS5_6LayoutISE_NS6_IJSK_SK_SK_EEEEENS6_IJNS5_10UnderscoreESZ_SZ_EEEEENS5_13SM90_TMA_LOADENS5_14ComposedLayoutINS5_7SwizzleILi3ELi4ELi3EEENS5_18smem_ptr_flag_bitsILi16EEENSW_INS6_IJNSC_ILi8EEENSC_ILi64EEEEEENS6_IJS19_SD_EEEEEEEvNS5_8identityES12_S1D_vS1E_EENS_8epilogue10collective18CollectiveEpilogueINS1G_30Sm90PtrArrayTmaWarpSpecializedILi4ELi2ELi16ELb1ELb0ELi2EEEJSI_NS6_IJS19_NSC_ILi32EEEEEESJ_PNS6_IJSD_lSK_EEESJ_S1O_NS1G_6fusion15FusionCallbacksIS1K_NS1P_17LinearCombinationISJ_fSJ_fLNS_15FloatRoundStyleE2EEESI_S1M_JEEES12_NS13_IS15_S17_NSW_INS6_IJS19_S18_EEENS6_IJSD_S19_EEEEEEENS5_17SM75_U16x8_LDSM_TENS5_14SM90_TMA_STOREES1Y_NS5_17SM90_U16x8_STSM_TENS5_9Copy_AtomIJNS5_17SM90_U32x4_STSM_NESJ_EEEvEEEvvEEEEvNT_6ParamsE:
[----:B------:R-:W1:Y:S08]  /*0000*/  LDC R1, c[0x0][0x28] ;  /* 0x00000a00ff017b82 */ /* 0x000e700000000800 */
[----:B------:R-:W2:Y:S01]  /*0010*/  LDC.64 R6, c[0x0][0x918] ;  /* 0x00024600ff067b82 */ /* 0x000ea20000000a00 */
[----:B------:R-:W-:Y:S01]  /*0020*/  ULDC.64 UR38, c[0x0][0x208] ;  /* 0x0000820000267ab9 */ /* 0x000fe20000000a00 */
[----:B------:R-:W3:Y:S01]  /*0030*/  S2R R33, SR_TID.X ;  /* 0x0000000000217919 */ /* 0x000ee20000002100 */
[----:B------:R-:W-:Y:S01]  /*0040*/  ULDC UR4, c[0x0][0x910] ;  /* 0x0002440000047ab9 */ /* 0x000fe20000000800 */
[----:B------:R-:W-:Y:S01]  /*0050*/  ULDC.64 UR20, c[0x0][0x8d0] ;  /* 0x0002340000147ab9 */ /* 0x000fe20000000a00 */
[----:B------:R-:W-:Y:S01]  /*0060*/  ULDC.64 UR14, c[0x0][0x8c8] ;  /* 0x00023200000e7ab9 */ /* 0x000fe20000000a00 */
[----:B------:R-:W-:Y:S01]  /*0070*/  CS2R R8, SRZ ;  /* 0x0000000000087805 */ /* 0x000fe2000001ff00 */
[----:B------:R-:W-:Y:S01]  /*0080*/  ULDC.64 UR22, c[0x0][0x8e8] ;  /* 0x00023a0000167ab9 */ /* 0x000fe20000000a00 */
[----:B------:R-:W-:Y:S01]  /*0090*/  S2UR UR6, SR_CTAID.Y ;  /* 0x00000000000679c3 */ /* 0x000fe20000002600 */
[----:B------:R-:W-:Y:S01]  /*00a0*/  ULDC.64 UR16, c[0x0][0x8e0] ;  /* 0x0002380000107ab9 */ /* 0x000fe20000000a00 */
[----:B--2---:R-:W2:Y:S01]  /*00b0*/  LDG.E R2, desc[UR38][R6.64] ;  /* 0x0000002606027981 */ /* 0x004ea2000c1e1900 */
[----:B------:R-:W-:-:S03]  /*00c0*/  IMAD.U32 R3, RZ, RZ, UR4 ;  /* 0x00000004ff037e24 */ /* 0x000fc6000f8e00ff */
[----:B------:R-:W4:Y:S01]  /*00d0*/  LDG.E R0, desc[UR38][R6.64+0x4] ;  /* 0x0000042606007981 */ /* 0x000f22000c1e1900 */
[----:B---3--:R-:W-:Y:S01]  /*00e0*/  LOP3.LUT R34, R33, 0x1f, RZ, 0xc0, !PT ;  /* 0x0000001f21227812 */ /* 0x008fe200078ec0ff */
[----:B------:R-:W-:Y:S01]  /*00f0*/  UISETP.NE.U32.AND UP0, UPT, UR20, URZ, UPT ;  /* 0x0000003f1400728c */ /* 0x000fe2000bf05070 */
[----:B------:R-:W3:Y:S01]  /*0100*/  S2UR UR51, SR_CTAID.X ;  /* 0x00000000003379c3 */ /* 0x000ee20000002500 */
[----:B------:R-:W-:Y:S01]  /*0110*/  ULDC UR4, c[0x0][0x908] ;  /* 0x0002420000047ab9 */ /* 0x000fe20000000800 */
[----:B------:R-:W-:Y:S01]  /*0120*/  ISETP.GE.AND P0, PT, R34, R3, PT ;  /* 0x000000032200720c */ /* 0x000fe20003f06270 */
[----:B------:R-:W-:Y:S02]  /*0130*/  UISETP.NE.AND.EX UP0, UPT, UR21, URZ, UPT, UP0 ;  /* 0x0000003f1500728c */ /* 0x000fe4000bf05300 */
[----:B------:R-:W-:-:S09]  /*0140*/  UISETP.NE.AND UP3, UPT, UR4, 0x1, UPT ;  /* 0x000000010400788c */ /* 0x000fd2000bf65270 */
[----:B------:R-:W-:Y:S01]  /*0150*/  @UP0 ULDC UR18, c[0x0][0x8dc] ;  /* 0x0002370000120ab9 */ /* 0x000fe20000000800 */
[----:B------:R-:W1:Y:S01]  /*0160*/  @!P0 LDC.64 R4, c[0x0][0x918] ;  /* 0x00024600ff048b82 */ /* 0x000e620000000a00 */
[----:B------:R-:W-:Y:S01]  /*0170*/  @UP3 ULDC UR8, c[0x0][0x10] ;  /* 0x0000040000083ab9 */ /* 0x000fe20000000800 */
[----:B------:R-:W-:Y:S01]  /*0180*/  @UP3 UMOV UR7, URZ ;  /* 0x0000003f00073c82 */ /* 0x000fe20008000000 */
[----:B------:R-:W-:Y:S01]  /*0190*/  @!UP3 ULDC UR10, c[0x0][0xc] ;  /* 0x00000300000abab9 */ /* 0x000fe20000000800 */
[----:B---3--:R-:W-:-:S03]  /*01a0*/  @UP3 UIMAD.WIDE.U32 UR8, UR51, UR8, UR6 ;  /* 0x00000008330832a5 */ /* 0x008fc6000f8e0006 */
[----:B------:R-:W-:Y:S01]  /*01b0*/  @UP3 UMOV UR7, URZ ;  /* 0x0000003f00073c82 */ /* 0x000fe20008000000 */
[----:B-1----:R-:W-:-:S05]  /*01c0*/  @!P0 IMAD.WIDE.U32 R4, R34, 0xc, R4 ;  /* 0x0000000c22048825 */ /* 0x002fca00078e0004 */
[----:B------:R1:W5:Y:S04]  /*01d0*/  @!P0 LDG.E R8, desc[UR38][R4.64] ;  /* 0x0000002604088981 */ /* 0x000368000c1e1900 */
[----:B------:R1:W5:Y:S01]  /*01e0*/  @!P0 LDG.E R9, desc[UR38][R4.64+0x4] ;  /* 0x0000042604098981 */ /* 0x000362000c1e1900 */
[----:B------:R-:W-:Y:S01]  /*01f0*/  ISETP.NE.U32.AND P0, PT, RZ, UR22, PT ;  /* 0x00000016ff007c0c */ /* 0x000fe2000bf05070 */
[----:B------:R-:W-:-:S03]  /*0200*/  @UP3 UIADD3 UR7, UR9, UR7, URZ ;  /* 0x0000000709073290 */ /* 0x000fc6000fffe03f */
[----:B------:R-:W-:Y:S02]  /*0210*/  ISETP.NE.AND.EX P0, PT, RZ, UR23, PT, P0 ;  /* 0x00000017ff007c0c */ /* 0x000fe4000bf05300 */
[----:B--2---:R-:W-:-:S13]  /*0220*/  R2UR UR12, R2 ;  /* 0x00000000020c72ca */ /* 0x004fda00000e0000 */
[----:B------:R-:W-:-:S04]  /*0230*/  UIADD3 UR11, UP1, UR12, UR14, URZ ;  /* 0x0000000e0c0b7290 */ /* 0x000fc8000ff3e03f */
[----:B------:R-:W-:Y:S02]  /*0240*/  ULEA.HI.X.SX32 UR12, UR12, UR15, 0x1, UP1 ;  /* 0x0000000f0c0c7291 */ /* 0x000fe400088f0e3f */
[----:B------:R-:W-:Y:S01]  /*0250*/  UIADD3 UR11, UP1, UR11, -0x1, URZ ;  /* 0xffffffff0b0b7890 */ /* 0x000fe2000ff3e03f */
[----:B----4-:R-:W-:-:S03]  /*0260*/  R2UR UR26, R0 ;  /* 0x00000000001a72ca */ /* 0x010fc600000e0000 */
[----:B------:R-:W-:Y:S02]  /*0270*/  UIADD3.X UR12, UR12, -0x1, URZ, UP1, !UPT ;  /* 0xffffffff0c0c7890 */ /* 0x000fe40008ffe43f */
[----:B------:R-:W-:-:S04]  /*0280*/  @UP0 UIADD3 UR18, UP1, UR11, UR18, URZ ;  /* 0x000000120b120290 */ /* 0x000fc8000ff3e03f */
[----:B------:R-:W-:-:S04]  /*0290*/  @UP0 UIADD3.X UR28, URZ, UR12, URZ, UP1, !UPT ;  /* 0x0000000c3f1c0290 */ /* 0x000fc80008ffe43f */
[----:B------:R-:W-:Y:S02]  /*02a0*/  @UP0 UIMAD.WIDE.U32 UR4, UR28, UR20, URZ ;  /* 0x000000141c0402a5 */ /* 0x000fe4000f8e003f */
[----:B------:R-:W-:Y:S02]  /*02b0*/  UIADD3 UR13, UP2, UR26, UR16, URZ ;  /* 0x000000101a0d7290 */ /* 0x000fe4000ff5e03f */
[----:B------:R-:W-:Y:S02]  /*02c0*/  @UP0 UIMAD.WIDE.U32 UR24, UP1, UR18, UR21, UR4 ;  /* 0x00000015121802a5 */ /* 0x000fe4000f820004 */
[----:B------:R-:W-:Y:S02]  /*02d0*/  @UP0 UIMAD.WIDE.U32 UR18, UR18, UR20, URZ ;  /* 0x00000014121202a5 */ /* 0x000fe4000f8e003f */
[----:B------:R-:W-:Y:S02]  /*02e0*/  @UP0 UIADD3.X UR27, URZ, URZ, URZ, UP1, !UPT ;  /* 0x0000003f3f1b0290 */ /* 0x000fe40008ffe43f */
[----:B------:R-:W-:Y:S01]  /*02f0*/  @UP0 UIADD3 URZ, UP1, UR19, UR24, URZ ;  /* 0x00000018133f0290 */ /* 0x000fe2000ff3e03f */
[----:B------:R-:W-:Y:S01]  /*0300*/  UMOV UR4, UR51 ;  /* 0x0000003300047c82 */ /* 0x000fe20008000000 */
[----:B------:R-:W-:Y:S01]  /*0310*/  UMOV UR5, URZ ;  /* 0x0000003f00057c82 */ /* 0x000fe20008000000 */
[----:B------:R-:W-:-:S02]  /*0320*/  ULEA.HI.X.SX32 UR9, UR26, UR17, 0x1, UP2 ;  /* 0x000000111a097291 */ /* 0x000fc400090f0e3f */
[----:B------:R-:W-:Y:S01]  /*0330*/  @!UP3 UIMAD.WIDE.U32 UR4, UR10, UR6, UR4 ;  /* 0x000000060a04b2a5 */ /* 0x000fe2000f8e0004 */
[----:B------:R-:W-:Y:S02]  /*0340*/  @UP0 UMOV UR26, UR25 ;  /* 0x00000019001a0c82 */ /* 0x000fe40008000000 */
[----:B------:R-:W-:Y:S02]  /*0350*/  @UP0 UIMAD.WIDE.U32.X UR18, UR28, UR21, UR26, UP1 ;  /* 0x000000151c1202a5 */ /* 0x000fe400088e041a */
[----:B------:R-:W-:Y:S02]  /*0360*/  UIADD3 UR6, UP1, UR13, -0x1, URZ ;  /* 0xffffffff0d067890 */ /* 0x000fe4000ff3e03f */
[----:B------:R-:W-:Y:S01]  /*0370*/  @!UP3 UMOV UR7, UR5 ;  /* 0x000000050007bc82 */ /* 0x000fe20008000000 */
[----:B------:R-:W-:Y:S01]  /*0380*/  @!UP3 UMOV UR8, UR4 ;  /* 0x000000040008bc82 */ /* 0x000fe20008000000 */
[----:B------:R-:W-:Y:S01]  /*0390*/  UIADD3.X UR5, UR9, -0x1, URZ, UP1, !UPT ;  /* 0xffffffff09057890 */ /* 0x000fe20008ffe43f */
[----:B------:R-:W-:Y:S01]  /*03a0*/  @UP0 UMOV UR11, UR18 ;  /* 0x00000012000b0c82 */ /* 0x000fe20008000000 */
[----:B------:R-:W-:Y:S01]  /*03b0*/  @UP0 UMOV UR12, UR19 ;  /* 0x00000013000c0c82 */ /* 0x000fe20008000000 */
[----:B-1----:R-:W-:Y:S09]  /*03c0*/  @!P0 BRA `(.L_x_0) ;  /* 0x00000000002c8947 */ /* 0x002ff20003800000 */
[----:B------:R-:W-:Y:S02]  /*03d0*/  ULDC UR4, c[0x0][0x8f4] ;  /* 0x00023d0000047ab9 */ /* 0x000fe40000000800 */
[----:B------:R-:W-:-:S04]  /*03e0*/  UIADD3 UR6, UP1, UR6, UR4, URZ ;  /* 0x0000000406067290 */ /* 0x000fc8000ff3e03f */
[----:B------:R-:W-:-:S04]  /*03f0*/  UIADD3.X UR9, URZ, UR5, URZ, UP1, !UPT ;  /* 0x000000053f097290 */ /* 0x000fc80008ffe43f */
[----:B------:R-:W-:-:S04]  /*0400*/  UIMAD.WIDE.U32 UR4, UR9, UR22, URZ ;  /* 0x00000016090472a5 */ /* 0x000fc8000f8e003f */
[----:B------:R-:W-:Y:S02]  /*0410*/  UIMAD.WIDE.U32 UR18, UP1, UR6, UR23, UR4 ;  /* 0x00000017061272a5 */ /* 0x000fe4000f820004 */
[----:B------:R-:W-:Y:S02]  /*0420*/  UIMAD.WIDE.U32 UR4, UR6, UR22, URZ ;  /* 0x00000016060472a5 */ /* 0x000fe4000f8e003f */
[----:B------:R-:W-:Y:S02]  /*0430*/  UIADD3.X UR25, URZ, URZ, URZ, UP1, !UPT ;  /* 0x0000003f3f197290 */ /* 0x000fe40008ffe43f */
[----:B------:R-:W-:Y:S01]  /*0440*/  UIADD3 URZ, UP1, UR5, UR18, URZ ;  /* 0x00000012053f7290 */ /* 0x000fe2000ff3e03f */
[----:B------:R-:W-:-:S03]  /*0450*/  UMOV UR24, UR19 ;  /* 0x0000001300187c82 */ /* 0x000fc60008000000 */
[----:B------:R-:W-:-:S07]  /*0460*/  UIMAD.WIDE.U32.X UR4, UR9, UR23, UR24, UP1 ;  /* 0x00000017090472a5 */ /* 0x000fce00088e0418 */
[----:B------:R-:W-:-:S05]  /*0470*/  UMOV UR6, UR4 ;  /* 0x0000000400067c82 */ /* 0x000fca0008000000 */
.L_x_0:
[----:B------:R-:W-:Y:S01]  /*0480*/  ULDC UR9, c[0x0][0x934] ;  /* 0x00024d0000097ab9 */ /* 0x000fe20000000800 */
[----:B------:R-:W-:Y:S01]  /*0490*/  ULDC UR10, c[0x0][0x904] ;  /* 0x00024100000a7ab9 */ /* 0x000fe20000000800 */
[----:B------:R-:W-:Y:S01]  /*04a0*/  ULDC UR4, c[0x0][0x938] ;  /* 0x00024e0000047ab9 */ /* 0x000fe20000000800 */
[----:B------:R-:W-:Y:S01]  /*04b0*/  USHF.L.U32 UR9, UR9, UR10, URZ ;  /* 0x0000000a09097299 */ /* 0x000fe2000800063f */
[----:B------:R-:W-:Y:S01]  /*04c0*/  SHF.R.U32.HI R13, RZ, 0x5, R33 ;  /* 0x00000005ff0d7819 */ /* 0x000fe20000011621 */
[----:B------:R-:W-:Y:S01]  /*04d0*/  USHF.L.U32 UR10, UR4, UR10, URZ ;  /* 0x0000000a040a7299 */ /* 0x000fe2000800063f */
[----:B------:R-:W-:Y:S01]  /*04e0*/  ULDC UR26, c[0x0][0x8d8] ;  /* 0x00023600001a7ab9 */ /* 0x000fe20000000800 */
[----:B------:R-:W-:Y:S02]  /*04f0*/  ULDC UR30, c[0x0][0x8f0] ;  /* 0x00023c00001e7ab9 */ /* 0x000fe40000000800 */
[----:B------:R-:W-:Y:S01]  /*0500*/  IMAD.U32 R10, RZ, RZ, UR9 ;  /* 0x00000009ff0a7e24 */ /* 0x000fe2000f8e00ff */
[----:B------:R-:W-:Y:S01]  /*0510*/  USHF.R.U64 UR11, UR11, UR26, UR12 ;  /* 0x0000001a0b0b7299 */ /* 0x000fe2000800120c */
[----:B------:R-:W-:Y:S01]  /*0520*/  IMAD.U32 R11, RZ, RZ, UR10 ;  /* 0x0000000aff0b7e24 */ /* 0x000fe2000f8e00ff */
[----:B------:R-:W-:-:S02]  /*0530*/  USHF.R.U64 UR6, UR6, UR30, UR5 ;  /* 0x0000001e06067299 */ /* 0x000fc40008001205 */
[----:B------:R-:W-:Y:S01]  /*0540*/  IABS R0, R10 ;  /* 0x0000000a00007213 */ /* 0x000fe20000000000 */
[----:B------:R-:W-:Y:S01]  /*0550*/  UIADD3 UR11, UR11, -0x1, UR9 ;  /* 0xffffffff0b0b7890 */ /* 0x000fe2000fffe009 */
[----:B------:R-:W-:Y:S01]  /*0560*/  IABS R2, R11 ;  /* 0x0000000b00027213 */ /* 0x000fe20000000000 */
[----:B------:R-:W-:Y:S01]  /*0570*/  UIADD3 UR6, UR6, -0x1, UR10 ;  /* 0xffffffff06067890 */ /* 0x000fe2000fffe00a */
[----:B------:R-:W-:Y:S01]  /*0580*/  R2UR UR28, R0 ;  /* 0x00000000001c72ca */ /* 0x000fe200000e0000 */
[----:B------:R-:W-:Y:S01]  /*0590*/  UMOV UR4, URZ ;  /* 0x0000003f00047c82 */ /* 0x000fe20008000000 */
[----:B------:R-:W-:Y:S01]  /*05a0*/  UISETP.GE.AND UP5, UPT, UR11, URZ, UPT ;  /* 0x0000003f0b00728c */ /* 0x000fe2000bfa6270 */
[----:B------:R-:W-:Y:S01]  /*05b0*/  IMAD.MOV.U32 R0, RZ, RZ, R2 ;  /* 0x000000ffff007224 */ /* 0x000fe200078e0002 */
[----:B------:R-:W-:Y:S01]  /*05c0*/  UISETP.NE.AND UP4, UPT, UR9, URZ, UPT ;  /* 0x0000003f0900728c */ /* 0x000fe2000bf85270 */
[----:B------:R-:W-:-:S03]  /*05d0*/  UMOV UR59, 0x1 ;  /* 0x00000001003b7882 */ /* 0x000fc60000000000 */
[----:B------:R-:W-:-:S05]  /*05e0*/  R2UR UR27, R0 ;  /* 0x00000000001b72ca */ /* 0x000fca00000e0000 */
[----:B------:R-:W1:Y:S08]  /*05f0*/  I2F.RP R0, UR28 ;  /* 0x0000001c00007d06 */ /* 0x000e700008209400 */
[----:B------:R-:W2:Y:S08]  /*0600*/  I2F.RP R4, UR27 ;  /* 0x0000001b00047d06 */ /* 0x000eb00008209400 */
[----:B-1----:R-:W1:Y:S08]  /*0610*/  MUFU.RCP R0, R0 ;  /* 0x0000000000007308 */ /* 0x002e700000001000 */
[----:B--2---:R-:W2:Y:S01]  /*0620*/  MUFU.RCP R4, R4 ;  /* 0x0000000400047308 */ /* 0x004ea20000001000 */
[----:B-1----:R-:W-:-:S02]  /*0630*/  VIADD R2, R0, 0xffffffe ;  /* 0x0ffffffe00027836 */ /* 0x002fc40000000000 */
[----:B------:R-:W-:-:S05]  /*0640*/  IMAD.U32 R0, RZ, RZ, UR11 ;  /* 0x0000000bff007e24 */ /* 0x000fca000f8e00ff */
[----:B------:R-:W1:Y:S01]  /*0650*/  F2I.FTZ.U32.TRUNC.NTZ R2, R2 ;  /* 0x0000000200027305 */ /* 0x000e62000021f000 */
[----:B------:R-:W-:Y:S01]  /*0660*/  IABS R0, R0 ;  /* 0x0000000000007213 */ /* 0x000fe20000000000 */
[----:B--2---:R-:W-:Y:S01]  /*0670*/  VIADD R5, R4, 0xffffffe ;  /* 0x0ffffffe04057836 */ /* 0x004fe20000000000 */
[----:B------:R-:W-:Y:S02]  /*0680*/  IABS R4, R10 ;  /* 0x0000000a00047213 */ /* 0x000fe40000000000 */
[----:B------:R-:W-:Y:S02]  /*0690*/  R2UR UR29, R0 ;  /* 0x00000000001d72ca */ /* 0x000fe400000e0000 */
[----:B------:R-:W-:Y:S01]  /*06a0*/  IADD3 R4, RZ, -R4, RZ ;  /* 0x80000004ff047210 */ /* 0x000fe20007ffe0ff */
[----:B------:R-:W2:Y:S01]  /*06b0*/  F2I.FTZ.U32.TRUNC.NTZ R5, R5 ;  /* 0x0000000500057305 */ /* 0x000ea2000021f000 */
[----:B-1----:R-:W-:Y:S01]  /*06c0*/  R2UR UR5, R2 ;  /* 0x00000000020572ca */ /* 0x002fe200000e0000 */
[----:B------:R-:W-:Y:S01]  /*06d0*/  IMAD.U32 R2, RZ, RZ, UR6 ;  /* 0x00000006ff027e24 */ /* 0x000fe2000f8e00ff */
[----:B--2---:R-:W-:-:S04]  /*06e0*/  R2UR UR13, R5 ;  /* 0x00000000050d72ca */ /* 0x004fc800000e0000 */
[----:B------:R-:W-:Y:S01]  /*06f0*/  IABS R5, R2 ;  /* 0x0000000200057213 */ /* 0x000fe20000000000 */
[----:B------:R-:W-:Y:S01]  /*0700*/  IMAD.MOV.U32 R2, RZ, RZ, R4 ;  /* 0x000000ffff027224 */ /* 0x000fe200078e0004 */
[----:B------:R-:W-:-:S05]  /*0710*/  IABS R4, R11 ;  /* 0x0000000b00047213 */ /* 0x000fca0000000000 */
[----:B------:R-:W-:Y:S01]  /*0720*/  UIADD3 UR12, URZ, -UR5, URZ ;  /* 0x800000053f0c7290 */ /* 0x000fe2000fffe03f */
[----:B------:R-:W-:Y:S01]  /*0730*/  IMAD.MOV.U32 R0, RZ, RZ, R5 ;  /* 0x000000ffff007224 */ /* 0x000fe200078e0005 */
[----:B------:R-:W-:Y:S02]  /*0740*/  R2UR UR31, R2 ;  /* 0x00000000021f72ca */ /* 0x000fe400000e0000 */
[----:B------:R-:W-:Y:S01]  /*0750*/  UIMAD UR12, UR12, UR28, URZ ;  /* 0x0000001c0c0c72a4 */ /* 0x000fe2000f8e023f */
[----:B------:R-:W-:Y:S01]  /*0760*/  IMAD.MOV R4, RZ, RZ, -R4 ;  /* 0x000000ffff047224 */ /* 0x000fe200078e0a04 */
[----:B------:R-:W1:Y:S01]  /*0770*/  SHFL.IDX PT, R2, R13, RZ, 0x1f ;  /* 0x00001fff0d027589 */ /* 0x000e6200000e0000 */
[----:B------:R-:W-:Y:S01]  /*0780*/  R2UR UR33, R0 ;  /* 0x00000000002172ca */ /* 0x000fe200000e0000 */
[----:B------:R-:W-:Y:S01]  /*0790*/  UIADD3 UR18, URZ, -UR13, URZ ;  /* 0x8000000d3f127290 */ /* 0x000fe2000fffe03f */
[----:B------:R-:W-:Y:S01]  /*07a0*/  IMAD.MOV.U32 R0, RZ, RZ, R4 ;  /* 0x000000ffff007224 */ /* 0x000fe200078e0004 */
[----:B------:R-:W-:-:S02]  /*07b0*/  UIMAD.WIDE.U32 UR4, UR5, UR12, UR4 ;  /* 0x0000000c050472a5 */ /* 0x000fc4000f8e0004 */
[----:B------:R-:W-:Y:S01]  /*07c0*/  UIMAD UR18, UR18, UR27, URZ ;  /* 0x0000001b121272a4 */ /* 0x000fe2000f8e023f */
[----:B------:R-:W-:Y:S01]  /*07d0*/  UMOV UR12, URZ ;  /* 0x0000003f000c7c82 */ /* 0x000fe20008000000 */
[----:B------:R-:W-:Y:S02]  /*07e0*/  R2UR UR32, R0 ;  /* 0x00000000002072ca */ /* 0x000fe400000e0000 */
[----:B------:R-:W-:Y:S01]  /*07f0*/  UIMAD.WIDE.U32 UR18, UR13, UR18, UR12 ;  /* 0x000000120d1272a5 */ /* 0x000fe2000f8e000c */
[----:B------:R-:W-:Y:S01]  /*0800*/  SHF.R.U32.HI R0, RZ, 0x7, R33 ;  /* 0x00000007ff007819 */ /* 0x000fe20000011621 */
[----:B------:R-:W-:Y:S01]  /*0810*/  ULOP3.LUT UR12, URZ, UR9, URZ, 0x33, !UPT ;  /* 0x000000093f0c7292 */ /* 0x000fe2000f8e333f */
[----:B------:R-:W-:Y:S01]  /*0820*/  UMOV UR13, UR5 ;  /* 0x00000005000d7c82 */ /* 0x000fe20008000000 */
[----:B------:R-:W-:Y:S02]  /*0830*/  UIMAD.WIDE.U32 UR24, UR19, UR33, URZ ;  /* 0x00000021131872a5 */ /* 0x000fe4000f8e003f */
[----:B------:R-:W-:Y:S01]  /*0840*/  UIMAD.WIDE.U32 UR4, UR13, UR29, URZ ;  /* 0x0000001d0d0472a5 */ /* 0x000fe2000f8e003f */
[----:B------:R-:W2:Y:S03]  /*0850*/  SHFL.IDX PT, R0, R0, RZ, 0x1f ;  /* 0x00001fff00007589 */ /* 0x000ea600000e0000 */
[----:B------:R-:W-:-:S02]  /*0860*/  UIMAD UR5, UR5, UR31, UR29 ;  /* 0x0000001f050572a4 */ /* 0x000fc4000f8e021d */
[----:B------:R-:W-:Y:S01]  /*0870*/  UIMAD UR25, UR25, UR32, UR33 ;  /* 0x00000020191972a4 */ /* 0x000fe2000f8e0221 */
[----:B-1----:R-:W-:Y:S01]  /*0880*/  R2UR UR29, R2 ;  /* 0x00000000021d72ca */ /* 0x002fe200000e0000 */
[----:B------:R-:W-:Y:S02]  /*0890*/  UISETP.GT.U32.AND UP1, UPT, UR28, UR5, UPT ;  /* 0x000000051c00728c */ /* 0x000fe4000bf24070 */
[----:B------:R-:W-:Y:S02]  /*08a0*/  UISETP.GT.U32.AND UP2, UPT, UR27, UR25, UPT ;  /* 0x000000191b00728c */ /* 0x000fe4000bf44070 */
[----:B------:R-:W-:-:S07]  /*08b0*/  ULOP3.LUT UR33, URZ, UR10, URZ, 0x33, !UPT ;  /* 0x0000000a3f217292 */ /* 0x000fce000f8e333f */
[----:B------:R-:W-:Y:S01]  /*08c0*/  @!UP1 UIADD3 UR5, UR5, -UR28, URZ ;  /* 0x8000001c05059290 */ /* 0x000fe2000fffe03f */
[----:B------:R-:W-:Y:S01]  /*08d0*/  ISETP.NE.AND P1, PT, RZ, UR29, PT ;  /* 0x0000001dff007c0c */ /* 0x000fe2000bf25270 */
[----:B------:R-:W-:Y:S02]  /*08e0*/  @!UP2 UIADD3 UR25, UR25, -UR27, URZ ;  /* 0x8000001b1919a290 */ /* 0x000fe4000fffe03f */
[----:B------:R-:W-:Y:S02]  /*08f0*/  UISETP.GT.U32.AND UP6, UPT, UR28, UR5, UPT ;  /* 0x000000051c00728c */ /* 0x000fe4000bfc4070 */
[----:B------:R-:W-:Y:S01]  /*0900*/  UISETP.GT.U32.AND UP1, UPT, UR27, UR25, UPT ;  /* 0x000000191b00728c */ /* 0x000fe2000bf24070 */
[----:B--2---:R-:W-:Y:S01]  /*0910*/  R2UR UR18, R0 ;  /* 0x00000000001272ca */ /* 0x004fe200000e0000 */
[----:B------:R-:W-:Y:S02]  /*0920*/  USHF.R.S32.HI UR4, URZ, 0x1f, UR29 ;  /* 0x0000001f3f047899 */ /* 0x000fe4000801141d */
[----:B------:R-:W-:-:S02]  /*0930*/  UISETP.NE.AND UP2, UPT, UR10, URZ, UPT ;  /* 0x0000003f0a00728c */ /* 0x000fc4000bf45270 */
[----:B------:R-:W-:-:S03]  /*0940*/  ULEA.HI UR4, UR4, UR29, URZ, 0x2 ;  /* 0x0000001d04047291 */ /* 0x000fc6000f8f103f */
[----:B------:R-:W-:Y:S02]  /*0950*/  @!UP6 UIADD3 UR5, UR5, -UR28, URZ ;  /* 0x8000001c0505e290 */ /* 0x000fe4000fffe03f */
[----:B------:R-:W-:Y:S02]  /*0960*/  UISETP.GE.AND UP6, UPT, UR6, URZ, UPT ;  /* 0x0000003f0600728c */ /* 0x000fe4000bfc6270 */
[----:B------:R-:W-:Y:S02]  /*0970*/  @!UP1 UIADD3 UR25, UR25, -UR27, URZ ;  /* 0x8000001b19199290 */ /* 0x000fe4000fffe03f */
[----:B------:R-:W-:Y:S02]  /*0980*/  @!UP5 UIADD3 UR5, -UR5, URZ, URZ ;  /* 0x0000003f0505d290 */ /* 0x000fe4000fffe13f */
[----:B------:R-:W-:Y:S02]  /*0990*/  ULOP3.LUT UR4, UR4, 0xfffffffc, URZ, 0xc0, !UPT ;  /* 0xfffffffc04047892 */ /* 0x000fe4000f8ec03f */
[----:B------:R-:W-:-:S02]  /*09a0*/  USEL UR5, UR12, UR5, !UP4 ;  /* 0x000000050c057287 */ /* 0x000fc4000e000000 */
[----:B------:R-:W-:Y:S02]  /*09b0*/  UIADD3 UR52, UR29, -UR4, URZ ;  /* 0x800000041d347290 */ /* 0x000fe4000fffe03f */
[----:B------:R-:W-:Y:S02]  /*09c0*/  @!UP6 UIADD3 UR25, -UR25, URZ, URZ ;  /* 0x0000003f1919e290 */ /* 0x000fe4000fffe13f */
[----:B------:R-:W-:Y:S02]  /*09d0*/  UIADD3 UR5, UR11, -UR5, URZ ;  /* 0x800000050b057290 */ /* 0x000fe4000fffe03f */
[----:B------:R-:W-:Y:S02]  /*09e0*/  USEL UR25, UR33, UR25, !UP2 ;  /* 0x0000001921197287 */ /* 0x000fe4000d000000 */
[----:B------:R-:W-:Y:S02]  /*09f0*/  UISETP.NE.AND UP1, UPT, UR18, URZ, UPT ;  /* 0x0000003f1200728c */ /* 0x000fe4000bf25270 */
[----:B------:R-:W-:-:S02]  /*0a00*/  UIADD3 UR25, UR6, -UR25, URZ ;  /* 0x8000001906197290 */ /* 0x000fc4000fffe03f */
[----:B------:R-:W-:Y:S02]  /*0a10*/  UISETP.EQ.AND UP5, UPT, UR52, 0x3, !UP1 ;  /* 0x000000033400788c */ /* 0x000fe4000cfa2270 */
[----:B------:R-:W-:Y:S02]  /*0a20*/  UIMAD UR24, UR5, UR25, URZ ;  /* 0x00000019051872a4 */ /* 0x000fe4000f8e023f */
[----:B------:R-:W-:Y:S02]  /*0a30*/  USEL UR4, UR25, UR5, !UP3 ;  /* 0x0000000519047287 */ /* 0x000fe4000d800000 */
[----:B------:R-:W-:Y:S02]  /*0a40*/  USHF.R.S32.HI UR25, URZ, 0x1f, UR24 ;  /* 0x0000001f3f197899 */ /* 0x000fe40008011418 */
[----:B------:R-:W-:Y:S01]  /*0a50*/  USHF.R.S32.HI UR5, URZ, 0x1f, UR4 ;  /* 0x0000001f3f057899 */ /* 0x000fe20008011404 */
[----:B------:R-:W-:Y:S01]  /*0a60*/  IMAD.U32 R6, RZ, RZ, UR24 ;  /* 0x00000018ff067e24 */ /* 0x000fe2000f8e00ff */
[----:B------:R-:W-:Y:S01]  /*0a70*/  USEL UR59, UR59, 0x2, UP5 ;  /* 0x000000023b3b7887 */ /* 0x000fe2000a800000 */
[----:B------:R-:W-:-:S02]  /*0a80*/  IMAD.U32 R4, RZ, RZ, UR4 ;  /* 0x00000004ff047e24 */ /* 0x000fc4000f8e00ff */
[----:B------:R-:W-:Y:S02]  /*0a90*/  IMAD.U32 R7, RZ, RZ, UR25 ;  /* 0x00000019ff077e24 */ /* 0x000fe4000f8e00ff */
[----:B------:R-:W-:Y:S01]  /*0aa0*/  IMAD.U32 R5, RZ, RZ, UR5 ;  /* 0x00000005ff057e24 */ /* 0x000fe2000f8e00ff */
[----:B------:R-:W-:Y:S06]  /*0ab0*/  @P1 BRA `(.L_x_1) ;  /* 0x0000000000841947 */ /* 0x000fec0003800000 */
[----:B------:R-:W-:Y:S01]  /*0ac0*/  ELECT P1, URZ, PT ;  /* 0x00000000003f782f */ /* 0x000fe20003820000 */
[----:B------:R-:W-:-:S12]  /*0ad0*/  BSSY B0, `(.L_x_1) ;  /* 0x000001f000007945 */ /* 0x000fd80003800000 */
[----:B------:R-:W-:Y:S05]  /*0ae0*/  @!P1 BRA `(.L_x_2) ;  /* 0x0000000000749947 */ /* 0x000fea0003800000 */
[----:B------:R-:W1:Y:S01]  /*0af0*/  S2UR UR6, SR_CgaCtaId ;  /* 0x00000000000679c3 */ /* 0x000e620000008800 */
[----:B------:R-:W-:Y:S01]  /*0b00*/  UMOV UR4, 0x400 ;  /* 0x0000040000047882 */ /* 0x000fe20000000000 */
[----:B------:R-:W-:Y:S01]  /*0b10*/  UMOV UR5, 0x1 ;  /* 0x0000000100057882 */ /* 0x000fe20000000000 */
[----:B------:R-:W-:Y:S02]  /*0b20*/  UMOV UR24, 0x140 ;  /* 0x0000014000187882 */ /* 0x000fe40000000000 */
[----:B------:R-:W-:-:S04]  /*0b30*/  UIADD3 UR24, -UR24, 0x100000, URZ ;  /* 0x0010000018187890 */ /* 0x000fc8000fffe13f */
[----:B------:R-:W-:Y:S02]  /*0b40*/  USHF.L.U32 UR25, UR24, 0xb, URZ ;  /* 0x0000000b18197899 */ /* 0x000fe4000800063f */
[----:B------:R-:W-:Y:S02]  /*0b50*/  USHF.L.U32 UR24, UR24, 0x1, URZ ;  /* 0x0000000118187899 */ /* 0x000fe4000800063f */
[----:B-1----:R-:W-:Y:S02]  /*0b60*/  ULEA UR6, UR6, UR4, 0x18 ;  /* 0x0000000406067291 */ /* 0x002fe4000f8ec03f */
[----:B------:R-:W-:-:S04]  /*0b70*/  UIADD3 UR4, -UR5, 0x100000, URZ ;  /* 0x0010000005047890 */ /* 0x000fc8000fffe13f */
[----:B------:R-:W-:Y:S02]  /*0b80*/  USHF.L.U32 UR5, UR4, 0xb, URZ ;  /* 0x0000000b04057899 */ /* 0x000fe4000800063f */
[----:B------:R-:W-:Y:S01]  /*0b90*/  USHF.L.U32 UR4, UR4, 0x1, URZ ;  /* 0x0000000104047899 */ /* 0x000fe2000800063f */
[----:B------:R-:W1:Y:S11]  /*0ba0*/  FENCE.VIEW.ASYNC.S ;  /* 0x00000000000073c6 */ /* 0x000e760000000000 */
[----:B-1----:R1:W2:Y:S01]  /*0bb0*/  SYNCS.EXCH.64 URZ, [UR6+0x34400], UR4 ;  /* 0x03440004063f75b2 */ /* 0x0022a20008000100 */
[----:B------:R1:W3:Y:S01]  /*0bc0*/  SYNCS.EXCH.64 URZ, [UR6+0x34440], UR24 ;  /* 0x03444018063f75b2 */ /* 0x0002e20008000100 */
[----:B------:R1:W4:Y:S01]  /*0bd0*/  SYNCS.EXCH.64 URZ, [UR6+0x34408], UR4 ;  /* 0x03440804063f75b2 */ /* 0x0003220008000100 */
[----:B------:R1:W1:Y:S01]  /*0be0*/  SYNCS.EXCH.64 URZ, [UR6+0x34448], UR24 ;  /* 0x03444818063f75b2 */ /* 0x0002620008000100 */
        /* <DEDUP_REMOVED lines=12> */
[----:B------:R-:W-:Y:S01]  /*0cb0*/  NOP ;  /* 0x0000000000007918 */ /* 0x000fe20000000000 */
.L_x_2:
[----:B-1----:R-:W-:Y:S05]  /*0cc0*/  BSYNC B0 ;  /* 0x0000000000007941 */ /* 0x002fea0003800000 */
.L_x_1:
[----:B------:R-:W1:Y:S01]  /*0cd0*/  SHFL.IDX PT, R0, R13, RZ, 0x1f ;  /* 0x00001fff0d007589 */ /* 0x000e6200000e0000 */
[----:B------:R-:W-:Y:S01]  /*0ce0*/  UIADD3 UR29, UR18, -0x1, URZ ;  /* 0xffffffff121d7890 */ /* 0x000fe2000fffe03f */
[----:B------:R-:W-:Y:S01]  /*0cf0*/  NOP ;  /* 0x0000000000007918 */ /* 0x000fe20000000000 */
[----:B------:R-:W-:Y:S02]  /*0d00*/  UISETP.LT.U32.AND UP6, UPT, UR52, 0x2, !UP1 ;  /* 0x000000023400788c */ /* 0x000fe4000cfc1070 */
[----:B------:R-:W-:Y:S02]  /*0d10*/  UISETP.GE.U32.AND UP5, UPT, UR29, 0x2, UPT ;  /* 0x000000021d00788c */ /* 0x000fe4000bfa6070 */
[----:B------:R-:W-:-:S04]  /*0d20*/  USEL UR42, URZ, 0x1, !UP6 ;  /* 0x000000013f2a7887 */ /* 0x000fc8000f000000 */
[----:B------:R-:W-:Y:S01]  /*0d30*/  USEL UR42, UR42, 0x2, UP5 ;  /* 0x000000022a2a7887 */ /* 0x000fe2000a800000 */
[----:B-1----:R-:W-:-:S13]  /*0d40*/  ISETP.NE.AND P1, PT, R0, RZ, PT ;  /* 0x000000ff0000720c */ /* 0x002fda0003f25270 */
[----:B------:R-:W-:Y:S05]  /*0d50*/  @P1 BRA `(.L_x_3) ;  /* 0x0000000000501947 */ /* 0x000fea0003800000 */
[----:B------:R-:W1:Y:S01]  /*0d60*/  S2UR UR5, SR_CgaCtaId ;  /* 0x00000000000579c3 */ /* 0x000e620000008800 */
[----:B------:R-:W-:Y:S01]  /*0d70*/  UMOV UR4, 0x400 ;  /* 0x0000040000047882 */ /* 0x000fe20000000000 */
[----:B------:R-:W-:Y:S01]  /*0d80*/  UMOV UR24, 0x1 ;  /* 0x0000000100187882 */ /* 0x000fe20000000000 */
[----:B------:R-:W-:Y:S01]  /*0d90*/  UMOV UR11, 0x80 ;  /* 0x00000080000b7882 */ /* 0x000fe20000000000 */
[----:B------:R-:W-:-:S04]  /*0da0*/  UIADD3 UR24, -UR24, 0x100000, URZ ;  /* 0x0010000018187890 */ /* 0x000fc8000fffe13f */
[----:B------:R-:W-:Y:S02]  /*0db0*/  USHF.L.U32 UR25, UR24, 0xb, URZ ;  /* 0x0000000b18197899 */ /* 0x000fe4000800063f */
[----:B------:R-:W-:Y:S01]  /*0dc0*/  USHF.L.U32 UR24, UR24, 0x1, URZ ;  /* 0x0000000118187899 */ /* 0x000fe2000800063f */
[----:B------:R-:W-:Y:S01]  /*0dd0*/  ELECT P1, URZ, PT ;  /* 0x00000000003f782f */ /* 0x000fe20003820000 */
[----:B-1----:R-:W-:Y:S02]  /*0de0*/  ULEA UR6, UR5, UR4, 0x18 ;  /* 0x0000000405067291 */ /* 0x002fe4000f8ec03f */
[----:B------:R-:W-:-:S04]  /*0df0*/  UIADD3 UR4, -UR11, 0x100000, URZ ;  /* 0x001000000b047890 */ /* 0x000fc8000fffe13f */
[----:B------:R-:W-:Y:S02]  /*0e00*/  USHF.L.U32 UR5, UR4, 0xb, URZ ;  /* 0x0000000b04057899 */ /* 0x000fe4000800063f */
[----:B------:R-:W-:Y:S01]  /*0e10*/  USHF.L.U32 UR4, UR4, 0x1, URZ ;  /* 0x0000000104047899 */ /* 0x000fe2000800063f */
[----:B------:R-:W1:Y:S03]  /*0e20*/  FENCE.VIEW.ASYNC.S ;  /* 0x00000000000073c6 */ /* 0x000e660000000000 */
[----:B-1----:R1:W1:Y:S08]  /*0e30*/  SYNCS.EXCH.64 URZ, [UR6+0x34480], UR24 ;  /* 0x03448018063f75b2 */ /* 0x0022700008000100 */
[----:B------:R1:W1:Y:S01]  /*0e40*/  SYNCS.EXCH.64 URZ, [UR6+0x34498], UR4 ;  /* 0x03449804063f75b2 */ /* 0x0002620008000100 */
[----:B------:R1:W1:Y:S01]  /*0e50*/  SYNCS.EXCH.64 URZ, [UR6+0x34488], UR24 ;  /* 0x03448818063f75b2 */ /* 0x0002620008000100 */
[----:B------:R1:W1:Y:S01]  /*0e60*/  SYNCS.EXCH.64 URZ, [UR6+0x344a0], UR4 ;  /* 0x0344a004063f75b2 */ /* 0x0002620008000100 */
[----:B------:R1:W1:Y:S01]  /*0e70*/  SYNCS.EXCH.64 URZ, [UR6+0x34490], UR24 ;  /* 0x03449018063f75b2 */ /* 0x0002620008000100 */
[----:B------:R1:W1:Y:S01]  /*0e80*/  SYNCS.EXCH.64 URZ, [UR6+0x344a8], UR4 ;  /* 0x0344a804063f75b2 */ /* 0x0002620008000100 */
[----:B------:R-:W-:Y:S01]  /*0e90*/  NOP ;  /* 0x0000000000007918 */ /* 0x000fe20000000000 */
.L_x_3:
[----:B------:R-:W2:Y:S01]  /*0ea0*/  SHFL.IDX PT, R0, R13, RZ, 0x1f ;  /* 0x00001fff0d007589 */ /* 0x000ea200000e0000 */
[----:B------:R-:W-:Y:S01]  /*0eb0*/  UISETP.EQ.AND UP6, UPT, UR52, 0x2, !UP1 ;  /* 0x000000023400788c */ /* 0x000fe2000cfc2270 */
[----:B------:R-:W-:-:S03]  /*0ec0*/  NOP ;  /* 0x0000000000007918 */ /* 0x000fc60000000000 */
[----:B------:R-:W-:-:S04]  /*0ed0*/  USEL UR61, URZ, 0x1, !UP6 ;  /* 0x000000013f3d7887 */ /* 0x000fc8000f000000 */
[----:B------:R-:W-:Y:S01]  /*0ee0*/  USEL UR61, UR61, 0x2, UP5 ;  /* 0x000000023d3d7887 */ /* 0x000fe2000a800000 */
[----:B--2---:R-:W-:-:S13]  /*0ef0*/  ISETP.NE.AND P1, PT, R0, RZ, PT ;  /* 0x000000ff0000720c */ /* 0x004fda0003f25270 */
[----:B------:R-:W-:Y:S05]  /*0f00*/  @P1 BRA `(.L_x_4) ;  /* 0x0000000000581947 */ /* 0x000fea0003800000 */
[----:B-1----:R-:W1:Y:S01]  /*0f10*/  S2UR UR5, SR_CgaCtaId ;  /* 0x00000000000579c3 */ /* 0x002e620000008800 */
[----:B------:R-:W-:Y:S01]  /*0f20*/  UMOV UR4, 0x400 ;  /* 0x0000040000047882 */ /* 0x000fe20000000000 */
[----:B------:R-:W-:Y:S01]  /*0f30*/  UMOV UR11, 0x20 ;  /* 0x00000020000b7882 */ /* 0x000fe20000000000 */
[----:B------:R-:W-:Y:S01]  /*0f40*/  UMOV UR24, 0x80 ;  /* 0x0000008000187882 */ /* 0x000fe20000000000 */
[----:B------:R-:W-:Y:S01]  /*0f50*/  ELECT P1, URZ, PT ;  /* 0x00000000003f782f */ /* 0x000fe20003820000 */
        /* <DEDUP_REMOVED lines=8> */
[----:B-1----:R2:W1:Y:S01]  /*0fe0*/  SYNCS.EXCH.64 URZ, [UR6+0x344b0], UR4 ;  /* 0x0344b004063f75b2 */ /* 0x0024620008000100 */
[----:B------:R2:W1:Y:S01]  /*0ff0*/  SYNCS.EXCH.64 URZ, [UR6+0x344d0], UR24 ;  /* 0x0344d018063f75b2 */ /* 0x0004620008000100 */
[----:B------:R2:W1:Y:S01]  /*1000*/  SYNCS.EXCH.64 URZ, [UR6+0x344b8], UR4 ;  /* 0x0344b804063f75b2 */ /* 0x0004620008000100 */
[----:B------:R2:W1:Y:S01]  /*1010*/  SYNCS.EXCH.64 URZ, [UR6+0x344d8], UR24 ;  /* 0x0344d818063f75b2 */ /* 0x0004620008000100 */
[----:B------:R2:W1:Y:S01]  /*1020*/  SYNCS.EXCH.64 URZ, [UR6+0x344c0], UR4 ;  /* 0x0344c004063f75b2 */ /* 0x0004620008000100 */
[----:B------:R2:W1:Y:S01]  /*1030*/  SYNCS.EXCH.64 URZ, [UR6+0x344e0], UR24 ;  /* 0x0344e018063f75b2 */ /* 0x0004620008000100 */
[----:B------:R2:W1:Y:S01]  /*1040*/  SYNCS.EXCH.64 URZ, [UR6+0x344c8], UR4 ;  /* 0x0344c804063f75b2 */ /* 0x0004620008000100 */
[----:B------:R2:W1:Y:S02]  /*1050*/  SYNCS.EXCH.64 URZ, [UR6+0x344e8], UR24 ;  /* 0x0344e818063f75b2 */ /* 0x0004640008000100 */
[----:B--2---:R-:W-:Y:S01]  /*1060*/  NOP ;  /* 0x0000000000007918 */ /* 0x004fe20000000000 */
.L_x_4:
[----:B------:R-:W2:Y:S01]  /*1070*/  SHFL.IDX PT, R2, R13, RZ, 0x1f ;  /* 0x00001fff0d027589 */ /* 0x000ea200000e0000 */
[----:B------:R-:W-:Y:S01]  /*1080*/  ELECT P1, URZ, PT ;  /* 0x00000000003f782f */ /* 0x000fe20003820000 */
[----:B------:R-:W3:Y:S01]  /*1090*/  LDC.64 R14, c[0x0][0x8f8] ;  /* 0x00023e00ff0e7b82 */ /* 0x000ee20000000a00 */
[----:B------:R-:W-:Y:S01]  /*10a0*/  ELECT P2, URZ, PT ;  /* 0x00000000003f782f */ /* 0x000fe20003840000 */
[----:B------:R-:W4:Y:S01]  /*10b0*/  SHFL.IDX PT, R0, R13, RZ, 0x1f ;  /* 0x00001fff0d007589 */ /* 0x000f2200000e0000 */
[----:B------:R-:W-:Y:S01]  /*10c0*/  UMOV UR11, 0x20 ;  /* 0x00000020000b7882 */ /* 0x000fe20000000000 */
[----:B-1----:R-:W-:Y:S01]  /*10d0*/  UMOV UR25, 0x80 ;  /* 0x0000008000197882 */ /* 0x002fe20000000000 */
[----:B------:R-:W-:Y:S01]  /*10e0*/  NOP ;  /* 0x0000000000007918 */ /* 0x000fe20000000000 */
[----:B------:R-:W-:Y:S01]  /*10f0*/  ULDC UR60, c[0x0][0xc] ;  /* 0x00000300003c7ab9 */ /* 0x000fe20000000800 */
[----:B------:R-:W-:Y:S02]  /*1100*/  IMAD.MOV.U32 R16, RZ, RZ, -0x1 ;  /* 0xffffffffff107424 */ /* 0x000fe400078e00ff */
[----:B------:R-:W-:-:S02]  /*1110*/  IMAD.MOV.U32 R17, RZ, RZ, -0x1 ;  /* 0xffffffffff117424 */ /* 0x000fc400078e00ff */
[----:B------:R-:W-:Y:S01]  /*1120*/  IMAD.MOV.U32 R18, RZ, RZ, -0x1 ;  /* 0xffffffffff127424 */ /* 0x000fe200078e00ff */
[----:B--2---:R-:W-:Y:S02]  /*1130*/  ISETP.NE.OR P1, PT, R2, RZ, !P1 ;  /* 0x000000ff0200720c */ /* 0x004fe40004f25670 */
[----:B----4-:R-:W-:Y:S02]  /*1140*/  ISETP.NE.OR P2, PT, R0, RZ, !P2 ;  /* 0x000000ff0000720c */ /* 0x010fe40005745670 */
[----:B------:R-:W-:-:S09]  /*1150*/  MOV R0, UR7 ;  /* 0x0000000700007c02 */ /* 0x000fd20008000f00 */
[----:B------:R-:W-:Y:S02]  /*1160*/  VOTEU.ALL UP6, P1 ;  /* 0x00000000003f7886 */ /* 0x000fe400008c0000 */
[----:B------:R-:W-:-:S03]  /*1170*/  VOTEU.ALL UP5, P2 ;  /* 0x00000000003f7886 */ /* 0x000fc600010a0000 */
[----:B------:R-:W1:Y:S01]  /*1180*/  @!UP6 S2UR UR5, SR_CgaCtaId ;  /* 0x000000000005e9c3 */ /* 0x000e620000008800 */
[----:B------:R-:W-:-:S07]  /*1190*/  @!UP6 UMOV UR4, 0x400 ;  /* 0x000004000004e882 */ /* 0x000fce0000000000 */
[----:B------:R-:W2:Y:S01]  /*11a0*/  @!UP5 S2UR UR24, SR_CgaCtaId ;  /* 0x000000000018d9c3 */ /* 0x000ea20000008800 */
[----:B-1----:R-:W-:Y:S02]  /*11b0*/  @!UP6 ULEA UR6, UR5, UR4, 0x18 ;  /* 0x000000040506e291 */ /* 0x002fe4000f8ec03f */
[----:B------:R-:W-:-:S04]  /*11c0*/  @!UP6 UIADD3 UR4, -UR11, 0x100000, URZ ;  /* 0x001000000b04e890 */ /* 0x000fc8000fffe13f */
[----:B------:R-:W-:Y:S02]  /*11d0*/  @!UP6 USHF.L.U32 UR5, UR4, 0xb, URZ ;  /* 0x0000000b0405e899 */ /* 0x000fe4000800063f */
[----:B------:R-:W-:Y:S01]  /*11e0*/  @!UP6 USHF.L.U32 UR4, UR4, 0x1, URZ ;  /* 0x000000010404e899 */ /* 0x000fe2000800063f */
[----:B------:R-:W-:Y:S01]  /*11f0*/  VOTEU.ALL UP6, P1 ;  /* 0x00000000003f7886 */ /* 0x000fe200008c0000 */
[----:B------:R-:W-:Y:S02]  /*1200*/  @!UP5 UMOV UR11, 0x400 ;  /* 0x00000400000bd882 */ /* 0x000fe40000000000 */
[----:B--2---:R-:W-:Y:S02]  /*1210*/  @!UP5 ULEA UR11, UR24, UR11, 0x18 ;  /* 0x0000000b180bd291 */ /* 0x004fe4000f8ec03f */
[----:B------:R-:W-:-:S04]  /*1220*/  @!UP5 UIADD3 UR24, -UR25, 0x100000, URZ ;  /* 0x001000001918d890 */ /* 0x000fc8000fffe13f */
[----:B------:R-:W-:Y:S02]  /*1230*/  @!UP5 USHF.L.U32 UR25, UR24, 0xb, URZ ;  /* 0x0000000b1819d899 */ /* 0x000fe4000800063f */
[----:B------:R-:W-:Y:S01]  /*1240*/  @!UP5 USHF.L.U32 UR24, UR24, 0x1, URZ ;  /* 0x000000011818d899 */ /* 0x000fe2000800063f */
[----:B------:R-:W-:Y:S01]  /*1250*/  VOTEU.ALL UP5, P1 ;  /* 0x00000000003f7886 */ /* 0x000fe200008a0000 */
[----:B---3--:R-:W-:Y:S01]  /*1260*/  ISETP.LE.U32.AND P1, PT, R14, UR8, PT ;  /* 0x000000080e007c0c */ /* 0x008fe2000bf23070 */
[----:B------:R-:W1:Y:S02]  /*1270*/  FENCE.VIEW.ASYNC.S ;  /* 0x00000000000073c6 */ /* 0x000e640000000000 */
[----:B-1----:R-:W1:Y:S01]  /*1280*/  @!UP6 SYNCS.EXCH.64 URZ, [UR6+0x344f0], UR4 ;  /* 0x0344f004063fe5b2 */ /* 0x002e620008000100 */
[----:B------:R-:W-:Y:S01]  /*1290*/  VOTEU.ALL UP6, P2 ;  /* 0x00000000003f7886 */ /* 0x000fe200010c0000 */
[----:B------:R-:W-:Y:S01]  /*12a0*/  ISETP.GE.U32.AND.EX P1, PT, R0, R15, PT, P1 ;  /* 0x0000000f0000720c */ /* 0x000fe20003f26110 */
[----:B------:R2:W1:Y:S01]  /*12b0*/  @!UP5 SYNCS.EXCH.64 URZ, [UR6+0x344f8], UR4 ;  /* 0x0344f804063fd5b2 */ /* 0x0004620008000100 */
[----:B------:R-:W-:Y:S01]  /*12c0*/  VOTEU.ALL UP5, P2 ;  /* 0x00000000003f7886 */ /* 0x000fe200010a0000 */
[----:B------:R-:W-:Y:S01]  /*12d0*/  NOP ;  /* 0x0000000000007918 */ /* 0x000fe20000000000 */
[----:B--2---:R-:W-:Y:S01]  /*12e0*/  ULDC.U8 UR4, c[0x0][0x900] ;  /* 0x0002400000047ab9 */ /* 0x004fe20000000000 */
[----:B------:R-:W-:Y:S01]  /*12f0*/  UMOV UR5, URZ ;  /* 0x0000003f00057c82 */ /* 0x000fe20008000000 */
[----:B------:R-:W-:Y:S01]  /*1300*/  ISETP.NE.AND P3, PT, RZ, UR4, PT ;  /* 0x00000004ff007c0c */ /* 0x000fe2000bf65270 */
[----:B------:R-:W-:Y:S01]  /*1310*/  UMOV UR4, URZ ;  /* 0x0000003f00047c82 */ /* 0x000fe20008000000 */
[----:B------:R-:W1:Y:S01]  /*1320*/  @!UP6 SYNCS.EXCH.64 URZ, [UR11+0x34500], UR24 ;  /* 0x034500180b3fe5b2 */ /* 0x000e620008000100 */
[----:B------:R-:W-:Y:S01]  /*1330*/  VOTEU.ALL UP6, P2 ;  /* 0x00000000003f7886 */ /* 0x000fe200010c0000 */
[----:B------:R-:W-:Y:S01]  /*1340*/  UMOV UR6, URZ ;  /* 0x0000003f00067c82 */ /* 0x000fe20008000000 */
[----:B------:R-:W-:Y:S01]  /*1350*/  P2R R20, PR, RZ, 0x8 ;  /* 0x00000008ff147803 */ /* 0x000fe20000000000 */
[----:B------:R-:W1:Y:S01]  /*1360*/  @!UP5 SYNCS.EXCH.64 URZ, [UR11+0x34508], UR24 ;  /* 0x034508180b3fd5b2 */ /* 0x000e620008000100 */
[----:B------:R-:W-:Y:S01]  /*1370*/  VOTEU.ALL UP5, P2 ;  /* 0x00000000003f7886 */ /* 0x000fe200010a0000 */
[----:B------:R-:W1:Y:S04]  /*1380*/  @!UP6 SYNCS.EXCH.64 URZ, [UR11+0x34510], UR24 ;  /* 0x034510180b3fe5b2 */ /* 0x000e680008000100 */
[----:B------:R2:W1:Y:S01]  /*1390*/  @!UP5 SYNCS.EXCH.64 URZ, [UR11+0x34518], UR24 ;  /* 0x034518180b3fd5b2 */ /* 0x0004620008000100 */
[----:B------:R-:W-:Y:S01]  /*13a0*/  NOP ;  /* 0x0000000000007918 */ /* 0x000fe20000000000 */
[----:B--2---:R-:W-:Y:S01]  /*13b0*/  UMOV UR11, URZ ;  /* 0x0000003f000b7c82 */ /* 0x004fe20008000000 */
[----:B-1----:R-:W-:Y:S06]  /*13c0*/  BAR.SYNC.DEFER_BLOCKING 0x0 ;  /* 0x0000000000007b1d */ /* 0x002fec0000010000 */
[----:B------:R-:W-:Y:S05]  /*13d0*/  @P3 BRA P1, `(.L_x_5) ;  /* 0x0000001400f43947 */ /* 0x000fea0000800000 */
[----:B------:R-:W-:Y:S01]  /*13e0*/  IMAD.U32 R15, RZ, RZ, UR7 ;  /* 0x00000007ff0f7e24 */ /* 0x000fe2000f8e00ff */
[----:B------:R-:W-:Y:S01]  /*13f0*/  ISETP.LE.U32.AND P1, PT, R6, UR8, PT ;  /* 0x0000000806007c0c */ /* 0x000fe2000bf23070 */
[----:B------:R-:W-:Y:S01]  /*1400*/  UMOV UR5, URZ ;  /* 0x0000003f00057c82 */ /* 0x000fe20008000000 */
[----:B------:R-:W-:Y:S01]  /*1410*/  UMOV UR6, URZ ;  /* 0x0000003f00067c82 */ /* 0x000fe20008000000 */
[----:B------:R-:W-:Y:S01]  /*1420*/  UMOV UR11, URZ ;  /* 0x0000003f000b7c82 */ /* 0x000fe20008000000 */
[----:B------:R-:W-:Y:S01]  /*1430*/  ISETP.GE.U32.AND.EX P1, PT, R15, R7, PT, P1 ;  /* 0x000000070f00720c */ /* 0x000fe20003f26110 */
[----:B------:R-:W-:-:S12]  /*1440*/  UMOV UR4, URZ ;  /* 0x0000003f00047c82 */ /* 0x000fd80008000000 */
[----:B------:R-:W-:Y:S05]  /*1450*/  @!P1 BRA `(.L_x_6) ;  /* 0x0000001000c09947 */ /* 0x000fea0003800000 */
[----:B------:R-:W-:Y:S01]  /*1460*/  VIADD R2, R34, 0x20 ;  /* 0x0000002022027836 */ /* 0x000fe20000000000 */
[----:B-----5:R-:W-:Y:S01]  /*1470*/  MOV R17, R9 ;  /* 0x0000000900117202 */ /* 0x020fe20000000f00 */
[----:B------:R-:W-:Y:S02]  /*1480*/  IMAD.MOV.U32 R0, RZ, RZ, R34 ;  /* 0x000000ffff007224 */ /* 0x000fe400078e0022 */
[----:B------:R-:W-:Y:S01]  /*1490*/  IMAD.MOV.U32 R12, RZ, RZ, R8 ;  /* 0x000000ffff0c7224 */ /* 0x000fe200078e0008 */
[----:B------:R-:W-:-:S13]  /*14a0*/  ISETP.GE.AND P1, PT, R2, R3, PT ;  /* 0x000000030200720c */ /* 0x000fda0003f26270 */
[----:B------:R-:W1:Y:S01]  /*14b0*/  @!P1 LDC.64 R14, c[0x0][0x918] ;  /* 0x00024600ff0e9b82 */ /* 0x000e620000000a00 */
[----:B------:R-:W-:Y:S01]  /*14c0*/  @!P1 VIADD R7, R0, 0x20 ;  /* 0x0000002000079836 */ /* 0x000fe20000000000 */
[----:B------:R-:W-:Y:S02]  /*14d0*/  UIADD3 UR16, UP5, UR16, -0x1, URZ ;  /* 0xffffffff10107890 */ /* 0x000fe4000ffbe03f */
[----:B------:R-:W-:Y:S01]  /*14e0*/  UIADD3 UR14, UP6, UR14, -0x1, URZ ;  /* 0xffffffff0e0e7890 */ /* 0x000fe2000ffde03f */
[----:B------:R-:W-:Y:S01]  /*14f0*/  BSSY B0, `(.L_x_7) ;  /* 0x000004f000007945 */ /* 0x000fe20003800000 */
[----:B------:R-:W-:Y:S01]  /*1500*/  UIADD3.X UR17, UR17, -0x1, URZ, UP5, !UPT ;  /* 0xffffffff11117890 */ /* 0x000fe2000affe43f */
[----:B-1----:R-:W-:-:S05]  /*1510*/  @!P1 IMAD.WIDE R14, R7, 0xc, R14 ;  /* 0x0000000c070e9825 */ /* 0x002fca00078e020e */
[----:B------:R1:W5:Y:S04]  /*1520*/  @!P1 LDG.E R8, desc[UR38][R14.64] ;  /* 0x000000260e089981 */ /* 0x000368000c1e1900 */
[----:B------:R1:W5:Y:S01]  /*1530*/  @!P1 LDG.E R9, desc[UR38][R14.64+0x4] ;  /* 0x000004260e099981 */ /* 0x000362000c1e1900 */
[----:B------:R-:W-:Y:S01]  /*1540*/  ISETP.GE.AND P1, PT, R0, R3, PT ;  /* 0x000000030000720c */ /* 0x000fe20003f26270 */
[----:B------:R-:W-:Y:S01]  /*1550*/  UIADD3.X UR15, UR15, -0x1, URZ, UP6, !UPT ;  /* 0xffffffff0f0f7890 */ /* 0x000fe2000b7fe43f */
[----:B------:R-:W-:Y:S01]  /*1560*/  CS2R R6, SRZ ;  /* 0x0000000000067805 */ /* 0x000fe2000001ff00 */
[----:B------:R-:W-:Y:S01]  /*1570*/  UIADD3 UR4, UR9, -0x1, URZ ;  /* 0xffffffff09047890 */ /* 0x000fe2000fffe03f */
[----:B------:R-:W-:Y:S01]  /*1580*/  IMAD.MOV.U32 R27, RZ, RZ, 0x7fffffff ;  /* 0x7fffffffff1b7424 */ /* 0x000fe200078e00ff */
[----:B------:R-:W-:Y:S01]  /*1590*/  UIADD3 UR5, UR10, -0x1, URZ ;  /* 0xffffffff0a057890 */ /* 0x000fe2000fffe03f */
[----:B------:R-:W-:-:S07]  /*15a0*/  IMAD.MOV.U32 R29, RZ, RZ, RZ ;  /* 0x000000ffff1d7224 */ /* 0x000fce00078e00ff */
[----:B-1----:R-:W-:Y:S05]  /*15b0*/  @P1 BRA `(.L_x_8) ;  /* 0x0000000400081947 */ /* 0x002fea0003800000 */
[----:B------:R-:W-:Y:S02]  /*15c0*/  PLOP3.LUT P3, PT, PT, PT, UP0, 0x80, 0x0 ;  /* 0x000000000000781c */ /* 0x000fe40003f6f008 */
[C---:B------:R-:W-:Y:S02]  /*15d0*/  IADD3 R21, P2, R17.reuse, UR16, RZ ;  /* 0x0000001011157c10 */ /* 0x040fe4000ff5e0ff */
[C---:B------:R-:W-:Y:S02]  /*15e0*/  IADD3 R23, P1, R12.reuse, UR14, RZ ;  /* 0x0000000e0c177c10 */ /* 0x040fe4000ff3e0ff */
[----:B------:R-:W-:Y:S02]  /*15f0*/  LEA.HI.X.SX32 R22, R17, UR17, 0x1, P2 ;  /* 0x0000001111167c11 */ /* 0x000fe400090f0eff */
[----:B------:R-:W-:-:S05]  /*1600*/  LEA.HI.X.SX32 R12, R12, UR15, 0x1, P1 ;  /* 0x0000000f0c0c7c11 */ /* 0x000fca00088f0eff */
[----:B------:R-:W-:Y:S05]  /*1610*/  @!P3 BRA `(.L_x_9) ;  /* 0x000000000030b947 */ /* 0x000fea0003800000 */
[----:B------:R-:W-:Y:S02]  /*1620*/  ULDC UR6, c[0x0][0x8dc] ;  /* 0x0002370000067ab9 */ /* 0x000fe40000000800 */
[----:B------:R-:W-:-:S05]  /*1630*/  IADD3 R17, P1, R23, UR6, RZ ;  /* 0x0000000617117c10 */ /* 0x000fca000ff3e0ff */
[----:B------:R-:W-:-:S04]  /*1640*/  IMAD.X R23, RZ, RZ, R12, P1 ;  /* 0x000000ffff177224 */ /* 0x000fc800008e060c */
[----:B------:R-:W-:-:S04]  /*1650*/  IMAD.WIDE.U32 R4, R23, UR20, RZ ;  /* 0x0000001417047c25 */ /* 0x000fc8000f8e00ff */
[----:B------:R-:W-:-:S04]  /*1660*/  IMAD.WIDE.U32 R14, P1, R17, UR21, R4 ;  /* 0x00000015110e7c25 */ /* 0x000fc8000f820004 */
[----:B------:R-:W-:-:S04]  /*1670*/  IMAD.WIDE.U32 R4, R17, UR20, RZ ;  /* 0x0000001411047c25 */ /* 0x000fc8000f8e00ff */
[----:B------:R-:W-:Y:S01]  /*1680*/  IMAD.X R19, RZ, RZ, RZ, P1 ;  /* 0x000000ffff137224 */ /* 0x000fe200008e06ff */
[----:B------:R-:W-:Y:S01]  /*1690*/  IADD3 RZ, P1, R5, R14, RZ ;  /* 0x0000000e05ff7210 */ /* 0x000fe20007f3e0ff */
[----:B------:R-:W-:-:S04]  /*16a0*/  IMAD.MOV.U32 R18, RZ, RZ, R15 ;  /* 0x000000ffff127224 */ /* 0x000fc800078e000f */
[----:B------:R-:W-:-:S04]  /*16b0*/  IMAD.WIDE.U32.X R4, R23, UR21, R18, P1 ;  /* 0x0000001517047c25 */ /* 0x000fc800088e0412 */
[----:B------:R-:W-:Y:S02]  /*16c0*/  IMAD.MOV.U32 R23, RZ, RZ, R4 ;  /* 0x000000ffff177224 */ /* 0x000fe400078e0004 */
[----:B------:R-:W-:-:S07]  /*16d0*/  IMAD.MOV.U32 R12, RZ, RZ, R5 ;  /* 0x000000ffff0c7224 */ /* 0x000fce00078e0005 */
.L_x_9:
[----:B------:R-:W-:Y:S05]  /*16e0*/  @!P0 BRA `(.L_x_10) ;  /* 0x0000000000308947 */ /* 0x000fea0003800000 */
[----:B------:R-:W-:Y:S02]  /*16f0*/  ULDC UR6, c[0x0][0x8f4] ;  /* 0x00023d0000067ab9 */ /* 0x000fe40000000800 */
[----:B------:R-:W-:-:S05]  /*1700*/  IADD3 R17, P1, R21, UR6, RZ ;  /* 0x0000000615117c10 */ /* 0x000fca000ff3e0ff */
[----:B------:R-:W-:-:S04]  /*1710*/  IMAD.X R21, RZ, RZ, R22, P1 ;  /* 0x000000ffff157224 */ /* 0x000fc800008e0616 */
[----:B------:R-:W-:-:S04]  /*1720*/  IMAD.WIDE.U32 R4, R21, UR22, RZ ;  /* 0x0000001615047c25 */ /* 0x000fc8000f8e00ff */
[----:B------:R-:W-:-:S04]  /*1730*/  IMAD.WIDE.U32 R14, P1, R17, UR23, R4 ;  /* 0x00000017110e7c25 */ /* 0x000fc8000f820004 */
[----:B------:R-:W-:Y:S01]  /*1740*/  IMAD.WIDE.U32 R4, R17, UR22, RZ ;  /* 0x0000001611047c25 */ /* 0x000fe2000f8e00ff */
[----:B------:R-:W-:-:S03]  /*1750*/  IADD3.X R19, RZ, RZ, RZ, P1, !PT ;  /* 0x000000ffff137210 */ /* 0x000fc60000ffe4ff */
[----:B------:R-:W-:Y:S01]  /*1760*/  IMAD.MOV.U32 R18, RZ, RZ, R15 ;  /* 0x000000ffff127224 */ /* 0x000fe200078e000f */
[----:B------:R-:W-:-:S05]  /*1770*/  IADD3 RZ, P1, R5, R14, RZ ;  /* 0x0000000e05ff7210 */ /* 0x000fca0007f3e0ff */
[----:B------:R-:W-:-:S04]  /*1780*/  IMAD.WIDE.U32.X R4, R21, UR23, R18, P1 ;  /* 0x0000001715047c25 */ /* 0x000fc800088e0412 */
[----:B------:R-:W-:Y:S02]  /*1790*/  IMAD.MOV.U32 R21, RZ, RZ, R4 ;  /* 0x000000ffff157224 */ /* 0x000fe400078e0004 */
[----:B------:R-:W-:-:S07]  /*17a0*/  IMAD.MOV.U32 R22, RZ, RZ, R5 ;  /* 0x000000ffff167224 */ /* 0x000fce00078e0005 */
.L_x_10:
[----:B------:R-:W-:Y:S02]  /*17b0*/  SHF.R.U64 R4, R21, UR30, R22 ;  /* 0x0000001e15047c19 */ /* 0x000fe40008001216 */
[----:B------:R-:W-:-:S03]  /*17c0*/  SHF.R.U64 R5, R23, UR26, R12 ;  /* 0x0000001a17057c19 */ /* 0x000fc6000800120c */
[----:B------:R-:W-:Y:S02]  /*17d0*/  VIADD R14, R4, UR5 ;  /* 0x00000005040e7c36 */ /* 0x000fe40008000000 */
[----:B------:R-:W-:-:S03]  /*17e0*/  VIADD R17, R5, UR4 ;  /* 0x0000000405117c36 */ /* 0x000fc60008000000 */
[----:B------:R-:W-:Y:S02]  /*17f0*/  IABS R12, R14 ;  /* 0x0000000e000c7213 */ /* 0x000fe40000000000 */
[----:B------:R-:W-:-:S03]  /*1800*/  IABS R15, R17 ;  /* 0x00000011000f7213 */ /* 0x000fc60000000000 */
[----:B------:R-:W-:-:S04]  /*1810*/  IMAD.HI.U32 R5, R12, UR19, RZ ;  /* 0x000000130c057c27 */ /* 0x000fc8000f8e00ff */
[----:B------:R-:W-:-:S04]  /*1820*/  IMAD.HI.U32 R4, R15, UR13, RZ ;  /* 0x0000000d0f047c27 */ /* 0x000fc8000f8e00ff */
[----:B------:R-:W-:Y:S02]  /*1830*/  IMAD R5, R5, UR32, R12 ;  /* 0x0000002005057c24 */ /* 0x000fe4000f8e020c */
[----:B------:R-:W-:Y:S02]  /*1840*/  IMAD R4, R4, UR31, R15 ;  /* 0x0000001f04047c24 */ /* 0x000fe4000f8e020f */
[----:B------:R-:W-:Y:S01]  /*1850*/  IMAD.U32 R15, RZ, RZ, UR12 ;  /* 0x0000000cff0f7e24 */ /* 0x000fe2000f8e00ff */
[----:B------:R-:W-:Y:S01]  /*1860*/  ISETP.LT.U32.AND P2, PT, R5, UR27, PT ;  /* 0x0000001b05007c0c */ /* 0x000fe2000bf41070 */
[----:B------:R-:W-:Y:S01]  /*1870*/  IMAD.U32 R12, RZ, RZ, UR33 ;  /* 0x00000021ff0c7e24 */ /* 0x000fe2000f8e00ff */
[----:B------:R-:W-:-:S11]  /*1880*/  ISETP.LT.U32.AND P1, PT, R4, UR28, PT ;  /* 0x0000001c04007c0c */ /* 0x000fd6000bf21070 */
[----:B------:R-:W-:Y:S01]  /*1890*/  @!P2 VIADD R5, R5, -UR27 ;  /* 0x8000001b0505ac36 */ /* 0x000fe20008000000 */
[----:B------:R-:W-:Y:S01]  /*18a0*/  ISETP.GE.AND P2, PT, R17, RZ, PT ;  /* 0x000000ff1100720c */ /* 0x000fe20003f46270 */
[----:B------:R-:W-:Y:S01]  /*18b0*/  @!P1 VIADD R4, R4, -UR28 ;  /* 0x8000001c04049c36 */ /* 0x000fe20008000000 */
[----:B------:R-:W-:Y:S02]  /*18c0*/  ISETP.GE.AND P1, PT, R14, RZ, PT ;  /* 0x000000ff0e00720c */ /* 0x000fe40003f26270 */
[----:B------:R-:W-:Y:S02]  /*18d0*/  ISETP.LT.U32.AND P4, PT, R5, UR27, PT ;  /* 0x0000001b05007c0c */ /* 0x000fe4000bf81070 */
[----:B------:R-:W-:-:S11]  /*18e0*/  ISETP.LT.U32.AND P3, PT, R4, UR28, PT ;  /* 0x0000001c04007c0c */ /* 0x000fd6000bf61070 */
[----:B------:R-:W-:Y:S02]  /*18f0*/  @!P4 IADD3 R5, R5, -UR27, RZ ;  /* 0x8000001b0505cc10 */ /* 0x000fe4000fffe0ff */
[----:B------:R-:W-:Y:S01]  /*1900*/  @!P3 VIADD R4, R4, -UR28 ;  /* 0x8000001c0404bc36 */ /* 0x000fe20008000000 */
[----:B------:R-:W-:Y:S02]  /*1910*/  PLOP3.LUT P3, PT, PT, PT, UP4, 0x80, 0x0 ;  /* 0x000000000000781c */ /* 0x000fe40003f6f048 */
[----:B------:R-:W-:Y:S01]  /*1920*/  @!P1 IMAD.MOV R5, RZ, RZ, -R5 ;  /* 0x000000ffff059224 */ /* 0x000fe200078e0a05 */
[----:B------:R-:W-:Y:S01]  /*1930*/  PLOP3.LUT P4, PT, PT, PT, UP2, 0x80, 0x0 ;  /* 0x000000000000781c */ /* 0x000fe20003f8f028 */
[----:B------:R-:W-:Y:S01]  /*1940*/  @!P2 IMAD.MOV R4, RZ, RZ, -R4 ;  /* 0x000000ffff04a224 */ /* 0x000fe200078e0a04 */
[----:B------:R-:W-:Y:S02]  /*1950*/  PLOP3.LUT P1, PT, PT, PT, UP3, 0x80, 0x0 ;  /* 0x000000000000781c */ /* 0x000fe40003f2f038 */
[----:B------:R-:W-:-:S02]  /*1960*/  SEL R5, R12, R5, !P4 ;  /* 0x000000050c057207 */ /* 0x000fc40006000000 */
[----:B------:R-:W-:-:S03]  /*1970*/  SEL R4, R15, R4, !P3 ;  /* 0x000000040f047207 */ /* 0x000fc60005800000 */
[----:B------:R-:W-:Y:S02]  /*1980*/  IMAD.IADD R5, R14, 0x1, -R5 ;  /* 0x000000010e057824 */ /* 0x000fe400078e0a05 */
[----:B------:R-:W-:-:S04]  /*1990*/  IMAD.IADD R12, R17, 0x1, -R4 ;  /* 0x00000001110c7824 */ /* 0x000fc800078e0a04 */
[----:B------:R-:W-:Y:S01]  /*19a0*/  IMAD R27, R12, R5, RZ ;  /* 0x000000050c1b7224 */ /* 0x000fe200078e02ff */
[----:B------:R-:W-:-:S04]  /*19b0*/  SEL R4, R5, R12, !P1 ;  /* 0x0000000c05047207 */ /* 0x000fc80004800000 */
[----:B------:R-:W-:Y:S02]  /*19c0*/  SHF.R.S32.HI R5, RZ, 0x1f, R4 ;  /* 0x0000001fff057819 */ /* 0x000fe40000011404 */
[----:B------:R-:W-:-:S07]  /*19d0*/  SHF.R.S32.HI R29, RZ, 0x1f, R27 ;  /* 0x0000001fff1d7819 */ /* 0x000fce000001141b */
.L_x_8:
[----:B------:R-:W-:Y:S05]  /*19e0*/  BSYNC B0 ;  /* 0x0000000000007941 */ /* 0x000fea0003800000 */
.L_x_7:
[----:B------:R-:W1:Y:S01]  /*19f0*/  SHFL.UP PT, R14, R27, 0x1, RZ ;  /* 0x042000001b0e7989 */ /* 0x000e6200000e00ff */
[C---:B------:R-:W-:Y:S02]  /*1a00*/  ISETP.NE.AND P2, PT, R34.reuse, RZ, PT ;  /* 0x000000ff2200720c */ /* 0x040fe40003f45270 */
[C---:B------:R-:W-:Y:S01]  /*1a10*/  ISETP.GE.U32.AND P3, PT, R34.reuse, 0x2, PT ;  /* 0x000000022200780c */ /* 0x040fe20003f66070 */
[----:B------:R-:W2:Y:S01]  /*1a20*/  SHFL.UP PT, R12, R29, 0x1, RZ ;  /* 0x042000001d0c7989 */ /* 0x000ea200000e00ff */
[C---:B------:R-:W-:Y:S02]  /*1a30*/  ISETP.GE.U32.AND P4, PT, R34.reuse, 0x4, PT ;  /* 0x000000042200780c */ /* 0x040fe40003f86070 */
[C---:B------:R-:W-:Y:S02]  /*1a40*/  ISETP.GE.U32.AND P5, PT, R34.reuse, 0x8, PT ;  /* 0x000000082200780c */ /* 0x040fe40003fa6070 */
[----:B------:R-:W-:Y:S02]  /*1a50*/  ISETP.GE.U32.AND P6, PT, R34, 0x10, PT ;  /* 0x000000102200780c */ /* 0x000fe40003fc6070 */
[----:B-1----:R-:W-:-:S02]  /*1a60*/  SEL R14, R14, RZ, P2 ;  /* 0x000000ff0e0e7207 */ /* 0x002fc40001000000 */
[----:B--2---:R-:W-:Y:S02]  /*1a70*/  SEL R12, R12, RZ, P2 ;  /* 0x000000ff0c0c7207 */ /* 0x004fe40001000000 */
[----:B------:R-:W-:-:S05]  /*1a80*/  IADD3 R19, P1, R14, R27, RZ ;  /* 0x0000001b0e137210 */ /* 0x000fca0007f3e0ff */
[----:B------:R-:W-:Y:S01]  /*1a90*/  IMAD.X R21, R12, 0x1, R29, P1 ;  /* 0x000000010c157824 */ /* 0x000fe200008e061d */
[----:B------:R-:W1:Y:S04]  /*1aa0*/  SHFL.UP PT, R14, R19, 0x2, RZ ;  /* 0x04400000130e7989 */ /* 0x000e6800000e00ff */
[----:B------:R-:W2:Y:S01]  /*1ab0*/  SHFL.UP PT, R12, R21, 0x2, RZ ;  /* 0x04400000150c7989 */ /* 0x000ea200000e00ff */
[----:B-1----:R-:W-:-:S04]  /*1ac0*/  SEL R14, R14, RZ, P3 ;  /* 0x000000ff0e0e7207 */ /* 0x002fc80001800000 */
[----:B------:R-:W-:Y:S02]  /*1ad0*/  IADD3 R15, P1, R14, R19, RZ ;  /* 0x000000130e0f7210 */ /* 0x000fe40007f3e0ff */
[----:B--2---:R-:W-:-:S03]  /*1ae0*/  SEL R12, R12, RZ, P3 ;  /* 0x000000ff0c0c7207 */ /* 0x004fc60001800000 */
[----:B------:R-:W1:Y:S02]  /*1af0*/  SHFL.UP PT, R14, R15, 0x4, RZ ;  /* 0x048000000f0e7989 */ /* 0x000e6400000e00ff */
[----:B------:R-:W-:-:S05]  /*1b00*/  IMAD.X R17, R12, 0x1, R21, P1 ;  /* 0x000000010c117824 */ /* 0x000fca00008e0615 */
[----:B------:R-:W2:Y:S01]  /*1b10*/  SHFL.UP PT, R12, R17, 0x4, RZ ;  /* 0x04800000110c7989 */ /* 0x000ea200000e00ff */
[----:B-1----:R-:W-:-:S04]  /*1b20*/  SEL R14, R14, RZ, P4 ;  /* 0x000000ff0e0e7207 */ /* 0x002fc80002000000 */
[----:B------:R-:W-:Y:S02]  /*1b30*/  IADD3 R19, P1, R14, R15, RZ ;  /* 0x0000000f0e137210 */ /* 0x000fe40007f3e0ff */
[----:B--2---:R-:W-:-:S03]  /*1b40*/  SEL R12, R12, RZ, P4 ;  /* 0x000000ff0c0c7207 */ /* 0x004fc60002000000 */
[----:B------:R-:W1:Y:S01]  /*1b50*/  SHFL.UP PT, R14, R19, 0x8, RZ ;  /* 0x05000000130e7989 */ /* 0x000e6200000e00ff */
[----:B------:R-:W-:-:S05]  /*1b60*/  IADD3.X R21, R12, R17, RZ, P1, !PT ;  /* 0x000000110c157210 */ /* 0x000fca0000ffe4ff */
        /* <DEDUP_REMOVED lines=9> */
[----:B--2---:R-:W-:-:S05]  /*1c00*/  SEL R12, R12, RZ, P6 ;  /* 0x000000ff0c0c7207 */ /* 0x004fca0003000000 */
[----:B------:R-:W-:Y:S01]  /*1c10*/  IMAD.X R19, R12, 0x1, R17, P1 ;  /* 0x000000010c137824 */ /* 0x000fe200008e0611 */
[----:B------:R-:W-:-:S04]  /*1c20*/  ISETP.GT.U32.AND P1, PT, R18, UR8, PT ;  /* 0x0000000812007c0c */ /* 0x000fc8000bf24070 */
[----:B------:R-:W-:-:S13]  /*1c30*/  ISETP.GT.U32.AND.EX P1, PT, R19, UR7, PT, P1 ;  /* 0x0000000713007c0c */ /* 0x000fda000bf24110 */
[----:B------:R-:W-:-:S04]  /*1c40*/  VOTE.ANY R12, PT, P1 ;  /* 0x00000000000c7806 */ /* 0x000fc800008e0100 */
[----:B------:R-:W-:-:S13]  /*1c50*/  ISETP.NE.AND P1, PT, R12, RZ, PT ;  /* 0x000000ff0c00720c */ /* 0x000fda0003f25270 */
[----:B------:R-:W-:Y:S05]  /*1c60*/  @P1 BRA `(.L_x_11) ;  /* 0x00000008006c1947 */ /* 0x000fea0003800000 */
[----:B------:R-:W1:Y:S01]  /*1c70*/  LDC R3, c[0x0][0x910] ;  /* 0x00024400ff037b82 */ /* 0x000e620000000800 */
[----:B------:R-:W-:Y:S01]  /*1c80*/  ULDC UR19, c[0x0][0x8f4] ;  /* 0x00023d0000137ab9 */ /* 0x000fe20000000800 */
[----:B------:R-:W-:Y:S01]  /*1c90*/  ULDC UR6, c[0x0][0x8dc] ;  /* 0x0002370000067ab9 */ /* 0x000fe20000000800 */
[----:B------:R-:W-:Y:S01]  /*1ca0*/  ULDC UR22, c[0x0][0x8d8] ;  /* 0x0002360000167ab9 */ /* 0x000fe20000000800 */
[----:B------:R-:W-:Y:S01]  /*1cb0*/  ULDC UR23, c[0x0][0x8f0] ;  /* 0x00023c0000177ab9 */ /* 0x000fe20000000800 */
[----:B------:R-:W-:Y:S01]  /*1cc0*/  ULDC.64 UR12, c[0x0][0x8d0] ;  /* 0x00023400000c7ab9 */ /* 0x000fe20000000a00 */
[----:B------:R-:W-:-:S05]  /*1cd0*/  ULDC.64 UR20, c[0x0][0x8e8] ;  /* 0x00023a0000147ab9 */ /* 0x000fca0000000a00 */
.L_x_16:
[----:B------:R-:W-:Y:S02]  /*1ce0*/  IMAD.MOV.U32 R0, RZ, RZ, R2 ;  /* 0x000000ffff007224 */ /* 0x000fe400078e0002 */
[----:B------:R-:W-:Y:S02]  /*1cf0*/  VIADD R2, R2, 0x20 ;  /* 0x0000002002027836 */ /* 0x000fe40000000000 */
[----:B-----5:R-:W-:Y:S02]  /*1d00*/  IMAD.MOV.U32 R12, RZ, RZ, R8 ;  /* 0x000000ffff0c7224 */ /* 0x020fe400078e0008 */
[----:B------:R-:W-:Y:S01]  /*1d10*/  IMAD.MOV.U32 R17, RZ, RZ, R9 ;  /* 0x000000ffff117224 */ /* 0x000fe200078e0009 */
[----:B-1----:R-:W-:-:S13]  /*1d20*/  ISETP.GE.AND P1, PT, R2, R3, PT ;  /* 0x000000030200720c */ /* 0x002fda0003f26270 */
[----:B------:R-:W1:Y:S01]  /*1d30*/  @!P1 LDC.64 R6, c[0x0][0x918] ;  /* 0x00024600ff069b82 */ /* 0x000e620000000a00 */
[----:B------:R-:W-:Y:S01]  /*1d40*/  @!P1 VIADD R15, R0, 0x20 ;  /* 0x00000020000f9836 */ /* 0x000fe20000000000 */
[----:B------:R-:W-:Y:S01]  /*1d50*/  BSSY B0, `(.L_x_12) ;  /* 0x0000065000007945 */ /* 0x000fe20003800000 */
[----:B------:R-:W-:Y:S02]  /*1d60*/  IMAD.MOV.U32 R27, RZ, RZ, 0x7fffffff ;  /* 0x7fffffffff1b7424 */ /* 0x000fe400078e00ff */
[----:B-1----:R-:W-:-:S05]  /*1d70*/  @!P1 IMAD.WIDE R14, R15, 0xc, R6 ;  /* 0x0000000c0f0e9825 */ /* 0x002fca00078e0206 */
[----:B------:R1:W5:Y:S04]  /*1d80*/  @!P1 LDG.E R8, desc[UR38][R14.64] ;  /* 0x000000260e089981 */ /* 0x000368000c1e1900 */
[----:B------:R1:W5:Y:S01]  /*1d90*/  @!P1 LDG.E R9, desc[UR38][R14.64+0x4] ;  /* 0x000004260e099981 */ /* 0x000362000c1e1900 */
[----:B------:R-:W-:Y:S02]  /*1da0*/  ISETP.GE.AND P1, PT, R0, R3, PT ;  /* 0x000000030000720c */ /* 0x000fe40003f26270 */
[----:B------:R-:W-:Y:S01]  /*1db0*/  MOV R29, RZ ;  /* 0x000000ff001d7202 */ /* 0x000fe20000000f00 */
[----:B------:R1:W2:Y:S04]  /*1dc0*/  SHFL.IDX PT, R6, R19, 0x1f, 0x1f ;  /* 0x03e01f0013067f89 */ /* 0x0002a800000e0000 */
[----:B------:R1:W3:Y:S06]  /*1dd0*/  SHFL.IDX PT, R7, R18, 0x1f, 0x1f ;  /* 0x03e01f0012077f89 */ /* 0x0002ec00000e0000 */
[----:B------:R-:W-:Y:S05]  /*1de0*/  @P1 BRA `(.L_x_13) ;  /* 0x00000004006c1947 */ /* 0x000fea0003800000 */
[----:B------:R-:W-:Y:S02]  /*1df0*/  IABS R25, R11 ;  /* 0x0000000b00197213 */ /* 0x000fe40000000000 */
[C---:B------:R-:W-:Y:S02]  /*1e00*/  IADD3 R21, P1, R12.reuse, UR14, RZ ;  /* 0x0000000e0c157c10 */ /* 0x040fe4000ff3e0ff */
[----:B------:R-:W4:Y:S02]  /*1e10*/  I2F.RP R4, R25 ;  /* 0x0000001900047306 */ /* 0x000f240000209400 */
[----:B------:R-:W-:Y:S02]  /*1e20*/  LEA.HI.X.SX32 R22, R12, UR15, 0x1, P1 ;  /* 0x0000000f0c167c11 */ /* 0x000fe400088f0eff */
[----:B------:R-:W-:-:S04]  /*1e30*/  IADD3 R12, P1, R17, UR16, RZ ;  /* 0x00000010110c7c10 */ /* 0x000fc8000ff3e0ff */
[----:B------:R-:W-:Y:S02]  /*1e40*/  LEA.HI.X.SX32 R17, R17, UR17, 0x1, P1 ;  /* 0x0000001111117c11 */ /* 0x000fe400088f0eff */
[----:B------:R-:W-:Y:S01]  /*1e50*/  PLOP3.LUT P1, PT, PT, PT, UP0, 0x80, 0x0 ;  /* 0x000000000000781c */ /* 0x000fe20003f2f008 */
[----:B----4-:R-:W4:Y:S02]  /*1e60*/  MUFU.RCP R4, R4 ;  /* 0x0000000400047308 */ /* 0x010f240000001000 */
[----:B----4-:R-:W-:-:S06]  /*1e70*/  VIADD R5, R4, 0xffffffe ;  /* 0x0ffffffe04057836 */ /* 0x010fcc0000000000 */
[----:B------:R-:W4:Y:S02]  /*1e80*/  F2I.FTZ.U32.TRUNC.NTZ R27, R5 ;  /* 0x00000005001b7305 */ /* 0x000f24000021f000 */
[----:B----4-:R-:W-:Y:S02]  /*1e90*/  IMAD.MOV R24, RZ, RZ, -R27 ;  /* 0x000000ffff187224 */ /* 0x010fe400078e0a1b */
[----:B------:R-:W-:Y:S05]  /*1ea0*/  @!P1 BRA `(.L_x_14) ;  /* 0x00000000002c9947 */ /* 0x000fea0003800000 */
[----:B------:R-:W-:-:S05]  /*1eb0*/  IADD3 R21, P1, R21, UR6, RZ ;  /* 0x0000000615157c10 */ /* 0x000fca000ff3e0ff */
[----:B------:R-:W-:-:S04]  /*1ec0*/  IMAD.X R23, RZ, RZ, R22, P1 ;  /* 0x000000ffff177224 */ /* 0x000fc800008e0616 */
[----:B------:R-:W-:-:S04]  /*1ed0*/  IMAD.WIDE.U32 R4, R23, UR12, RZ ;  /* 0x0000000c17047c25 */ /* 0x000fc8000f8e00ff */
[----:B-1----:R-:W-:-:S04]  /*1ee0*/  IMAD.WIDE.U32 R14, P1, R21, UR13, R4 ;  /* 0x0000000d150e7c25 */ /* 0x002fc8000f820004 */
[----:B------:R-:W-:-:S04]  /*1ef0*/  IMAD.WIDE.U32 R4, R21, UR12, RZ ;  /* 0x0000000c15047c25 */ /* 0x000fc8000f8e00ff */
[----:B------:R-:W-:Y:S01]  /*1f00*/  IMAD.X R19, RZ, RZ, RZ, P1 ;  /* 0x000000ffff137224 */ /* 0x000fe200008e06ff */
[----:B------:R-:W-:Y:S01]  /*1f10*/  IADD3 RZ, P1, R5, R14, RZ ;  /* 0x0000000e05ff7210 */ /* 0x000fe20007f3e0ff */
[----:B------:R-:W-:-:S04]  /*1f20*/  IMAD.MOV.U32 R18, RZ, RZ, R15 ;  /* 0x000000ffff127224 */ /* 0x000fc800078e000f */
[----:B------:R-:W-:-:S04]  /*1f30*/  IMAD.WIDE.U32.X R4, R23, UR13, R18, P1 ;  /* 0x0000000d17047c25 */ /* 0x000fc800088e0412 */
[----:B------:R-:W-:Y:S02]  /*1f40*/  IMAD.MOV.U32 R21, RZ, RZ, R4 ;  /* 0x000000ffff157224 */ /* 0x000fe400078e0004 */
[----:B------:R-:W-:-:S07]  /*1f50*/  IMAD.MOV.U32 R22, RZ, RZ, R5 ;  /* 0x000000ffff167224 */ /* 0x000fce00078e0005 */
.L_x_14:
[----:B------:R-:W-:Y:S05]  /*1f60*/  @!P0 BRA `(.L_x_15) ;  /* 0x00000000002c8947 */ /* 0x000fea0003800000 */
[----:B------:R-:W-:-:S05]  /*1f70*/  IADD3 R23, P1, R12, UR19, RZ ;  /* 0x000000130c177c10 */ /* 0x000fca000ff3e0ff */
[----:B------:R-:W-:-:S04]  /*1f80*/  IMAD.X R17, RZ, RZ, R17, P1 ;  /* 0x000000ffff117224 */ /* 0x000fc800008e0611 */
[----:B------:R-:W-:-:S04]  /*1f90*/  IMAD.WIDE.U32 R4, R17, UR20, RZ ;  /* 0x0000001411047c25 */ /* 0x000fc8000f8e00ff */
[----:B-1----:R-:W-:-:S04]  /*1fa0*/  IMAD.WIDE.U32 R14, P1, R23, UR21, R4 ;  /* 0x00000015170e7c25 */ /* 0x002fc8000f820004 */
[----:B------:R-:W-:Y:S01]  /*1fb0*/  IMAD.WIDE.U32 R4, R23, UR20, RZ ;  /* 0x0000001417047c25 */ /* 0x000fe2000f8e00ff */
[----:B------:R-:W-:-:S03]  /*1fc0*/  IADD3.X R19, RZ, RZ, RZ, P1, !PT ;  /* 0x000000ffff137210 */ /* 0x000fc60000ffe4ff */
[----:B------:R-:W-:Y:S01]  /*1fd0*/  IMAD.MOV.U32 R18, RZ, RZ, R15 ;  /* 0x000000ffff127224 */ /* 0x000fe200078e000f */
[----:B------:R-:W-:-:S05]  /*1fe0*/  IADD3 RZ, P1, R5, R14, RZ ;  /* 0x0000000e05ff7210 */ /* 0x000fca0007f3e0ff */
[----:B------:R-:W-:-:S04]  /*1ff0*/  IMAD.WIDE.U32.X R4, R17, UR21, R18, P1 ;  /* 0x0000001511047c25 */ /* 0x000fc800088e0412 */
[----:B------:R-:W-:Y:S02]  /*2000*/  IMAD.MOV.U32 R12, RZ, RZ, R4 ;  /* 0x000000ffff0c7224 */ /* 0x000fe400078e0004 */
[----:B------:R-:W-:-:S07]  /*2010*/  IMAD.MOV.U32 R17, RZ, RZ, R5 ;  /* 0x000000ffff117224 */ /* 0x000fce00078e0005 */
.L_x_15:
[----:B------:R-:W-:Y:S01]  /*2020*/  SHF.R.U64 R12, R12, UR23, R17 ;  /* 0x000000170c0c7c19 */ /* 0x000fe20008001211 */
[----:B------:R-:W-:Y:S01]  /*2030*/  IMAD.MOV.U32 R4, RZ, RZ, R24 ;  /* 0x000000ffff047224 */ /* 0x000fe200078e0018 */
[----:B------:R-:W-:Y:S02]  /*2040*/  IABS R5, R11 ;  /* 0x0000000b00057213 */ /* 0x000fe40000000000 */
[-C--:B-1----:R-:W-:Y:S01]  /*2050*/  IABS R18, R10.reuse ;  /* 0x0000000a00127213 */ /* 0x082fe20000000000 */
[----:B------:R-:W-:Y:S01]  /*2060*/  VIADD R15, R12, UR5 ;  /* 0x000000050c0f7c36 */ /* 0x000fe20008000000 */
[----:B------:R-:W-:Y:S01]  /*2070*/  SHF.R.U64 R21, R21, UR22, R22 ;  /* 0x0000001615157c19 */ /* 0x000fe20008001216 */
[----:B------:R-:W-:Y:S01]  /*2080*/  IMAD R12, R4, R25, RZ ;  /* 0x00000019040c7224 */ /* 0x000fe200078e02ff */
[----:B------:R-:W-:Y:S01]  /*2090*/  IABS R23, R10 ;  /* 0x0000000a00177213 */ /* 0x000fe20000000000 */
[----:B------:R-:W-:Y:S01]  /*20a0*/  IMAD.MOV R17, RZ, RZ, -R5 ;  /* 0x000000ffff117224 */ /* 0x000fe200078e0a05 */
[----:B------:R-:W-:Y:S01]  /*20b0*/  IABS R14, R15 ;  /* 0x0000000f000e7213 */ /* 0x000fe20000000000 */
[----:B------:R-:W-:-:S02]  /*20c0*/  IMAD.MOV.U32 R4, RZ, RZ, RZ ;  /* 0x000000ffff047224 */ /* 0x000fc400078e00ff */
[----:B------:R-:W-:Y:S02]  /*20d0*/  IMAD.MOV.U32 R5, RZ, RZ, R27 ;  /* 0x000000ffff057224 */ /* 0x000fe400078e001b */
[----:B------:R-:W-:Y:S01]  /*20e0*/  IMAD.HI.U32 R4, R27, R12, R4 ;  /* 0x0000000c1b047227 */ /* 0x000fe200078e0004 */
[----:B------:R-:W-:-:S03]  /*20f0*/  MOV R5, R14 ;  /* 0x0000000e00057202 */ /* 0x000fc60000000f00 */
[----:B------:R-:W-:Y:S02]  /*2100*/  IMAD.MOV.U32 R12, RZ, RZ, R17 ;  /* 0x000000ffff0c7224 */ /* 0x000fe400078e0011 */
[----:B------:R-:W1:Y:S01]  /*2110*/  I2F.RP R17, R18 ;  /* 0x0000001200117306 */ /* 0x000e620000209400 */
[----:B------:R-:W-:-:S04]  /*2120*/  IMAD.HI.U32 R4, R4, R5, RZ ;  /* 0x0000000504047227 */ /* 0x000fc800078e00ff */
[----:B------:R-:W-:Y:S02]  /*2130*/  IMAD R12, R4, R12, R5 ;  /* 0x0000000c040c7224 */ /* 0x000fe400078e0205 */
[----:B------:R-:W-:-:S03]  /*2140*/  VIADD R14, R21, UR4 ;  /* 0x00000004150e7c36 */ /* 0x000fc60008000000 */
[----:B------:R-:W-:Y:S02]  /*2150*/  ISETP.GT.U32.AND P1, PT, R25, R12, PT ;  /* 0x0000000c1900720c */ /* 0x000fe40003f24070 */
[----:B------:R-:W-:Y:S01]  /*2160*/  IABS R21, R14 ;  /* 0x0000000e00157213 */ /* 0x000fe20000000000 */
[----:B-1----:R-:W1:Y:S10]  /*2170*/  MUFU.RCP R17, R17 ;  /* 0x0000001100117308 */ /* 0x002e740000001000 */
[----:B------:R-:W-:-:S02]  /*2180*/  @!P1 IMAD.IADD R12, R12, 0x1, -R25 ;  /* 0x000000010c0c9824 */ /* 0x000fc400078e0a19 */
[----:B-1----:R-:W-:Y:S02]  /*2190*/  VIADD R4, R17, 0xffffffe ;  /* 0x0ffffffe11047836 */ /* 0x002fe40000000000 */
[----:B------:R-:W-:Y:S02]  /*21a0*/  IMAD.MOV R17, RZ, RZ, -R23 ;  /* 0x000000ffff117224 */ /* 0x000fe400078e0a17 */
[----:B------:R1:W4:Y:S02]  /*21b0*/  F2I.FTZ.U32.TRUNC.NTZ R5, R4 ;  /* 0x0000000400057305 */ /* 0x000324000021f000 */
[----:B-1----:R-:W-:Y:S02]  /*21c0*/  IMAD.MOV.U32 R4, RZ, RZ, RZ ;  /* 0x000000ffff047224 */ /* 0x002fe400078e00ff */
[----:B----4-:R-:W-:-:S04]  /*21d0*/  IMAD.MOV R19, RZ, RZ, -R5 ;  /* 0x000000ffff137224 */ /* 0x010fc800078e0a05 */
[----:B------:R-:W-:-:S04]  /*21e0*/  IMAD R19, R19, R18, RZ ;  /* 0x0000001213137224 */ /* 0x000fc800078e02ff */
[----:B------:R-:W-:-:S04]  /*21f0*/  IMAD.HI.U32 R22, R5, R19, R4 ;  /* 0x0000001305167227 */ /* 0x000fc800078e0004 */
[----:B------:R-:W-:-:S04]  /*2200*/  IMAD.MOV.U32 R5, RZ, RZ, R21 ;  /* 0x000000ffff057224 */ /* 0x000fc800078e0015 */
[----:B------:R-:W-:-:S04]  /*2210*/  IMAD.HI.U32 R4, R22, R5, RZ ;  /* 0x0000000516047227 */ /* 0x000fc800078e00ff */
[----:B------:R-:W-:-:S05]  /*2220*/  IMAD R5, R4, R17, R5 ;  /* 0x0000001104057224 */ /* 0x000fca00078e0205 */
[----:B------:R-:W-:-:S13]  /*2230*/  ISETP.GT.U32.AND P1, PT, R18, R5, PT ;  /* 0x000000051200720c */ /* 0x000fda0003f24070 */
[----:B------:R-:W-:Y:S02]  /*2240*/  @!P1 IADD3 R5, R5, -R18, RZ ;  /* 0x8000001205059210 */ /* 0x000fe40007ffe0ff */
[----:B------:R-:W-:-:S13]  /*2250*/  ISETP.GT.U32.AND P1, PT, R25, R12, PT ;  /* 0x0000000c1900720c */ /* 0x000fda0003f24070 */
[----:B------:R-:W-:Y:S01]  /*2260*/  @!P1 IMAD.IADD R12, R12, 0x1, -R25 ;  /* 0x000000010c0c9824 */ /* 0x000fe200078e0a19 */
[----:B------:R-:W-:-:S03]  /*2270*/  ISETP.GT.U32.AND P1, PT, R18, R5, PT ;  /* 0x000000051200720c */ /* 0x000fc60003f24070 */
[----:B------:R-:W-:-:S10]  /*2280*/  IMAD.MOV.U32 R4, RZ, RZ, R12 ;  /* 0x000000ffff047224 */ /* 0x000fd400078e000c */
[----:B------:R-:W-:Y:S01]  /*2290*/  @!P1 IMAD.IADD R5, R5, 0x1, -R18 ;  /* 0x0000000105059824 */ /* 0x000fe200078e0a12 */
[----:B------:R-:W-:-:S13]  /*22a0*/  ISETP.GE.AND P1, PT, R15, RZ, PT ;  /* 0x000000ff0f00720c */ /* 0x000fda0003f26270 */
[----:B------:R-:W-:Y:S01]  /*22b0*/  @!P1 IMAD.MOV R4, RZ, RZ, -R4 ;  /* 0x000000ffff049224 */ /* 0x000fe200078e0a04 */
[----:B------:R-:W-:-:S13]  /*22c0*/  ISETP.GE.AND P1, PT, R14, RZ, PT ;  /* 0x000000ff0e00720c */ /* 0x000fda0003f26270 */
[----:B------:R-:W-:Y:S01]  /*22d0*/  @!P1 IMAD.MOV R5, RZ, RZ, -R5 ;  /* 0x000000ffff059224 */ /* 0x000fe200078e0a05 */
[----:B------:R-:W-:-:S13]  /*22e0*/  ISETP.NE.AND P1, PT, RZ, UR10, PT ;  /* 0x0000000aff007c0c */ /* 0x000fda000bf25270 */
[----:B------:R-:W-:Y:S02]  /*22f0*/  @!P1 LOP3.LUT R4, RZ, UR10, RZ, 0x33, !PT ;  /* 0x0000000aff049c12 */ /* 0x000fe4000f8e33ff */
[----:B------:R-:W-:-:S03]  /*2300*/  ISETP.NE.AND P1, PT, RZ, UR9, PT ;  /* 0x00000009ff007c0c */ /* 0x000fc6000bf25270 */
[----:B------:R-:W-:-:S10]  /*2310*/  IMAD.IADD R4, R15, 0x1, -R4 ;  /* 0x000000010f047824 */ /* 0x000fd400078e0a04 */
[----:B------:R-:W-:Y:S02]  /*2320*/  @!P1 LOP3.LUT R5, RZ, UR9, RZ, 0x33, !PT ;  /* 0x00000009ff059c12 */ /* 0x000fe4000f8e33ff */
[----:B------:R-:W-:-:S03]  /*2330*/  PLOP3.LUT P1, PT, PT, PT, UP3, 0x80, 0x0 ;  /* 0x000000000000781c */ /* 0x000fc60003f2f038 */
[----:B------:R-:W-:-:S04]  /*2340*/  IMAD.IADD R5, R14, 0x1, -R5 ;  /* 0x000000010e057824 */ /* 0x000fc800078e0a05 */
[CC--:B------:R-:W-:Y:S01]  /*2350*/  IMAD R27, R4.reuse, R5.reuse, RZ ;  /* 0x00000005041b7224 */ /* 0x0c0fe200078e02ff */
[----:B------:R-:W-:-:S04]  /*2360*/  SEL R15, R4, R5, !P1 ;  /* 0x00000005040f7207 */ /* 0x000fc80004800000 */
[--C-:B------:R-:W-:Y:S01]  /*2370*/  SHF.R.S32.HI R5, RZ, 0x1f, R15.reuse ;  /* 0x0000001fff057819 */ /* 0x100fe2000001140f */
[----:B------:R-:W-:Y:S01]  /*2380*/  IMAD.MOV.U32 R4, RZ, RZ, R15 ;  /* 0x000000ffff047224 */ /* 0x000fe200078e000f */
[----:B------:R-:W-:-:S07]  /*2390*/  SHF.R.S32.HI R29, RZ, 0x1f, R27 ;  /* 0x0000001fff1d7819 */ /* 0x000fce000001141b */
.L_x_13:
[----:B------:R-:W-:Y:S05]  /*23a0*/  BSYNC B0 ;  /* 0x0000000000007941 */ /* 0x000fea0003800000 */
.L_x_12:
[----:B-1----:R-:W1:Y:S04]  /*23b0*/  SHFL.UP PT, R14, R27, 0x1, RZ ;  /* 0x042000001b0e7989 */ /* 0x002e6800000e00ff */
[----:B------:R-:W4:Y:S01]  /*23c0*/  SHFL.UP PT, R12, R29, 0x1, RZ ;  /* 0x042000001d0c7989 */ /* 0x000f2200000e00ff */
[----:B-1----:R-:W-:Y:S02]  /*23d0*/  SEL R14, R14, RZ, P2 ;  /* 0x000000ff0e0e7207 */ /* 0x002fe40001000000 */
[----:B----4-:R-:W-:Y:S02]  /*23e0*/  SEL R12, R12, RZ, P2 ;  /* 0x000000ff0c0c7207 */ /* 0x010fe40001000000 */
[----:B------:R-:W-:-:S04]  /*23f0*/  IADD3 R17, P1, R14, R27, RZ ;  /* 0x0000001b0e117210 */ /* 0x000fc80007f3e0ff */
[----:B------:R-:W-:Y:S01]  /*2400*/  IADD3.X R25, R12, R29, RZ, P1, !PT ;  /* 0x0000001d0c197210 */ /* 0x000fe20000ffe4ff */
[----:B------:R-:W1:Y:S04]  /*2410*/  SHFL.UP PT, R14, R17, 0x2, RZ ;  /* 0x04400000110e7989 */ /* 0x000e6800000e00ff */
[----:B------:R-:W4:Y:S01]  /*2420*/  SHFL.UP PT, R12, R25, 0x2, RZ ;  /* 0x04400000190c7989 */ /* 0x000f2200000e00ff */
[----:B-1----:R-:W-:Y:S02]  /*2430*/  SEL R14, R14, RZ, P3 ;  /* 0x000000ff0e0e7207 */ /* 0x002fe40001800000 */
[----:B----4-:R-:W-:Y:S02]  /*2440*/  SEL R12, R12, RZ, P3 ;  /* 0x000000ff0c0c7207 */ /* 0x010fe40001800000 */
[----:B------:R-:W-:-:S05]  /*2450*/  IADD3 R19, P1, R14, R17, RZ ;  /* 0x000000110e137210 */ /* 0x000fca0007f3e0ff */
[----:B------:R-:W-:Y:S01]  /*2460*/  IMAD.X R23, R12, 0x1, R25, P1 ;  /* 0x000000010c177824 */ /* 0x000fe200008e0619 */
        /* <DEDUP_REMOVED lines=18> */
[----:B---3--:R-:W-:-:S05]  /*2590*/  IADD3 R18, P1, R14, R7, RZ ;  /* 0x000000070e127210 */ /* 0x008fca0007f3e0ff */
[----:B--2---:R-:W-:Y:S01]  /*25a0*/  IMAD.X R19, R15, 0x1, R6, P1 ;  /* 0x000000010f137824 */ /* 0x004fe200008e0606 */
[----:B------:R-:W-:-:S04]  /*25b0*/  ISETP.GT.U32.AND P1, PT, R18, UR8, PT ;  /* 0x0000000812007c0c */ /* 0x000fc8000bf24070 */
[----:B------:R-:W-:-:S13]  /*25c0*/  ISETP.GT.U32.AND.EX P1, PT, R19, UR7, PT, P1 ;  /* 0x0000000713007c0c */ /* 0x000fda000bf24110 */
[----:B------:R-:W-:-:S04]  /*25d0*/  VOTE.ANY R12, PT, P1 ;  /* 0x00000000000c7806 */ /* 0x000fc800008e0100 */
[----:B------:R-:W-:-:S13]  /*25e0*/  ISETP.NE.AND P1, PT, R12, RZ, PT ;  /* 0x000000ff0c00720c */ /* 0x000fda0003f25270 */
[----:B------:R-:W-:Y:S05]  /*25f0*/  @!P1 BRA `(.L_x_16) ;  /* 0xfffffff400b89947 */ /* 0x000fea000383ffff */
[----:B------:R-:W-:Y:S02]  /*2600*/  IMAD.MOV.U32 R18, RZ, RZ, R14 ;  /* 0x000000ffff127224 */ /* 0x000fe400078e000e */
[----:B------:R-:W-:-:S07]  /*2610*/  IMAD.MOV.U32 R19, RZ, RZ, R15 ;  /* 0x000000ffff137224 */ /* 0x000fce00078e000f */
.L_x_11:
[----:B------:R-:W1:Y:S08]  /*2620*/  BREV R12, R12 ;  /* 0x0000000c000c7301 */ /* 0x000e700000000000 */
[----:B-1----:R-:W1:Y:S02]  /*2630*/  FLO.U32.SH R17, R12 ;  /* 0x0000000c00117300 */ /* 0x002e6400000e0400 */
[----:B-1----:R-:W1:Y:S02]  /*2640*/  SHFL.IDX PT, R0, R0, R17, 0x1f ;  /* 0x00001f1100007589 */ /* 0x002e6400000e0000 */
[----:B-1----:R-:W-:-:S13]  /*2650*/  R2UR UR4, R0 ;  /* 0x00000000000472ca */ /* 0x002fda00000e0000 */
[----:B------:R-:W-:-:S05]  /*2660*/  VIADD R2, R34, UR4 ;  /* 0x0000000422027c36 */ /* 0x000fca0008000000 */
[----:B------:R-:W-:-:S13]  /*2670*/  ISETP.GE.AND P1, PT, R2, R3, PT ;  /* 0x000000030200720c */ /* 0x000fda0003f26270 */
[----:B------:R-:W1:Y:S02]  /*2680*/  @!P1 LDC.64 R14, c[0x0][0x918] ;  /* 0x00024600ff0e9b82 */ /* 0x000e640000000a00 */
[----:B-1----:R-:W-:-:S05]  /*2690*/  @!P1 IMAD.WIDE R14, R2, 0xc, R14 ;  /* 0x0000000c020e9825 */ /* 0x002fca00078e020e */
[----:B-----5:R1:W5:Y:S04]  /*26a0*/  @!P1 LDG.E R8, desc[UR38][R14.64] ;  /* 0x000000260e089981 */ /* 0x020368000c1e1900 */
[----:B------:R1:W5:Y:S01]  /*26b0*/  @!P1 LDG.E R9, desc[UR38][R14.64+0x4] ;  /* 0x000004260e099981 */ /* 0x000362000c1e1900 */
[----:B------:R-:W-:-:S03]  /*26c0*/  IADD3 R2, P1, P2, R18, R7, -R27 ;  /* 0x0000000712027210 */ /* 0x000fc60007a3e81b */
[----:B------:R-:W-:Y:S01]  /*26d0*/  SHFL.IDX PT, R7, R29, R17, 0x1f ;  /* 0x00001f111d077589 */ /* 0x000fe200000e0000 */
[----:B------:R-:W-:-:S03]  /*26e0*/  IADD3.X R18, R19, R6, ~R29, P1, P2 ;  /* 0x0000000613127210 */ /* 0x000fc60000fe4c1d */
[----:B------:R-:W2:Y:S04]  /*26f0*/  SHFL.IDX PT, R2, R2, R17, 0x1f ;  /* 0x00001f1102027589 */ /* 0x000ea800000e0000 */
[----:B------:R-:W3:Y:S04]  /*2700*/  SHFL.IDX PT, R18, R18, R17, 0x1f ;  /* 0x00001f1112127589 */ /* 0x000ee800000e0000 */
[----:B------:R1:W4:Y:S04]  /*2710*/  SHFL.IDX PT, R6, R27, R17, 0x1f ;  /* 0x00001f111b067589 */ /* 0x00032800000e0000 */
[----:B------:R1:W1:Y:S04]  /*2720*/  SHFL.IDX PT, R5, R5, R17, 0x1f ;  /* 0x00001f1105057589 */ /* 0x00026800000e0000 */
[----:B------:R1:W1:Y:S01]  /*2730*/  SHFL.IDX PT, R4, R4, R17, 0x1f ;  /* 0x00001f1104047589 */ /* 0x00026200000e0000 */
[----:B--2---:R-:W-:-:S02]  /*2740*/  R2UR UR5, R2 ;  /* 0x00000000020572ca */ /* 0x004fc400000e0000 */
[----:B---3--:R-:W-:-:S15]  /*2750*/  R2UR UR6, R18 ;  /* 0x00000000120672ca */ /* 0x008fde00000e0000 */
.L_x_6:
[----:B------:R-:W-:Y:S01]  /*2760*/  ISETP.LE.AND P1, PT, R3, UR4, PT ;  /* 0x0000000403007c0c */ /* 0x000fe2000bf23270 */
[----:B------:R-:W-:Y:S01]  /*2770*/  IMAD.MOV.U32 R18, RZ, RZ, -0x1 ;  /* 0xffffffffff127424 */ /* 0x000fe200078e00ff */
[----:B-1----:R-:W-:-:S11]  /*2780*/  MOV R17, 0xffffffff ;  /* 0xffffffff00117802 */ /* 0x002fd60000000f00 */
[----:B------:R-:W-:Y:S05]  /*2790*/  @P1 BRA `(.L_x_5) ;  /* 0x0000000400041947 */ /* 0x000fea0003800000 */
[----:B------:R-:W-:Y:S01]  /*27a0*/  UIADD3 UR14, UP2, -UR5, UR8, URZ ;  /* 0x00000008050e7290 */ /* 0x000fe2000ff5e13f */
[----:B------:R-:W1:Y:S01]  /*27b0*/  S2UR UR17, SR_CTAID.Y ;  /* 0x00000000001179c3 */ /* 0x000e620000002600 */
[----:B------:R-:W-:Y:S01]  /*27c0*/  ULDC UR16, c[0x0][0x8c0] ;  /* 0x0002300000107ab9 */ /* 0x000fe20000000800 */
[----:B------:R-:W-:Y:S01]  /*27d0*/  ULDC UR20, c[0x0][0x8b0] ;  /* 0x00022c0000147ab9 */ /* 0x000fe20000000800 */
[----:B------:R-:W-:Y:S01]  /*27e0*/  UIADD3.X UR11, ~UR6, UR7, URZ, UP2, !UPT ;  /* 0x00000007060b7290 */ /* 0x000fe200097fe53f */
[--C-:B------:R-:W-:Y:S01]  /*27f0*/  SHF.R.U32.HI R23, RZ, UR20, R5.reuse ;  /* 0x00000014ff177c19 */ /* 0x100fe20008011605 */
[----:B------:R-:W-:Y:S01]  /*2800*/  ULDC UR19, c[0x0][0x904] ;  /* 0x0002410000137ab9 */ /* 0x000fe20000000800 */
[----:B------:R-:W-:Y:S01]  /*2810*/  ULDC UR12, c[0x0][0x8a8] ;  /* 0x00022a00000c7ab9 */ /* 0x000fe20000000800 */
[----:B------:R-:W-:Y:S01]  /*2820*/  USHF.R.U32.HI UR15, URZ, UR16, UR11 ;  /* 0x000000103f0f7299 */ /* 0x000fe2000801160b */
[----:B------:R-:W-:Y:S01]  /*2830*/  SHF.R.U64 R16, R4, UR20, R5 ;  /* 0x0000001404107c19 */ /* 0x000fe20008001205 */
[----:B------:R-:W-:-:S02]  /*2840*/  USHF.R.U64 UR14, UR14, UR16, UR11 ;  /* 0x000000100e0e7299 */ /* 0x000fc4000800120b */
[----:B------:R-:W-:Y:S02]  /*2850*/  USHF.R.U32.HI UR13, URZ, UR20, UR15 ;  /* 0x000000143f0d7299 */ /* 0x000fe4000801160f */
[----:B------:R-:W-:Y:S02]  /*2860*/  UIADD3 UR12, UR12, -0x1, URZ ;  /* 0xffffffff0c0c7890 */ /* 0x000fe4000fffe03f */
[----:B------:R-:W-:Y:S02]  /*2870*/  USHF.R.U32.HI UR21, URZ, UR19, UR13 ;  /* 0x000000133f157299 */ /* 0x000fe4000801160d */
[----:B------:R-:W-:Y:S02]  /*2880*/  USHF.R.U64 UR15, UR14, UR20, UR15 ;  /* 0x000000140e0f7299 */ /* 0x000fe4000800120f */
[----:B------:R-:W-:Y:S02]  /*2890*/  ULOP3.LUT UR14, UR14, UR12, URZ, 0xc0, !UPT ;  /* 0x0000000c0e0e7292 */ /* 0x000fe4000f8ec03f */
[----:B------:R-:W-:Y:S01]  /*28a0*/  LOP3.LUT R0, R23, UR21, RZ, 0xfc, !PT ;  /* 0x0000001517007c12 */ /* 0x000fe2000f8efcff */
[----:B------:R-:W-:-:S02]  /*28b0*/  USHF.R.U64 UR13, UR15, UR19, UR13 ;  /* 0x000000130f0d7299 */ /* 0x000fc4000800120d */
[----:B-1----:R-:W-:Y:S01]  /*28c0*/  USEL UR11, UR51, UR17, !UP3 ;  /* 0x00000011330b7287 */ /* 0x002fe2000d800000 */
[----:B------:R-:W-:-:S13]  /*28d0*/  ISETP.NE.U32.AND P1, PT, R0, RZ, PT ;  /* 0x000000ff0000720c */ /* 0x000fda0003f25070 */
[----:B------:R-:W-:Y:S05]  /*28e0*/  @!P1 BRA `(.L_x_17) ;  /* 0x0000000000149947 */ /* 0x000fea0003800000 */
[----:B------:R-:W-:-:S07]  /*28f0*/  MOV R12, 0x2910 ;  /* 0x00002910000c7802 */ /* 0x000fce0000000f00 */
[----:B----45:R-:W-:Y:S05]  /*2900*/  CALL.REL.NOINC `($__internal_0_$__cuda_sm20_div_u64) ;  /* 0x000000d000647944 */ /* 0x030fea0003c00000 */
[----:B------:R-:W-:-:S04]  /*2910*/  IMAD.MOV R12, RZ, RZ, -R0 ;  /* 0x000000ffff0c7224 */ /* 0x000fc800078e0a00 */
[----:B------:R-:W-:Y:S01]  /*2920*/  IMAD R12, R16, R12, UR13 ;  /* 0x0000000d100c7e24 */ /* 0x000fe2000f8e020c */
[----:B------:R-:W-:Y:S06]  /*2930*/  BRA `(.L_x_18) ;  /* 0x0000000000507947 */ /* 0x000fec0003800000 */
.L_x_17:
[----:B------:R-:W1:Y:S01]  /*2940*/  I2F.U32.RP R0, R16 ;  /* 0x0000001000007306 */ /* 0x000e620000209000 */
[----:B------:R-:W-:-:S07]  /*2950*/  ISETP.NE.U32.AND P3, PT, R16, RZ, PT ;  /* 0x000000ff1000720c */ /* 0x000fce0003f65070 */
[----:B-1----:R-:W1:Y:S02]  /*2960*/  MUFU.RCP R0, R0 ;  /* 0x0000000000007308 */ /* 0x002e640000001000 */
[----:B-1----:R-:W-:-:S06]  /*2970*/  VIADD R2, R0, 0xffffffe ;  /* 0x0ffffffe00027836 */ /* 0x002fcc0000000000 */
[----:B------:R1:W2:Y:S02]  /*2980*/  F2I.FTZ.U32.TRUNC.NTZ R3, R2 ;  /* 0x0000000200037305 */ /* 0x0002a4000021f000 */
[----:B-1----:R-:W-:Y:S02]  /*2990*/  IMAD.MOV.U32 R2, RZ, RZ, RZ ;  /* 0x000000ffff027224 */ /* 0x002fe400078e00ff */
[----:B--2---:R-:W-:-:S04]  /*29a0*/  IMAD.MOV R15, RZ, RZ, -R3 ;  /* 0x000000ffff0f7224 */ /* 0x004fc800078e0a03 */
[----:B------:R-:W-:-:S04]  /*29b0*/  IMAD R15, R15, R16, RZ ;  /* 0x000000100f0f7224 */ /* 0x000fc800078e02ff */
[----:B------:R-:W-:-:S06]  /*29c0*/  IMAD.HI.U32 R3, R3, R15, R2 ;  /* 0x0000000f03037227 */ /* 0x000fcc00078e0002 */
[----:B------:R-:W-:-:S04]  /*29d0*/  IMAD.HI.U32 R0, R3, UR13, RZ ;  /* 0x0000000d03007c27 */ /* 0x000fc8000f8e00ff */
[----:B------:R-:W-:-:S04]  /*29e0*/  IMAD.MOV R3, RZ, RZ, -R0 ;  /* 0x000000ffff037224 */ /* 0x000fc800078e0a00 */
[----:B------:R-:W-:-:S05]  /*29f0*/  IMAD R3, R16, R3, UR13 ;  /* 0x0000000d10037e24 */ /* 0x000fca000f8e0203 */
[----:B------:R-:W-:-:S13]  /*2a00*/  ISETP.GE.U32.AND P1, PT, R3, R16, PT ;  /* 0x000000100300720c */ /* 0x000fda0003f26070 */
[----:B------:R-:W-:Y:S02]  /*2a10*/  @P1 IMAD.IADD R3, R3, 0x1, -R16 ;  /* 0x0000000103031824 */ /* 0x000fe400078e0a10 */
[----:B------:R-:W-:-:S03]  /*2a20*/  @P1 VIADD R0, R0, 0x1 ;  /* 0x0000000100001836 */ /* 0x000fc60000000000 */
[----:B------:R-:W-:-:S13]  /*2a30*/  ISETP.GE.U32.AND P2, PT, R3, R16, PT ;  /* 0x000000100300720c */ /* 0x000fda0003f46070 */
[----:B------:R-:W-:Y:S02]  /*2a40*/  @P2 IADD3 R0, R0, 0x1, RZ ;  /* 0x0000000100002810 */ /* 0x000fe40007ffe0ff */
[----:B------:R-:W-:-:S05]  /*2a50*/  @!P3 LOP3.LUT R0, RZ, R16, RZ, 0x33, !PT ;  /* 0x00000010ff00b212 */ /* 0x000fca00078e33ff */
[----:B------:R-:W-:-:S04]  /*2a60*/  IMAD.MOV R12, RZ, RZ, -R0 ;  /* 0x000000ffff0c7224 */ /* 0x000fc800078e0a00 */
[----:B------:R-:W-:-:S07]  /*2a70*/  IMAD R12, R16, R12, UR13 ;  /* 0x0000000d100c7e24 */ /* 0x000fce000f8e020c */
.L_x_18:
[----:B------:R-:W1:Y:S01]  /*2a80*/  LDC R15, c[0x0][0x8a8] ;  /* 0x00022a00ff0f7b82 */ /* 0x000e620000000800 */
[----:B------:R-:W-:Y:S01]  /*2a90*/  ULDC UR13, c[0x0][0x904] ;  /* 0x00024100000d7ab9 */ /* 0x000fe20000000800 */
[----:B------:R-:W-:Y:S01]  /*2aa0*/  UMOV UR12, 0xffffffff ;  /* 0xffffffff000c7882 */ /* 0x000fe20000000000 */
[----:B------:R-:W-:Y:S01]  /*2ab0*/  PLOP3.LUT P1, PT, PT, PT, UP3, 0x80, 0x0 ;  /* 0x000000000000781c */ /* 0x000fe20003f2f038 */
[----:B------:R-:W-:-:S04]  /*2ac0*/  USHF.L.U32 UR12, UR12, UR13, URZ ;  /* 0x0000000d0c0c7299 */ /* 0x000fc8000800063f */
[----:B------:R-:W2:Y:S02]  /*2ad0*/  LDC R17, c[0x0][0x8b8] ;  /* 0x00022e00ff117b82 */ /* 0x000ea40000000800 */
[----:B------:R-:W-:Y:S01]  /*2ae0*/  LOP3.LUT R2, RZ, UR12, RZ, 0x33, !PT ;  /* 0x0000000cff027c12 */ /* 0x000fe2000f8e33ff */
[----:B------:R-:W-:Y:S02]  /*2af0*/  UMOV UR12, 0x1 ;  /* 0x00000001000c7882 */ /* 0x000fe40000000000 */
[----:B------:R-:W-:Y:S01]  /*2b00*/  USHF.L.U32 UR12, UR12, UR13, URZ ;  /* 0x0000000d0c0c7299 */ /* 0x000fe2000800063f */
[----:B------:R-:W-:Y:S02]  /*2b10*/  LOP3.LUT R3, R2, UR15, RZ, 0xc0, !PT ;  /* 0x0000000f02037c12 */ /* 0x000fe4000f8ec0ff */
[----:B------:R-:W-:Y:S02]  /*2b20*/  @P1 IMAD.U32 R18, RZ, RZ, UR4 ;  /* 0x00000004ff121e24 */ /* 0x000fe4000f8e00ff */
[----:B------:R-:W-:-:S02]  /*2b30*/  @!P1 IMAD.U32 R18, RZ, RZ, UR4 ;  /* 0x00000004ff129e24 */ /* 0x000fc4000f8e00ff */
[----:B------:R-:W-:Y:S02]  /*2b40*/  IMAD R0, R0, UR12, R3 ;  /* 0x0000000c00007c24 */ /* 0x000fe4000f8e0203 */
[----:B-1----:R-:W-:-:S04]  /*2b50*/  IMAD R12, R12, R15, UR14 ;  /* 0x0000000e0c0c7e24 */ /* 0x002fc8000f8e020f */
[----:B------:R-:W-:Y:S02]  /*2b60*/  @P1 IMAD.MOV.U32 R16, RZ, RZ, R12 ;  /* 0x000000ffff101224 */ /* 0x000fe400078e000c */
[----:B--2---:R-:W-:Y:S01]  /*2b70*/  IMAD R17, R0, R17, UR11 ;  /* 0x0000000b00117e24 */ /* 0x004fe2000f8e0211 */
[----:B------:R-:W-:-:S03]  /*2b80*/  UMOV UR11, 0x1 ;  /* 0x00000001000b7882 */ /* 0x000fc60000000000 */
[----:B------:R-:W-:Y:S02]  /*2b90*/  @!P1 IMAD.MOV.U32 R16, RZ, RZ, R17 ;  /* 0x000000ffff109224 */ /* 0x000fe400078e0011 */
[----:B------:R-:W-:-:S07]  /*2ba0*/  @!P1 IMAD.MOV.U32 R17, RZ, RZ, R12 ;  /* 0x000000ffff119224 */ /* 0x000fce00078e000c */
.L_x_5:
[----:B------:R-:W-:-:S13]  /*2bb0*/  ISETP.NE.AND P1, PT, RZ, UR11, PT ;  /* 0x0000000bff007c0c */ /* 0x000fda000bf25270 */
[----:B------:R-:W-:Y:S05]  /*2bc0*/  @!P1 EXIT ;  /* 0x000000000000994d */ /* 0x000fea0003800000 */
[----:B------:R-:W1:Y:S02]  /*2bd0*/  LDC.64 R24, c[0x0][0x290] ;  /* 0x0000a400ff187b82 */ /* 0x000e640000000a00 */
[----:B-1----:R-:W-:-:S05]  /*2be0*/  IMAD.WIDE R14, R18, 0xc, R24 ;  /* 0x0000000c120e7825 */ /* 0x002fca00078e0218 */
[----:B------:R1:W5:Y:S01]  /*2bf0*/  LDG.E R19, desc[UR38][R14.64+0x8] ;  /* 0x000008260e137981 */ /* 0x000362000c1e1900 */
[----:B------:R-:W-:Y:S01]  /*2c00*/  UISETP.NE.AND UP2, UPT, UR18, 0x2, UPT ;  /* 0x000000021200788c */ /* 0x000fe2000bf45270 */
[----:B------:R-:W2:Y:S01]  /*2c10*/  S2UR UR58, SR_CgaCtaId ;  /* 0x00000000003a79c3 */ /* 0x000ea20000008800 */
[----:B------:R-:W-:Y:S01]  /*2c20*/  UMOV UR40, URZ ;  /* 0x0000003f00287c82 */ /* 0x000fe20008000000 */
[----:B------:R-:W-:Y:S01]  /*2c30*/  UMOV UR41, URZ ;  /* 0x0000003f00297c82 */ /* 0x000fe20008000000 */
[--C-:B------:R-:W-:Y:S01]  /*2c40*/  SHF.R.S32.HI R23, RZ, 0x1f, R18.reuse ;  /* 0x0000001fff177819 */ /* 0x100fe20000011412 */
[----:B------:R-:W-:Y:S01]  /*2c50*/  IMAD.MOV.U32 R2, RZ, RZ, RZ ;  /* 0x000000ffff027224 */ /* 0x000fe200078e00ff */
[----:B------:R-:W-:Y:S01]  /*2c60*/  PLOP3.LUT P1, PT, PT, PT, UP2, 0x80, 0x0 ;  /* 0x000000000000781c */ /* 0x000fe20003f2f028 */
[----:B------:R-:W-:-:S12]  /*2c70*/  IMAD.MOV.U32 R22, RZ, RZ, R18 ;  /* 0x000000ffff167224 */ /* 0x000fd800078e0012 */
[----:B-1----:R-:W-:Y:S05]  /*2c80*/  @P1 BRA `(.L_x_19) ;  /* 0x0000000000a01947 */ /* 0x002fea0003800000 */
[----:B-----5:R-:W-:Y:S01]  /*2c90*/  R2UR UR11, R19 ;  /* 0x00000000130b72ca */ /* 0x020fe200000e0000 */
[----:B------:R-:W-:-:S04]  /*2ca0*/  ULOP3.LUT UR13, UR59, 0x1, URZ, 0xfc, !UPT ;  /* 0x000000013b0d7892 */ /* 0x000fc8000f8efc3f */
[----:B------:R-:W-:-:S06]  /*2cb0*/  UISETP.NE.AND UP2, UPT, UR13, 0x3, UPT ;  /* 0x000000030d00788c */ /* 0x000fcc000bf45270 */
[----:B------:R-:W-:Y:S02]  /*2cc0*/  PLOP3.LUT P2, PT, PT, PT, UP2, 0x80, 0x0 ;  /* 0x000000000000781c */ /* 0x000fe40003f4f028 */
[----:B------:R-:W-:-:S04]  /*2cd0*/  UIADD3 UR11, UR11, 0x7f, URZ ;  /* 0x0000007f0b0b7890 */ /* 0x000fc8000fffe03f */
[----:B------:R-:W-:-:S04]  /*2ce0*/  USHF.R.S32.HI UR12, URZ, 0x1f, UR11 ;  /* 0x0000001f3f0c7899 */ /* 0x000fc8000801140b */
[----:B------:R-:W-:-:S04]  /*2cf0*/  ULEA.HI UR12, UR12, UR11, URZ, 0x7 ;  /* 0x0000000b0c0c7291 */ /* 0x000fc8000f8f383f */
[----:B------:R-:W-:Y:S01]  /*2d00*/  USHF.R.S32.HI UR40, URZ, 0x7, UR12 ;  /* 0x000000073f287899 */ /* 0x000fe2000801140c */
[----:B------:R-:W-:Y:S11]  /*2d10*/  @!P2 BRA `(.L_x_20) ;  /* 0x000000000004a947 */ /* 0x000ff60003800000 */
[----:B--2---:R-:W-:Y:S01]  /*2d20*/  BPT.TRAP 0x1 ;  /* 0x000000040000795c */ /* 0x004fe20000300000 */
.L_x_20:
[----:B------:R-:W-:Y:S01]  /*2d30*/  UMOV UR11, 0x400 ;  /* 0x00000400000b7882 */ /* 0x000fe20000000000 */
[----:B------:R-:W-:Y:S01]  /*2d40*/  SHF.L.U32 R0, RZ, 0x1f, RZ ;  /* 0x0000001fff007819 */ /* 0x000fe200000006ff */
[----:B--2---:R-:W-:-:S09]  /*2d50*/  ULEA UR11, UR58, UR11, 0x18 ;  /* 0x0000000b3a0b7291 */ /* 0x004fd2000f8ec03f */
[----:B------:R-:W1:Y:S02]  /*2d60*/  SYNCS.PHASECHK.TRANS64.TRYWAIT P1, [UR11+0x34400], R0 ;  /* 0x03440000ff0075a7 */ /* 0x000e64000802014b */
[----:B-1----:R-:W-:Y:S05]  /*2d70*/  @!P1 BRA `(.L_x_21) ;  /* 0x000000bc00089947 */ /* 0x002fea0003800000 */
.L_x_269:
[----:B------:R-:W2:Y:S01]  /*2d80*/  LDS.128 R16, [UR11+0x34520] ;  /* 0x0345200bff107984 */ /* 0x000ea20008000c00 */
[----:B------:R-:W-:Y:S01]  /*2d90*/  @!PT LDS RZ, [RZ] ;  /* 0x00000000fffff984 */ /* 0x000fe20000000800 */
[----:B------:R-:W-:Y:S01]  /*2da0*/  @!PT LDS RZ, [RZ] ;  /* 0x00000000fffff984 */ /* 0x000fe20000000800 */
[----:B------:R-:W-:Y:S01]  /*2db0*/  @!PT LDS RZ, [RZ] ;  /* 0x00000000fffff984 */ /* 0x000fe20000000800 */
[----:B------:R-:W-:Y:S01]  /*2dc0*/  @!PT LDS RZ, [RZ] ;  /* 0x00000000fffff984 */ /* 0x000fe20000000800 */
[----:B------:R3:W-:Y:S06]  /*2dd0*/  MEMBAR.ALL.CTA ;  /* 0x0000000000007992 */ /* 0x0007ec0000008000 */
[----:B---3--:R-:W3:Y:S01]  /*2de0*/  FENCE.VIEW.ASYNC.S ;  /* 0x00000000000073c6 */ /* 0x008ee20000000000 */
[----:B------:R-:W-:Y:S05]  /*2df0*/  @!P2 BRA `(.L_x_22) ;  /* 0x000000000004a947 */ /* 0x000fea0003800000 */
[----:B------:R-:W-:Y:S01]  /*2e00*/  BPT.TRAP 0x1 ;  /* 0x000000040000795c */ /* 0x000fe20000300000 */
.L_x_22:
[----:B------:R-:W-:Y:S01]  /*2e10*/  UIADD3 UR11, UR11, 0x34440, URZ ;  /* 0x000344400b0b7890 */ /* 0x000fe2000fffe03f */
[----:B--2---:R-:W-:-:S03]  /*2e20*/  ISETP.NE.AND P1, PT, R19, RZ, PT ;  /* 0x000000ff1300720c */ /* 0x004fc60003f25270 */
[----:B------:R-:W-:-:S09]  /*2e30*/  UPRMT UR11, UR58, 0x654, UR11 ;  /* 0x000006543a0b7896 */ /* 0x000fd2000800000b */
[----:B---3--:R-:W-:Y:S01]  /*2e40*/  SYNCS.ARRIVE.TRANS64.RED.A1T0 RZ, [UR11], RZ ;  /* 0x000000ffffff79a7 */ /* 0x008fe2000810040b */
[----:B------:R-:W-:Y:S05]  /*2e50*/  @!P1 EXIT ;  /* 0x000000000000994d */ /* 0x000fea0003800000 */
[----:B------:R-:W-:-:S05]  /*2e60*/  IMAD.WIDE R14, R18, 0xc, R24 ;  /* 0x0000000c120e7825 */ /* 0x000fca00078e0218 */
[----:B------:R3:W5:Y:S01]  /*2e70*/  LDG.E R19, desc[UR38][R14.64+0x8] ;  /* 0x000008260e137981 */ /* 0x000762000c1e1900 */
[----:B------:R-:W-:Y:S01]  /*2e80*/  UISETP.GE.U32.AND UP2, UPT, UR40, 0x3, UPT ;  /* 0x000000032800788c */ /* 0x000fe2000bf46070 */
[--C-:B------:R-:W-:Y:S01]  /*2e90*/  SHF.R.S32.HI R23, RZ, 0x1f, R18.reuse ;  /* 0x0000001fff177819 */ /* 0x100fe20000011412 */
[----:B------:R-:W-:Y:S01]  /*2ea0*/  UIMAD.WIDE.U32 UR12, UR40, -0x55555555, URZ ;  /* 0xaaaaaaab280c78a5 */ /* 0x000fe2000f8e003f */
[----:B------:R-:W-:Y:S01]  /*2eb0*/  MOV R2, 0x1 ;  /* 0x0000000100027802 */ /* 0x000fe20000000f00 */
[----:B------:R-:W-:Y:S01]  /*2ec0*/  IMAD.MOV.U32 R22, RZ, RZ, R18 ;  /* 0x000000ffff167224 */ /* 0x000fe200078e0012 */
[----:B------:R-:W-:Y:S01]  /*2ed0*/  UMOV UR41, URZ ;  /* 0x0000003f00297c82 */ /* 0x000fe20008000000 */
[----:B------:R-:W-:-:S04]  /*2ee0*/  USHF.R.U32.HI UR12, URZ, 0x1, UR13 ;  /* 0x000000013f0c7899 */ /* 0x000fc8000801160d */
[----:B------:R-:W-:Y:S02]  /*2ef0*/  UIMAD UR40, UR12, -0x3, UR40 ;  /* 0xfffffffd0c2878a4 */ /* 0x000fe4000f8e0228 */
[----:B---3--:R-:W-:-:S12]  /*2f00*/  @UP2 ULOP3.LUT UR41, UR12, 0x1, URZ, 0xc0, !UPT ;  /* 0x000000010c292892 */ /* 0x008fd8000f8ec03f */
.L_x_19:
[----:B------:R-:W-:-:S04]  /*2f10*/  IMAD.WIDE.U32 R14, R22, 0xc, R24 ;  /* 0x0000000c160e7825 */ /* 0x000fc800078e0018 */
[----:B-1----:R-:W-:-:S04]  /*2f20*/  IMAD R3, R23, 0xc, RZ ;  /* 0x0000000c17037824 */ /* 0x002fc800078e02ff */
[----:B------:R-:W-:-:S05]  /*2f30*/  IMAD.IADD R15, R15, 0x1, R3 ;  /* 0x000000010f0f7824 */ /* 0x000fca00078e0203 */
[----:B------:R1:W5:Y:S04]  /*2f40*/  LDG.E R3, desc[UR38][R14.64+0x4] ;  /* 0x000004260e037981 */ /* 0x000368000c1e1900 */
[----:B------:R1:W5:Y:S01]  /*2f50*/  LDG.E R0, desc[UR38][R14.64] ;  /* 0x000000260e007981 */ /* 0x000362000c1e1900 */
[----:B------:R-:W-:-:S13]  /*2f60*/  PLOP3.LUT P1, PT, PT, PT, UP1, 0x80, 0x0 ;  /* 0x000000000000781c */ /* 0x000fda0003f2f018 */
[----:B-1----:R-:W-:Y:S05]  /*2f70*/  @!P1 BRA `(.L_x_23) ;  /* 0x0000005c00bc9947 */ /* 0x002fea0003800000 */
[----:B------:R-:W-:-:S06]  /*2f80*/  UISETP.GT.U32.AND UP0, UPT, UR29, 0x1, UPT ;  /* 0x000000011d00788c */ /* 0x000fcc000bf04070 */
[----:B------:R-:W-:-:S13]  /*2f90*/  PLOP3.LUT P0, PT, PT, PT, UP0, 0x80, 0x0 ;  /* 0x000000000000781c */ /* 0x000fda0003f0f008 */
[----:B--2---:R-:W-:Y:S05]  /*2fa0*/  @P0 EXIT ;  /* 0x000000000000094d */ /* 0x004fea0003800000 */
.L_x_24:
[----:B------:R-:W-:-:S08]  /*2fb0*/  NOP ;  /* 0x0000000000007918 */ /* 0x000fd00000000000 */
[----:B------:R-:W1:Y:S02]  /*2fc0*/  USETMAXREG.TRY_ALLOC.CTAPOOL UP0, 0xe8 ;  /* 0x000000e8000079c8 */ /* 0x000e640008000600 */
[----:B-1----:R-:W-:-:S13]  /*2fd0*/  PLOP3.LUT P0, PT, PT, PT, UP0, 0x80, 0x0 ;  /* 0x000000000000781c */ /* 0x002fda0003f0f008 */
[----:B------:R-:W-:Y:S05]  /*2fe0*/  @!P0 BRA `(.L_x_24) ;  /* 0xfffffffc00f08947 */ /* 0x000fea000383ffff */
[----:B------:R-:W1:Y:S01]  /*2ff0*/  SHFL.IDX PT, R13, R13, RZ, 0x1f ;  /* 0x00001fff0d0d7589 */ /* 0x000e6200000e0000 */
[----:B------:R-:W2:Y:S01]  /*3000*/  S2UR UR4, SR_CTAID.Y ;  /* 0x00000000000479c3 */ /* 0x000ea20000002600 */
[----:B------:R-:W-:Y:S01]  /*3010*/  UMOV UR36, URZ ;  /* 0x0000003f00247c82 */ /* 0x000fe20008000000 */
[----:B------:R-:W-:Y:S01]  /*3020*/  UMOV UR37, URZ ;  /* 0x0000003f00257c82 */ /* 0x000fe20008000000 */
[----:B-1----:R-:W-:Y:S01]  /*3030*/  LOP3.LUT P0, RZ, R13, 0x3, RZ, 0xc0, !PT ;  /* 0x000000030dff7812 */ /* 0x002fe2000780c0ff */
[----:B--2---:R-:W-:-:S12]  /*3040*/  UIMAD UR4, UR4, UR60, UR51 ;  /* 0x0000003c040472a4 */ /* 0x004fd8000f8e0233 */
[----:B------:R-:W-:Y:S05]  /*3050*/  @P0 BRA `(.L_x_25) ;  /* 0x0000000000a40947 */ /* 0x000fea0003800000 */
[----:B------:R-:W-:Y:S01]  /*3060*/  ELECT P0, URZ, PT ;  /* 0x00000000003f782f */ /* 0x000fe20003800000 */
[----:B------:R-:W-:-:S12]  /*3070*/  BSSY B0, `(.L_x_26) ;  /* 0x0000020000007945 */ /* 0x000fd80003800000 */
[----:B------:R-:W-:Y:S05]  /*3080*/  @!P0 BRA `(.L_x_27) ;  /* 0x0000000000788947 */ /* 0x000fea0003800000 */
[----:B------:R-:W1:Y:S01]  /*3090*/  S2UR UR6, SR_CgaCtaId ;  /* 0x00000000000679c3 */ /* 0x000e620000008800 */
[----:B------:R-:W-:Y:S01]  /*30a0*/  UISETP.NE.AND UP0, UPT, UR18, 0x1, UPT ;  /* 0x000000011200788c */ /* 0x000fe2000bf05270 */
[----:B------:R-:W-:-:S06]  /*30b0*/  UMOV UR5, 0x400 ;  /* 0x0000040000057882 */ /* 0x000fcc0000000000 */
[----:B------:R-:W2:Y:S08]  /*30c0*/  LDC.64 R4, c[0x0][0x700] ;  /* 0x0001c000ff047b82 */ /* 0x000eb00000000a00 */
[----:B----4-:R-:W2:Y:S08]  /*30d0*/  LDC.64 R6, c[0x0][0x708] ;  /* 0x0001c200ff067b82 */ /* 0x010eb00000000a00 */
[----:B-----5:R-:W3:Y:S01]  /*30e0*/  LDC.64 R8, c[0x0][0x710] ;  /* 0x0001c400ff087b82 */ /* 0x020ee20000000a00 */
[----:B-1----:R-:W-:-:S04]  /*30f0*/  ULEA UR5, UR6, UR5, 0x18 ;  /* 0x0000000506057291 */ /* 0x002fc8000f8ec03f */
[----:B------:R-:W-:Y:S02]  /*3100*/  UIADD3 UR6, UR5, 0x80, URZ ;  /* 0x0000008005067890 */ /* 0x000fe4000fffe03f */
[----:B------:R-:W-:Y:S01]  /*3110*/  @!UP0 UIADD3 UR6, UR5, URZ, URZ ;  /* 0x0000003f05068290 */ /* 0x000fe2000fffe03f */
[----:B------:R-:W3:Y:S08]  /*3120*/  LDC.64 R10, c[0x0][0x718] ;  /* 0x0001c600ff0a7b82 */ /* 0x000ef00000000a00 */
[----:B------:R-:W1:Y:S01]  /*3130*/  LDC.64 R12, c[0x0][0x720] ;  /* 0x0001c800ff0c7b82 */ /* 0x000e620000000a00 */
[----:B--2---:R2:W-:Y:S07]  /*3140*/  STS.128 [UR6+0x34780], R4 ;  /* 0x03478004ff007988 */ /* 0x0045ee0008000c06 */
[----:B------:R-:W1:Y:S08]  /*3150*/  LDC.64 R14, c[0x0][0x728] ;  /* 0x0001ca00ff0e7b82 */ /* 0x000e700000000a00 */
[----:B------:R-:W4:Y:S01]  /*3160*/  LDC.64 R20, c[0x0][0x730] ;  /* 0x0001cc00ff147b82 */ /* 0x000f220000000a00 */
[----:B---3--:R2:W-:Y:S07]  /*3170*/  STS.128 [UR6+0x34790], R8 ;  /* 0x03479008ff007988 */ /* 0x0085ee0008000c06 */
[----:B------:R-:W4:Y:S08]  /*3180*/  LDC.64 R22, c[0x0][0x738] ;  /* 0x0001ce00ff167b82 */ /* 0x000f300000000a00 */
[----:B------:R-:W3:Y:S01]  /*3190*/  LDC.64 R24, c[0x0][0x740] ;  /* 0x0001d000ff187b82 */ /* 0x000ee20000000a00 */
[----:B-1----:R2:W-:Y:S07]  /*31a0*/  STS.128 [UR6+0x347a0], R12 ;  /* 0x0347a00cff007988 */ /* 0x0025ee0008000c06 */
[----:B------:R-:W3:Y:S08]  /*31b0*/  LDC.64 R26, c[0x0][0x748] ;  /* 0x0001d200ff1a7b82 */ /* 0x000ef00000000a00 */
[----:B------:R-:W1:Y:S01]  /*31c0*/  LDC.64 R28, c[0x0][0x750] ;  /* 0x0001d400ff1c7b82 */ /* 0x000e620000000a00 */
[----:B----4-:R2:W-:Y:S07]  /*31d0*/  STS.128 [UR6+0x347b0], R20 ;  /* 0x0347b014ff007988 */ /* 0x0105ee0008000c06 */
[----:B------:R-:W1:Y:S08]  /*31e0*/  LDC.64 R30, c[0x0][0x758] ;  /* 0x0001d600ff1e7b82 */ /* 0x000e700000000a00 */
[----:B------:R-:W4:Y:S01]  /*31f0*/  LDC.64 R36, c[0x0][0x760] ;  /* 0x0001d800ff247b82 */ /* 0x000f220000000a00 */
[----:B---3--:R2:W-:Y:S07]  /*3200*/  STS.128 [UR6+0x347c0], R24 ;  /* 0x0347c018ff007988 */ /* 0x0085ee0008000c06 */
[----:B------:R-:W4:Y:S08]  /*3210*/  LDC.64 R38, c[0x0][0x768] ;  /* 0x0001da00ff267b82 */ /* 0x000f300000000a00 */
[----:B------:R-:W3:Y:S01]  /*3220*/  LDC.64 R40, c[0x0][0x770] ;  /* 0x0001dc00ff287b82 */ /* 0x000ee20000000a00 */
[----:B-1----:R2:W-:Y:S07]  /*3230*/  STS.128 [UR6+0x347d0], R28 ;  /* 0x0347d01cff007988 */ /* 0x0025ee0008000c06 */
[----:B------:R-:W3:Y:S01]  /*3240*/  LDC.64 R42, c[0x0][0x778] ;  /* 0x0001de00ff2a7b82 */ /* 0x000ee20000000a00 */
[----:B----4-:R2:W-:Y:S04]  /*3250*/  STS.128 [UR6+0x347e0], R36 ;  /* 0x0347e024ff007988 */ /* 0x0105e80008000c06 */
[----:B---3--:R2:W-:Y:S02]  /*3260*/  STS.128 [UR6+0x347f0], R40 ;  /* 0x0347f028ff007988 */ /* 0x0085e40008000c06 */
.L_x_27:
[----:B------:R-:W-:Y:S05]  /*3270*/  BSYNC B0 ;  /* 0x0000000000007941 */ /* 0x000fea0003800000 */
.L_x_26:
[----:B------:R-:W-:Y:S01]  /*3280*/  UISETP.NE.AND UP0, UPT, UR18, 0x1, UPT ;  /* 0x000000011200788c */ /* 0x000fe2000bf05270 */
[----:B------:R-:W-:Y:S01]  /*3290*/  NOP ;  /* 0x0000000000007918 */ /* 0x000fe20000000000 */
[----:B------:R-:W-:Y:S01]  /*32a0*/  ULDC UR5, c[0x0][0x884] ;  /* 0x0002210000057ab9 */ /* 0x000fe20000000800 */
[----:B------:R-:W-:Y:S01]  /*32b0*/  ULDC.64 UR36, c[0x0][0x800] ;  /* 0x0002000000247ab9 */ /* 0x000fe20000000a00 */
[----:B------:R-:W-:-:S04]  /*32c0*/  USEL UR5, UR5, URZ, UP0 ;  /* 0x0000003f05057287 */ /* 0x000fc80008000000 */
[----:B------:R-:W-:-:S04]  /*32d0*/  UIADD3 UR5, UR4, UR5, URZ ;  /* 0x0000000504057290 */ /* 0x000fc8000fffe03f */
[----:B------:R-:W-:-:S12]  /*32e0*/  UIMAD.WIDE UR36, UR5, 0x80, UR36 ;  /* 0x00000080052478a5 */ /* 0x000fd8000f8e0224 */
.L_x_25:
[----:B------:R-:W-:-:S13]  /*32f0*/  ISETP.NE.AND P0, PT, RZ, UR52, PT ;  /* 0x00000034ff007c0c */ /* 0x000fda000bf05270 */
[----:B------:R-:W-:Y:S05]  /*3300*/  @P0 BRA `(.L_x_28) ;  /* 0x00000004000c0947 */ /* 0x000fea0003800000 */
[----:B------:R-:W-:Y:S01]  /*3310*/  ELECT P0, URZ, PT ;  /* 0x00000000003f782f */ /* 0x000fe20003800000 */
[----:B------:R-:W-:-:S12]  /*3320*/  BSSY B0, `(.L_x_29) ;  /* 0x000002c000007945 */ /* 0x000fd80003800000 */
[----:B------:R-:W-:Y:S05]  /*3330*/  @!P0 BRA `(.L_x_30) ;  /* 0x0000000000a88947 */ /* 0x000fea0003800000 */
[----:B--2-4-:R-:W1:Y:S08]  /*3340*/  LDC.64 R6, c[0x0][0x820] ;  /* 0x00020800ff067b82 */ /* 0x014e700000000a00 */
[----:B------:R-:W2:Y:S01]  /*3350*/  LDC.64 R4, c[0x0][0x818] ;  /* 0x00020600ff047b82 */ /* 0x000ea20000000a00 */
[----:B-1----:R-:W-:-:S06]  /*3360*/  IMAD.WIDE R6, R18, 0x8, R6 ;  /* 0x0000000812067825 */ /* 0x002fcc00078e0206 */
[----:B------:R-:W3:Y:S01]  /*3370*/  LDG.E.64 R6, desc[UR38][R6.64] ;  /* 0x0000002606067981 */ /* 0x000ee2000c1e1b00 */
[----:B--2---:R-:W-:-:S06]  /*3380*/  IMAD.WIDE R4, R18, 0x8, R4 ;  /* 0x0000000812047825 */ /* 0x004fcc00078e0204 */
[----:B------:R-:W2:Y:S01]  /*3390*/  LDG.E.64 R4, desc[UR38][R4.64] ;  /* 0x0000002604047981 */ /* 0x000ea2000c1e1b00 */
[----:B------:R-:W1:Y:S01]  /*33a0*/  S2UR UR5, SR_CgaCtaId ;  /* 0x00000000000579c3 */ /* 0x000e620000008800 */
[----:B------:R-:W-:Y:S01]  /*33b0*/  UISETP.NE.AND UP0, UPT, UR18, 0x1, UPT ;  /* 0x000000011200788c */ /* 0x000fe2000bf05270 */
[----:B------:R-:W-:Y:S01]  /*33c0*/  CS2R R10, SRZ ;  /* 0x00000000000a7805 */ /* 0x000fe2000001ff00 */
[----:B------:R-:W-:Y:S02]  /*33d0*/  UMOV UR4, 0x400 ;  /* 0x0000040000047882 */ /* 0x000fe40000000000 */
[----:B-1----:R-:W-:-:S04]  /*33e0*/  ULEA UR4, UR5, UR4, 0x18 ;  /* 0x0000000405047291 */ /* 0x002fc8000f8ec03f */
[----:B------:R-:W-:-:S03]  /*33f0*/  UIADD3 UR5, UR4, 0x80, URZ ;  /* 0x0000008004057890 */ /* 0x000fc6000fffe03f */
[----:B------:R-:W-:-:S04]  /*3400*/  @!UP0 UIADD3 UR5, UR4, URZ, URZ ;  /* 0x0000003f04058290 */ /* 0x000fc8000fffe03f */
[----:B------:R-:W-:-:S05]  /*3410*/  UIADD3 UR4, UR5, 0x34780, URZ ;  /* 0x0003478005047890 */ /* 0x000fca000fffe03f */
[----:B-----5:R-:W1:Y:S01]  /*3420*/  LDS R8, [UR5+0x3479c] ;  /* 0x03479c05ff087984 */ /* 0x020e620008000800 */
[----:B------:R-:W-:-:S03]  /*3430*/  IMAD.U32 R14, RZ, RZ, UR4 ;  /* 0x00000004ff0e7e24 */ /* 0x000fc6000f8e00ff */
[----:B------:R-:W-:Y:S02]  /*3440*/  STS [UR5+0x347b0], RZ ;  /* 0x0347b0ffff007988 */ /* 0x000fe40008000805 */
[----:B------:R-:W-:-:S05]  /*3450*/  SHF.R.U64 R14, R14, 0x4, RZ ;  /* 0x000000040e0e7819 */ /* 0x000fca00000012ff */
[----:B------:R-:W-:Y:S04]  /*3460*/  STS [UR5+0x34790], R14 ;  /* 0x0347900eff007988 */ /* 0x000fe80008000805 */
[----:B------:R-:W-:Y:S01]  /*3470*/  STS [UR5+0x34794], R14 ;  /* 0x0347940eff007988 */ /* 0x000fe20008000805 */
[C---:B---3--:R-:W-:Y:S01]  /*3480*/  SHF.L.U64.HI R13, R6.reuse, 0x1, R7 ;  /* 0x00000001060d7819 */ /* 0x048fe20000010207 */
[----:B------:R-:W-:-:S03]  /*3490*/  IMAD.SHL.U32 R6, R6, 0x2, RZ ;  /* 0x0000000206067824 */ /* 0x000fc600078e00ff */
[----:B------:R-:W-:-:S04]  /*34a0*/  LOP3.LUT R13, R13, 0x1fffffff, RZ, 0xc0, !PT ;  /* 0x1fffffff0d0d7812 */ /* 0x000fc800078ec0ff */
[----:B------:R-:W-:Y:S01]  /*34b0*/  SHF.R.U32.HI R7, RZ, 0x4, R13 ;  /* 0x00000004ff077819 */ /* 0x000fe2000001160d */
[----:B--2---:R-:W-:Y:S03]  /*34c0*/  STS.64 [UR5+0x34780], R4 ;  /* 0x03478004ff007988 */ /* 0x004fe60008000a05 */
[----:B-1----:R-:W-:-:S05]  /*34d0*/  LOP3.LUT R8, R8, 0xf, R7, 0xb8, !PT ;  /* 0x0000000f08087812 */ /* 0x002fca00078eb807 */
[----:B------:R1:W-:Y:S04]  /*34e0*/  STS [UR5+0x3479c], R8 ;  /* 0x03479c08ff007988 */ /* 0x0003e80008000805 */
[----:B------:R-:W2:Y:S01]  /*34f0*/  LDS R7, [UR5+0x3479c] ;  /* 0x03479c05ff077984 */ /* 0x000ea20008000800 */
[----:B-1----:R-:W-:Y:S01]  /*3500*/  VIADD R8, R0, 0xffffffff ;  /* 0xffffffff00087836 */ /* 0x002fe20000000000 */
[----:B------:R-:W-:-:S04]  /*3510*/  LOP3.LUT R0, R6, 0xfffffffe, RZ, 0xc0, !PT ;  /* 0xfffffffe06007812 */ /* 0x000fc800078ec0ff */
[----:B------:R-:W-:-:S05]  /*3520*/  SHF.R.U64 R0, R0, 0x4, R13 ;  /* 0x0000000400007819 */ /* 0x000fca000000120d */
[----:B------:R-:W-:Y:S01]  /*3530*/  STS [UR5+0x3478c], R0 ;  /* 0x03478c00ff007988 */ /* 0x000fe20008000805 */
[----:B--2---:R-:W-:-:S05]  /*3540*/  LOP3.LUT R7, R7, 0xf0, RZ, 0xb8, !PT ;  /* 0x000000f007077812 */ /* 0x004fca00078eb8ff */
[----:B------:R-:W-:Y:S04]  /*3550*/  STS [UR5+0x3479c], R7 ;  /* 0x03479c07ff007988 */ /* 0x000fe80008000805 */
[----:B------:R-:W1:Y:S02]  /*3560*/  LDS R9, [UR5+0x3479c] ;  /* 0x03479c05ff097984 */ /* 0x000e640008000800 */
[----:B-1----:R-:W-:Y:S01]  /*3570*/  LOP3.LUT R15, R9, 0xf00, RZ, 0xb8, !PT ;  /* 0x00000f00090f7812 */ /* 0x002fe200078eb8ff */
[----:B------:R-:W-:-:S04]  /*3580*/  VIADD R9, R3, 0xffffffff ;  /* 0xffffffff03097836 */ /* 0x000fc80000000000 */
[----:B------:R-:W-:Y:S04]  /*3590*/  STS.64 [UR5+0x34798], R14 ;  /* 0x0347980eff007988 */ /* 0x000fe80008000a05 */
[----:B------:R-:W1:Y:S04]  /*35a0*/  LDS R12, [UR5+0x3479c] ;  /* 0x03479c05ff0c7984 */ /* 0x000e680008000800 */
[----:B------:R3:W-:Y:S01]  /*35b0*/  STS.128 [UR5+0x347a0], R8 ;  /* 0x0347a008ff007988 */ /* 0x0007e20008000c05 */
[----:B-1----:R-:W-:-:S05]  /*35c0*/  LOP3.LUT R12, R12, 0xf000, RZ, 0xb8, !PT ;  /* 0x0000f0000c0c7812 */ /* 0x002fca00078eb8ff */
[----:B------:R3:W-:Y:S02]  /*35d0*/  STS [UR5+0x3479c], R12 ;  /* 0x03479c0cff007988 */ /* 0x0007e40008000805 */
.L_x_30:
[----:B------:R-:W-:Y:S05]  /*35e0*/  BSYNC B0 ;  /* 0x0000000000007941 */ /* 0x000fea0003800000 */
.L_x_29:
[----:B------:R-:W-:Y:S01]  /*35f0*/  ELECT P0, URZ, PT ;  /* 0x00000000003f782f */ /* 0x000fe20003800000 */
[----:B------:R-:W-:Y:S01]  /*3600*/  NOP ;  /* 0x0000000000007918 */ /* 0x000fe20000000000 */
[----:B------:R-:W-:Y:S11]  /*3610*/  BSSY B0, `(.L_x_31) ;  /* 0x0000004000007945 */ /* 0x000ff60003800000 */
[----:B------:R-:W-:Y:S05]  /*3620*/  @!P0 BRA `(.L_x_32) ;  /* 0x0000000000088947 */ /* 0x000fea0003800000 */
[----:B------:R0:W-:Y:S01]  /*3630*/  UTMACMDFLUSH ;  /* 0x00000000000079b7 */ /* 0x0001e20000000000 */
[----:B------:R-:W-:-:S04]  /*3640*/  DEPBAR.LE SB0, 0x0 ;  /* 0x000080000000791a */ /* 0x000fc80000000000 */
.L_x_32:
[----:B------:R-:W-:Y:S05]  /*3650*/  BSYNC B0 ;  /* 0x0000000000007941 */ /* 0x000fea0003800000 */
.L_x_31:
[----:B------:R-:W1:Y:S01]  /*3660*/  S2UR UR5, SR_CgaCtaId ;  /* 0x00000000000579c3 */ /* 0x000e620000008800 */
[----:B-----5:R-:W2:Y:S01]  /*3670*/  S2R R0, SR_LANEID ;  /* 0x0000000000007919 */ /* 0x020ea20000000000 */
[----:B------:R-:W-:Y:S01]  /*3680*/  UISETP.NE.AND UP0, UPT, UR18, 0x1, UPT ;  /* 0x000000011200788c */ /* 0x000fe2000bf05270 */
[----:B------:R-:W-:Y:S02]  /*3690*/  UMOV UR4, 0x400 ;  /* 0x0000040000047882 */ /* 0x000fe40000000000 */
[----:B-1----:R-:W-:-:S04]  /*36a0*/  ULEA UR4, UR5, UR4, 0x18 ;  /* 0x0000000405047291 */ /* 0x002fc8000f8ec03f */
[----:B------:R-:W-:-:S04]  /*36b0*/  UIADD3 UR5, UR4, 0x80, URZ ;  /* 0x0000008004057890 */ /* 0x000fc8000fffe03f */
[----:B------:R-:W-:Y:S01]  /*36c0*/  @!UP0 UIADD3 UR5, UR4, URZ, URZ ;  /* 0x0000003f04058290 */ /* 0x000fe2000fffe03f */
[----:B--2---:R-:W-:-:S05]  /*36d0*/  IMAD.SHL.U32 R0, R0, 0x4, RZ ;  /* 0x0000000400007824 */ /* 0x004fca00078e00ff */
[----:B------:R-:W-:Y:S01]  /*36e0*/  IMAD.U32 R3, RZ, RZ, UR5 ;  /* 0x00000005ff037e24 */ /* 0x000fe2000f8e00ff */
[----:B------:R-:W-:-:S04]  /*36f0*/  IADD3 R4, P0, R0, UR36, RZ ;  /* 0x0000002400047c10 */ /* 0x000fc8000ff1e0ff */
[----:B------:R-:W-:Y:S02]  /*3700*/  IADD3 R3, R0, 0x34780, R3 ;  /* 0x0003478000037810 */ /* 0x000fe40007ffe003 */
[----:B------:R-:W-:-:S04]  /*3710*/  IADD3.X R5, RZ, UR37, RZ, P0, !PT ;  /* 0x00000025ff057c10 */ /* 0x000fc800087fe4ff */
[----:B------:R-:W1:Y:S04]  /*3720*/  LDS R3, [R3] ;  /* 0x0000000003037984 */ /* 0x000e680000000800 */
[----:B-1----:R1:W5:Y:S02]  /*3730*/  ATOMG.E.EXCH.STRONG.GPU PT, RZ, [R4], R3 ;  /* 0x0000000304ff73a8 */ /* 0x00236400041ee100 */
.L_x_28:
[----:B-----5:R-:W-:Y:S01]  /*3740*/  SHF.R.S32.HI R0, RZ, 0x1f, R33 ;  /* 0x0000001fff007819 */ /* 0x020fe20000011421 */
[----:B------:R-:W3:Y:S01]  /*3750*/  S2UR UR57, SR_CgaCtaId ;  /* 0x00000000003979c3 */ /* 0x000ee20000008800 */
[----:B------:R-:W-:Y:S01]  /*3760*/  UMOV UR47, 0x400 ;  /* 0x00000400002f7882 */ /* 0x000fe20000000000 */
[----:B------:R-:W-:Y:S01]  /*3770*/  UISETP.NE.AND UP1, UPT, UR18, 0x1, UPT ;  /* 0x000000011200788c */ /* 0x000fe2000bf25270 */
[----:B------:R-:W-:Y:S01]  /*3780*/  LEA.HI R0, R0, R33, RZ, 0x7 ;  /* 0x0000002100007211 */ /* 0x000fe200078f38ff */
[----:B------:R-:W-:Y:S01]  /*3790*/  USHF.L.U32 UR50, UR29, 0x3, URZ ;  /* 0x000000031d327899 */ /* 0x000fe2000800063f */
[----:B--2---:R-:W-:Y:S01]  /*37a0*/  IMAD.MOV.U32 R23, RZ, RZ, RZ ;  /* 0x000000ffff177224 */ /* 0x004fe200078e00ff */
[----:B------:R-:W-:Y:S01]  /*37b0*/  UISETP.NE.AND UP0, UPT, UR29, URZ, UPT ;  /* 0x0000003f1d00728c */ /* 0x000fe2000bf05270 */
[----:B------:R-:W-:Y:S01]  /*37c0*/  LOP3.LUT R0, R0, 0xffffff80, RZ, 0xc0, !PT ;  /* 0xffffff8000007812 */ /* 0x000fe200078ec0ff */
[----:B------:R-:W-:Y:S02]  /*37d0*/  ULOP3.LUT UR54, UR50, 0x8, URZ, 0xc0, !UPT ;  /* 0x0000000832367892 */ /* 0x000fe4000f8ec03f */
[----:B------:R-:W-:-:S02]  /*37e0*/  USEL UR4, URZ, 0x1, UP0 ;  /* 0x000000013f047887 */ /* 0x000fc40008000000 */
[----:B------:R-:W-:Y:S01]  /*37f0*/  IMAD.IADD R0, R33, 0x1, -R0 ;  /* 0x0000000121007824 */ /* 0x000fe200078e0a00 */
[----:B------:R-:W-:Y:S02]  /*3800*/  ULOP3.LUT UR43, UR42, 0x1, URZ, 0xfc, !UPT ;  /* 0x000000012a2b7892 */ /* 0x000fe4000f8efc3f */
[----:B------:R-:W-:Y:S01]  /*3810*/  ULOP3.LUT UR53, UR59, 0x1, URZ, 0xfc, !UPT ;  /* 0x000000013b357892 */ /* 0x000fe2000f8efc3f */
[C---:B-1----:R-:W-:Y:S01]  /*3820*/  IMAD.SHL.U32 R3, R0.reuse, 0x40, RZ ;  /* 0x0000004000037824 */ /* 0x042fe200078e00ff */
[----:B------:R-:W-:Y:S01]  /*3830*/  SHF.R.S32.HI R5, RZ, 0x1f, R0 ;  /* 0x0000001fff057819 */ /* 0x000fe20000011400 */
[----:B------:R-:W-:Y:S01]  /*3840*/  VIADD R152, R0, 0x1f ;  /* 0x0000001f00987836 */ /* 0x000fe20000000000 */
[----:B------:R-:W-:Y:S01]  /*3850*/  MOV R154, UR4 ;  /* 0x00000004009a7c02 */ /* 0x000fe20008000f00 */
[----:B------:R-:W-:Y:S01]  /*3860*/  ULOP3.LUT UR55, UR61, 0x1, URZ, 0xfc, !UPT ;  /* 0x000000013d377892 */ /* 0x000fe2000f8efc3f */
[-C--:B------:R-:W-:Y:S01]  /*3870*/  LEA.HI R4, R5, R0.reuse, RZ, 0x5 ;  /* 0x0000000005047211 */ /* 0x080fe200078f28ff */
[----:B------:R-:W-:Y:S01]  /*3880*/  ULOP3.LUT UR56, UR50, 0x8, URZ, 0xc, !UPT ;  /* 0x0000000832387892 */ /* 0x000fe2000f8e0c3f */
[----:B----4-:R-:W-:Y:S01]  /*3890*/  LOP3.LUT R6, R3, 0x40, RZ, 0xc0, !PT ;  /* 0x0000004003067812 */ /* 0x010fe200078ec0ff */
[----:B---3--:R-:W-:Y:S01]  /*38a0*/  ULEA UR47, UR57, UR47, 0x18 ;  /* 0x0000002f392f7291 */ /* 0x008fe2000f8ec03f */
[----:B------:R-:W-:Y:S01]  /*38b0*/  SHF.R.U32.HI R3, RZ, 0x1, R4 ;  /* 0x00000001ff037819 */ /* 0x000fe20000011604 */
[----:B------:R-:W-:Y:S01]  /*38c0*/  ULOP3.LUT UR54, UR54, 0x18, URZ, 0x3c, !UPT ;  /* 0x0000001836367892 */ /* 0x000fe2000f8e3c3f */
[CC--:B------:R-:W-:Y:S01]  /*38d0*/  LEA.HI R4, R5.reuse, R0.reuse, RZ, 0x3 ;  /* 0x0000000005047211 */ /* 0x0c0fe200078f18ff */
[----:B------:R-:W-:Y:S01]  /*38e0*/  UIADD3 UR49, UR47, 0x34500, URZ ;  /* 0x000345002f317890 */ /* 0x000fe2000fffe03f */
[----:B------:R-:W-:Y:S01]  /*38f0*/  LOP3.LUT R7, R6, 0x30, R3, 0xf8, !PT ;  /* 0x0000003006077812 */ /* 0x000fe200078ef803 */
[----:B------:R-:W-:Y:S01]  /*3900*/  UIADD3 UR48, UR47, 0x80, URZ ;  /* 0x000000802f307890 */ /* 0x000fe2000fffe03f */
[-C--:B------:R-:W-:Y:S01]  /*3910*/  LEA.HI R3, R0, R0.reuse, RZ, 0x1 ;  /* 0x0000000000037211 */ /* 0x080fe200078f08ff */
[----:B------:R-:W-:Y:S01]  /*3920*/  UIADD3 UR5, UR50, UR49, URZ ;  /* 0x0000003132057290 */ /* 0x000fe2000fffe03f */
[----:B------:R-:W-:Y:S01]  /*3930*/  LEA.HI R5, R5, R0, RZ, 0x4 ;  /* 0x0000000005057211 */ /* 0x000fe200078f20ff */
[----:B------:R-:W-:Y:S01]  /*3940*/  @!UP1 UIADD3 UR48, UR47, URZ, URZ ;  /* 0x0000003f2f309290 */ /* 0x000fe2000fffe03f */
[----:B------:R-:W-:-:S02]  /*3950*/  SHF.R.S32.HI R3, RZ, 0x1, R3 ;  /* 0x00000001ff037819 */ /* 0x000fc40000011403 */
[----:B------:R-:W-:Y:S01]  /*3960*/  SHF.R.S32.HI R8, RZ, 0x4, R5 ;  /* 0x00000004ff087819 */ /* 0x000fe20000011405 */
[----:B------:R-:W-:Y:S01]  /*3970*/  UIADD3 UR48, UR48, 0x34780, URZ ;  /* 0x0003478030307890 */ /* 0x000fe2000fffe03f */
[----:B------:R-:W-:Y:S01]  /*3980*/  LOP3.LUT R4, R7, 0x8, R4, 0xf8, !PT ;  /* 0x0000000807047812 */ /* 0x000fe200078ef804 */
[----:B------:R-:W-:Y:S01]  /*3990*/  IMAD.SHL.U32 R3, R3, 0x80, RZ ;  /* 0x0000008003037824 */ /* 0x000fe200078e00ff */
[----:B------:R-:W-:-:S04]  /*39a0*/  LEA.HI R5, R5, R8, RZ, 0x1 ;  /* 0x0000000805057211 */ /* 0x000fc800078f08ff */
[----:B------:R-:W-:Y:S02]  /*39b0*/  LOP3.LUT R3, R3, 0x180, RZ, 0xc0, !PT ;  /* 0x0000018003037812 */ /* 0x000fe400078ec0ff */
[----:B------:R-:W-:Y:S02]  /*39c0*/  LOP3.LUT R5, R5, 0x7ffffe, RZ, 0xc0, !PT ;  /* 0x007ffffe05057812 */ /* 0x000fe400078ec0ff */
[----:B------:R-:W-:-:S03]  /*39d0*/  LOP3.LUT R6, R3, R6, RZ, 0xfc, !PT ;  /* 0x0000000603067212 */ /* 0x000fc600078efcff */
[----:B------:R-:W-:Y:S01]  /*39e0*/  IMAD.IADD R5, R8, 0x1, -R5 ;  /* 0x0000000108057824 */ /* 0x000fe200078e0a05 */
[----:B------:R-:W-:-:S04]  /*39f0*/  SHF.R.U32.HI R6, RZ, 0x3, R6 ;  /* 0x00000003ff067819 */ /* 0x000fc80000011606 */
[----:B------:R-:W-:Y:S01]  /*3a00*/  LOP3.LUT R4, R6, R4, R3, 0x1e, !PT ;  /* 0x0000000406047212 */ /* 0x000fe200078e1e03 */
[----:B------:R-:W-:Y:S02]  /*3a10*/  IMAD.MOV.U32 R3, RZ, RZ, 0x1 ;  /* 0x00000001ff037424 */ /* 0x000fe400078e00ff */
[----:B------:R-:W-:Y:S02]  /*3a20*/  IMAD.U32 R6, RZ, RZ, UR5 ;  /* 0x00000005ff067e24 */ /* 0x000fe4000f8e00ff */
[----:B------:R-:W-:-:S07]  /*3a30*/  IMAD R22, R5, 0x200, R4 ;  /* 0x0000020005167824 */ /* 0x000fce00078e0204 */
.L_x_116:
[----:B-12---:R-:W1:Y:S02]  /*3a40*/  LDC.64 R4, c[0x0][0x290] ;  /* 0x0000a400ff047b82 */ /* 0x006e640000000a00 */
[----:B-1----:R-:W-:-:S05]  /*3a50*/  IMAD.WIDE R4, R18, 0xc, R4 ;  /* 0x0000000c12047825 */ /* 0x002fca00078e0204 */
[----:B------:R-:W2:Y:S01]  /*3a60*/  LDG.E R8, desc[UR38][R4.64+0x8] ;  /* 0x0000082604087981 */ /* 0x000ea2000c1e1900 */
[----:B------:R-:W-:Y:S01]  /*3a70*/  SHF.L.U32 R6, R154, 0x1f, RZ ;  /* 0x0000001f9a067819 */ /* 0x000fe200000006ff */
[----:B------:R-:W-:Y:S02]  /*3a80*/  IMAD.U32 R9, RZ, RZ, UR49 ;  /* 0x00000031ff097e24 */ /* 0x000fe4000f8e00ff */
[----:B------:R-:W-:Y:S02]  /*3a90*/  IMAD.MOV.U32 R153, RZ, RZ, R18 ;  /* 0x000000ffff997224 */ /* 0x000fe400078e0012 */
[----:B------:R-:W1:Y:S01]  /*3aa0*/  SYNCS.PHASECHK.TRANS64.TRYWAIT P0, [R9+UR50], R6 ;  /* 0x00000006090075a7 */ /* 0x000e620008000172 */
[----:B--2---:R-:W-:-:S05]  /*3ab0*/  VIADD R0, R8, 0x7f ;  /* 0x0000007f08007836 */ /* 0x004fca0000000000 */
[----:B------:R-:W-:-:S04]  /*3ac0*/  SHF.R.S32.HI R7, RZ, 0x1f, R0 ;  /* 0x0000001fff077819 */ /* 0x000fc80000011400 */
[----:B------:R-:W-:Y:S01]  /*3ad0*/  LEA.HI R7, R7, R0, RZ, 0x7 ;  /* 0x0000000007077211 */ /* 0x000fe200078f38ff */
[----:B-1----:R-:W-:Y:S06]  /*3ae0*/  @!P0 BRA `(.L_x_33) ;  /* 0x000000ac00c48947 */ /* 0x002fec0003800000 */
.L_x_270:
[----:B------:R-:W-:Y:S01]  /*3af0*/  ISETP.GE.AND P0, PT, R8, 0x1, PT ;  /* 0x000000010800780c */ /* 0x000fe20003f06270 */
[----:B------:R-:W-:Y:S01]  /*3b00*/  UMOV UR5, UR40 ;  /* 0x0000002800057c82 */ /* 0x000fe20008000000 */
[----:B------:R-:W-:Y:S01]  /*3b10*/  UMOV UR4, URZ ;  /* 0x0000003f00047c82 */ /* 0x000fe20008000000 */
[----:B------:R-:W-:Y:S01]  /*3b20*/  SHF.R.S32.HI R19, RZ, 0x1f, R18 ;  /* 0x0000001fff137819 */ /* 0x000fe20000011412 */
[----:B-1----:R-:W-:Y:S01]  /*3b30*/  IMAD.U32 R6, RZ, RZ, UR41 ;  /* 0x00000029ff067e24 */ /* 0x002fe2000f8e00ff */
[----:B------:R-:W-:Y:S02]  /*3b40*/  CS2R R86, SRZ ;  /* 0x0000000000567805 */ /* 0x000fe4000001ff00 */
[----:B------:R-:W-:Y:S02]  /*3b50*/  CS2R R88, SRZ ;  /* 0x0000000000587805 */ /* 0x000fe4000001ff00 */
[----:B------:R-:W-:Y:S02]  /*3b60*/  CS2R R90, SRZ ;  /* 0x00000000005a7805 */ /* 0x000fe4000001ff00 */
[----:B------:R-:W-:-:S02]  /*3b70*/  CS2R R92, SRZ ;  /* 0x00000000005c7805 */ /* 0x000fc4000001ff00 */
[----:B------:R-:W-:Y:S02]  /*3b80*/  CS2R R94, SRZ ;  /* 0x00000000005e7805 */ /* 0x000fe4000001ff00 */
[----:B------:R-:W-:Y:S02]  /*3b90*/  CS2R R96, SRZ ;  /* 0x0000000000607805 */ /* 0x000fe4000001ff00 */
        /* <DEDUP_REMOVED lines=58> */
[----:B------:R-:W-:Y:S01]  /*3f40*/  SHF.R.S32.HI R7, RZ, 0x7, R7 ;  /* 0x00000007ff077819 */ /* 0x000fe20000011407 */
[----:B------:R-:W-:Y:S06]  /*3f50*/  @!P0 BRA `(.L_x_34) ;  /* 0x0000000400f48947 */ /* 0x000fec0003800000 */
[----:B------:R-:W-:-:S06]  /*3f60*/  UISETP.NE.AND UP0, UPT, UR43, 0x3, UPT ;  /* 0x000000032b00788c */ /* 0x000fcc000bf05270 */
[----:B------:R-:W-:-:S13]  /*3f70*/  PLOP3.LUT P1, PT, PT, PT, UP0, 0x80, 0x0 ;  /* 0x000000000000781c */ /* 0x000fda0003f2f008 */
[----:B------:R-:W-:Y:S05]  /*3f80*/  @!P1 BRA `(.L_x_35) ;  /* 0x0000000000049947 */ /* 0x000fea0003800000 */
[----:B------:R-:W-:Y:S01]  /*3f90*/  BPT.TRAP 0x1 ;  /* 0x000000040000795c */ /* 0x000fe20000300000 */
.L_x_35:
[----:B------:R-:W-:Y:S01]  /*3fa0*/  ULEA UR4, UR40, UR47, 0x3 ;  /* 0x0000002f28047291 */ /* 0x000fe2000f8e183f */
[----:B------:R-:W-:-:S05]  /*3fb0*/  IMAD.U32 R0, RZ, RZ, UR41 ;  /* 0x00000029ff007e24 */ /* 0x000fca000f8e00ff */
[----:B------:R-:W-:-:S04]  /*3fc0*/  SHF.L.U32 R0, R0, 0x1f, RZ ;  /* 0x0000001f00007819 */ /* 0x000fc800000006ff */
[----:B------:R1:W2:Y:S01]  /*3fd0*/  SYNCS.PHASECHK.TRANS64.TRYWAIT P0, [UR4+0x34480], R0 ;  /* 0x03448000ff0075a7 */ /* 0x0002a20008000144 */
[----:B------:R-:W-:Y:S05]  /*3fe0*/  @!P1 BRA `(.L_x_36) ;  /* 0x0000000000049947 */ /* 0x000fea0003800000 */
[----:B------:R-:W-:Y:S01]  /*3ff0*/  BPT.TRAP 0x1 ;  /* 0x000000040000795c */ /* 0x000fe20000300000 */
.L_x_36:
[----:B--2---:R-:W-:Y:S05]  /*4000*/  @P0 BRA `(.L_x_37) ;  /* 0x0000000000080947 */ /* 0x004fea0003800000 */
[----:B------:R-:W2:Y:S02]  /*4010*/  SYNCS.PHASECHK.TRANS64.TRYWAIT P0, [UR4+0x34480], R0 ;  /* 0x03448000ff0075a7 */ /* 0x000ea40008000144 */
[----:B--2---:R-:W-:Y:S05]  /*4020*/  @!P0 BRA `(.L_x_38) ;  /* 0x000000a800908947 */ /* 0x004fea0003800000 */
.L_x_37:
[----:B------:R-:W-:Y:S01]  /*4030*/  UIADD3 UR5, UR47, 0x18000, URZ ;  /* 0x000180002f057890 */ /* 0x000fe2000fffe03f */
[----:B------:R-:W-:Y:S01]  /*4040*/  WARPGROUP.ARRIVE ;  /* 0x00000000000079c5 */ /* 0x000fe20000000000 */
[----:B------:R-:W-:Y:S02]  /*4050*/  USHF.R.U32.HI UR4, URZ, 0x4, UR47 ;  /* 0x000000043f047899 */ /* 0x000fe4000801162f */
[----:B------:R-:W-:Y:S02]  /*4060*/  USHF.R.U32.HI UR5, URZ, 0x4, UR5 ;  /* 0x000000043f057899 */ /* 0x000fe40008011605 */
[----:B------:R-:W-:Y:S02]  /*4070*/  ULOP3.LUT UR4, UR4, 0x3fff, URZ, 0xc0, !UPT ;  /* 0x00003fff04047892 */ /* 0x000fe4000f8ec03f */
[----:B------:R-:W-:Y:S02]  /*4080*/  ULOP3.LUT UR5, UR5, 0x3fff, URZ, 0xc0, !UPT ;  /* 0x00003fff05057892 */ /* 0x000fe4000f8ec03f */
[----:B------:R-:W-:-:S02]  /*4090*/  ULOP3.LUT UR6, UR4, 0x10000, URZ, 0xfc, !UPT ;  /* 0x0001000004067892 */ /* 0x000fc4000f8efc3f */
[----:B------:R-:W-:Y:S02]  /*40a0*/  ULOP3.LUT UR4, UR5, 0x10000, URZ, 0xfc, !UPT ;  /* 0x0001000005047892 */ /* 0x000fe4000f8efc3f */
[----:B------:R-:W-:Y:S02]  /*40b0*/  ULEA UR5, UR40, UR6, 0xb ;  /* 0x0000000628057291 */ /* 0x000fe4000f8e583f */
[----:B------:R-:W-:Y:S01]  /*40c0*/  ULEA UR4, UR40, UR4, 0xb ;  /* 0x0000000428047291 */ /* 0x000fe2000f8e583f */
[----:B------:R-:W-:Y:S01]  /*40d0*/  UMOV UR9, 0x40000040 ;  /* 0x4000004000097882 */ /* 0x000fe20000000000 */
[----:B------:R-:W-:-:S03]  /*40e0*/  UMOV UR11, 0x40000040 ;  /* 0x40000040000b7882 */ /* 0x000fc60000000000 */
[----:B------:R-:W-:Y:S02]  /*40f0*/  UMOV UR8, UR5 ;  /* 0x0000000500087c82 */ /* 0x000fe40008000000 */
[----:B------:R-:W-:Y:S02]  /*4100*/  UMOV UR10, UR4 ;  /* 0x00000004000a7c82 */ /* 0x000fe40008000000 */
[----:B------:R-:W-:Y:S01]  /*4110*/  HGMMA.64x128x16.F32 R88, gdesc[UR8], RZ, !UPT, gsb0 ;  /* 0x01e00000085879f0 */ /* 0x000fe2000c0008ff */
[----:B------:R-:W-:Y:S01]  /*4120*/  UIADD3 UR8, UR5, 0x200, URZ ;  /* 0x0000020005087890 */ /* 0x000fe2000fffe03f */
[----:B------:R-:W-:Y:S01]  /*4130*/  UMOV UR9, 0x40000040 ;  /* 0x4000004000097882 */ /* 0x000fe20000000000 */
[----:B------:R-:W-:Y:S02]  /*4140*/  WARPGROUP.DEPBAR.LE gsb0, 0x0 ;  /* 0x00008000000079c5 */ /* 0x000fe40000010000 */
[----:B------:R-:W-:-:S07]  /*4150*/  WARPGROUP.ARRIVE ;  /* 0x00000000000079c5 */ /* 0x000fce0000000000 */
[----:B------:R-:W-:Y:S01]  /*4160*/  HGMMA.64x128x16.F32 R24, gdesc[UR8], RZ, !UPT, gsb0 ;  /* 0x01e00000081879f0 */ /* 0x000fe2000c0008ff */
[----:B------:R-:W-:Y:S02]  /*4170*/  UIADD3 UR8, UR5, 0x2, URZ ;  /* 0x0000000205087890 */ /* 0x000fe4000fffe03f */
[----:B------:R-:W-:Y:S01]  /*4180*/  UIADD3 UR10, UR4, 0x2, URZ ;  /* 0x00000002040a7890 */ /* 0x000fe2000fffe03f */
[----:B------:R-:W-:Y:S01]  /*4190*/  UMOV UR9, 0x40000040 ;  /* 0x4000004000097882 */ /* 0x000fe20000000000 */
[----:B------:R-:W-:Y:S01]  /*41a0*/  UMOV UR11, 0x40000040 ;  /* 0x40000040000b7882 */ /* 0x000fe20000000000 */
[----:B------:R-:W-:Y:S02]  /*41b0*/  WARPGROUP.DEPBAR.LE gsb0, 0x0 ;  /* 0x00008000000079c5 */ /* 0x000fe40000010000 */
[----:B------:R-:W-:-:S06]  /*41c0*/  WARPGROUP.ARRIVE ;  /* 0x00000000000079c5 */ /* 0x000fcc0000000000 */
[----:B------:R-:W-:Y:S01]  /*41d0*/  HGMMA.64x128x16.F32 R88, gdesc[UR8], R88, gsb0 ;  /* 0x01e00000085879f0 */ /* 0x000fe20008000858 */
[----:B------:R-:W-:Y:S01]  /*41e0*/  UIADD3 UR8, UR5, 0x202, URZ ;  /* 0x0000020205087890 */ /* 0x000fe2000fffe03f */
[----:B------:R-:W-:Y:S01]  /*41f0*/  UMOV UR9, 0x40000040 ;  /* 0x4000004000097882 */ /* 0x000fe20000000000 */
[----:B------:R-:W-:Y:S02]  /*4200*/  WARPGROUP.DEPBAR.LE gsb0, 0x0 ;  /* 0x00008000000079c5 */ /* 0x000fe40000010000 */
[----:B------:R-:W-:-:S07]  /*4210*/  WARPGROUP.ARRIVE ;  /* 0x00000000000079c5 */ /* 0x000fce0000000000 */
[----:B------:R-:W-:Y:S01]  /*4220*/  HGMMA.64x128x16.F32 R24, gdesc[UR8], R24, gsb0 ;  /* 0x01e00000081879f0 */ /* 0x000fe20008000818 */
        /* <DEDUP_REMOVED lines=69> */
[----:B------:R-:W-:-:S04]  /*4680*/  UIADD3 UR5, UR40, 0x1, URZ ;  /* 0x0000000128057890 */ /* 0x000fc8000fffe03f */
[----:B------:R-:W-:-:S04]  /*4690*/  UISETP.NE.AND UP0, UPT, UR5, 0x3, UPT ;  /* 0x000000030500788c */ /* 0x000fc8000bf05270 */
[----:B------:R-:W-:Y:S02]  /*46a0*/  USEL UR4, URZ, 0x1, UP0 ;  /* 0x000000013f047887 */ /* 0x000fe40008000000 */
[----:B------:R-:W-:Y:S02]  /*46b0*/  USEL UR5, UR5, URZ, UP0 ;  /* 0x0000003f05057287 */ /* 0x000fe40008000000 */
[----:B------:R-:W-:-:S06]  /*46c0*/  ULOP3.LUT UR4, UR41, UR4, URZ, 0x3c, !UPT ;  /* 0x0000000429047292 */ /* 0x000fcc000f8e3c3f */
[----:B------:R-:W-:Y:S01]  /*46d0*/  IMAD.U32 R6, RZ, RZ, UR4 ;  /* 0x00000004ff067e24 */ /* 0x000fe2000f8e00ff */
[----:B------:R-:W-:Y:S01]  /*46e0*/  UMOV UR4, 0x1 ;  /* 0x0000000100047882 */ /* 0x000fe20000000000 */
[----:B------:R-:W-:Y:S02]  /*46f0*/  WARPGROUP.DEPBAR.LE gsb0, 0x0 ;  /* 0x00008000000079c5 */ /* 0x000fe40000010000 */
[----:B------:R-:W-:-:S06]  /*4700*/  WARPGROUP.ARRIVE ;  /* 0x00000000000079c5 */ /* 0x000fcc0000000000 */
[----:B------:R-:W-:Y:S03]  /*4710*/  HGMMA.64x128x16.F32 R24, gdesc[UR8], R24, gsb0 ;  /* 0x01e00000081879f0 */ /* 0x000fe60008000818 */
[----:B------:R-:W-:Y:S02]  /*4720*/  WARPGROUP.DEPBAR.LE gsb0, 0x0 ;  /* 0x00008000000079c5 */ /* 0x000fe40000010000 */
.L_x_34:
[----:B-12---:R-:W-:-:S05]  /*4730*/  VIMNMX R0, R7, 0x1, PT ;  /* 0x0000000107007848 */ /* 0x006fca0003fe0100 */
[----:B------:R-:W-:-:S05]  /*4740*/  IMAD.IADD R7, R7, 0x1, -R0 ;  /* 0x0000000107077824 */ /* 0x000fca00078e0a00 */
[----:B------:R-:W-:-:S13]  /*4750*/  ISETP.GE.AND P0, PT, R7, 0x1, PT ;  /* 0x000000010700780c */ /* 0x000fda0003f06270 */
[----:B------:R-:W-:Y:S05]  /*4760*/  @!P0 BRA `(.L_x_39) ;  /* 0x0000000800388947 */ /* 0x000fea0003800000 */
[----:B------:R-:W-:Y:S01]  /*4770*/  MOV R0, R7 ;  /* 0x0000000700007202 */ /* 0x000fe20000000f00 */
[----:B------:R-:W-:-:S06]  /*4780*/  UMOV UR6, UR40 ;  /* 0x0000002800067c82 */ /* 0x000fcc0008000000 */
.L_x_46:
[----:B------:R-:W-:-:S06]  /*4790*/  UISETP.NE.AND UP0, UPT, UR43, 0x3, UPT ;  /* 0x000000032b00788c */ /* 0x000fcc000bf05270 */
[----:B------:R-:W-:-:S13]  /*47a0*/  PLOP3.LUT P1, PT, PT, PT, UP0, 0x80, 0x0 ;  /* 0x000000000000781c */ /* 0x000fda0003f2f008 */
[----:B-12---:R-:W-:Y:S05]  /*47b0*/  @!P1 BRA `(.L_x_40) ;  /* 0x0000000000049947 */ /* 0x006fea0003800000 */
[----:B------:R-:W-:Y:S01]  /*47c0*/  BPT.TRAP 0x1 ;  /* 0x000000040000795c */ /* 0x000fe20000300000 */
.L_x_40:
[----:B------:R-:W-:Y:S01]  /*47d0*/  ULEA UR7, UR5, UR47, 0x3 ;  /* 0x0000002f05077291 */ /* 0x000fe2000f8e183f */
[----:B------:R-:W-:-:S08]  /*47e0*/  SHF.L.U32 R4, R6, 0x1f, RZ ;  /* 0x0000001f06047819 */ /* 0x000fd000000006ff */
[----:B------:R1:W2:Y:S01]  /*47f0*/  SYNCS.PHASECHK.TRANS64.TRYWAIT P0, [UR7+0x34480], R4 ;  /* 0x03448004ff0075a7 */ /* 0x0002a20008000147 */
[----:B------:R-:W-:Y:S05]  /*4800*/  @!P1 BRA `(.L_x_41) ;  /* 0x0000000000049947 */ /* 0x000fea0003800000 */
[----:B------:R-:W-:Y:S01]  /*4810*/  BPT.TRAP 0x1 ;  /* 0x000000040000795c */ /* 0x000fe20000300000 */
.L_x_41:
[----:B--2---:R-:W-:Y:S05]  /*4820*/  @P0 BRA `(.L_x_42) ;  /* 0x0000000000080947 */ /* 0x004fea0003800000 */
[----:B------:R-:W2:Y:S02]  /*4830*/  SYNCS.PHASECHK.TRANS64.TRYWAIT P0, [UR7+0x34480], R4 ;  /* 0x03448004ff0075a7 */ /* 0x000ea40008000147 */
[----:B--2---:R-:W-:Y:S05]  /*4840*/  @!P0 BRA `(.L_x_43) ;  /* 0x000000a000a08947 */ /* 0x004fea0003800000 */
.L_x_42:
        /* <DEDUP_REMOVED lines=8> */
[----:B------:R-:W-:Y:S02]  /*48d0*/  UISETP.NE.U32.AND UP0, UPT, UR4, URZ, UPT ;  /* 0x0000003f0400728c */ /* 0x000fe4000bf05070 */
[----:B------:R-:W-:Y:S02]  /*48e0*/  ULEA UR8, UR5, UR7, 0xb ;  /* 0x0000000705087291 */ /* 0x000fe4000f8e583f */
[----:B------:R-:W-:Y:S01]  /*48f0*/  ULEA UR7, UR5, UR9, 0xb ;  /* 0x0000000905077291 */ /* 0x000fe2000f8e583f */
[----:B------:R-:W-:Y:S02]  /*4900*/  UMOV UR11, 0x40000040 ;  /* 0x40000040000b7882 */ /* 0x000fe40000000000 */
[----:B------:R-:W-:Y:S01]  /*4910*/  UMOV UR9, 0x40000040 ;  /* 0x4000004000097882 */ /* 0x000fe20000000000 */
[----:B------:R-:W-:Y:S01]  /*4920*/  UIADD3 UR12, UR8, 0x200, URZ ;  /* 0x00000200080c7890 */ /* 0x000fe2000fffe03f */
[----:B------:R-:W-:-:S02]  /*4930*/  UMOV UR15, UR11 ;  /* 0x0000000b000f7c82 */ /* 0x000fc40008000000 */
[----:B------:R-:W-:Y:S01]  /*4940*/  UMOV UR10, UR7 ;  /* 0x00000007000a7c82 */ /* 0x000fe20008000000 */
[----:B------:R-:W-:Y:S01]  /*4950*/  UMOV UR13, 0x40000040 ;  /* 0x40000040000d7882 */ /* 0x000fe20000000000 */
[----:B------:R-:W-:Y:S01]  /*4960*/  HGMMA.64x128x16.F32 R88, gdesc[UR8], R88, UP0, gsb0 ;  /* 0x01e00000085879f0 */ /* 0x000fe2000b800858 */
[----:B------:R-:W-:Y:S02]  /*4970*/  UMOV UR14, UR10 ;  /* 0x0000000a000e7c82 */ /* 0x000fe40008000000 */
[----:B------:R-:W-:Y:S02]  /*4980*/  WARPGROUP.DEPBAR.LE gsb0, 0x0 ;  /* 0x00008000000079c5 */ /* 0x000fe40000010000 */
[----:B------:R-:W-:-:S07]  /*4990*/  WARPGROUP.ARRIVE ;  /* 0x00000000000079c5 */ /* 0x000fce0000000000 */
[----:B------:R-:W-:Y:S01]  /*49a0*/  HGMMA.64x128x16.F32 R24, gdesc[UR12], R24, UP0, gsb0 ;  /* 0x01e000000c1879f0 */ /* 0x000fe2000b800818 */
[----:B------:R-:W-:Y:S02]  /*49b0*/  UIADD3 UR12, UR8, 0x2, URZ ;  /* 0x00000002080c7890 */ /* 0x000fe4000fffe03f */
[----:B------:R-:W-:Y:S01]  /*49c0*/  UIADD3 UR14, UR7, 0x2, URZ ;  /* 0x00000002070e7890 */ /* 0x000fe2000fffe03f */
[----:B------:R-:W-:Y:S01]  /*49d0*/  UMOV UR13, 0x40000040 ;  /* 0x40000040000d7882 */ /* 0x000fe20000000000 */
[----:B------:R-:W-:Y:S01]  /*49e0*/  UMOV UR15, 0x40000040 ;  /* 0x40000040000f7882 */ /* 0x000fe20000000000 */
[----:B------:R-:W-:Y:S02]  /*49f0*/  WARPGROUP.DEPBAR.LE gsb0, 0x0 ;  /* 0x00008000000079c5 */ /* 0x000fe40000010000 */
[----:B------:R-:W-:-:S06]  /*4a00*/  WARPGROUP.ARRIVE ;  /* 0x00000000000079c5 */ /* 0x000fcc0000000000 */
[----:B------:R-:W-:Y:S01]  /*4a10*/  HGMMA.64x128x16.F32 R88, gdesc[UR12], R88, UP0, gsb0 ;  /* 0x01e000000c5879f0 */ /* 0x000fe2000b800858 */
[----:B------:R-:W-:Y:S01]  /*4a20*/  UIADD3 UR12, UR8, 0x202, URZ ;  /* 0x00000202080c7890 */ /* 0x000fe2000fffe03f */
[----:B------:R-:W-:Y:S01]  /*4a30*/  UMOV UR13, 0x40000040 ;  /* 0x40000040000d7882 */ /* 0x000fe20000000000 */
        /* <DEDUP_REMOVED lines=74> */
[----:B------:R-:W-:Y:S03]  /*4ee0*/  HGMMA.64x128x16.F32 R24, gdesc[UR12], R24, UP0, gsb0 ;  /* 0x01e000000c1879f0 */ /* 0x000fe6000b800818 */
[----:B------:R-:W-:Y:S02]  /*4ef0*/  WARPGROUP.DEPBAR.LE gsb0, 0x0 ;  /* 0x00008000000079c5 */ /* 0x000fe40000010000 */
[----:B------:R-:W-:Y:S05]  /*4f00*/  @!P1 BRA `(.L_x_44) ;  /* 0x0000000000049947 */ /* 0x000fea0003800000 */
[----:B------:R-:W-:Y:S01]  /*4f10*/  BPT.TRAP 0x1 ;  /* 0x000000040000795c */ /* 0x000fe20000300000 */
.L_x_44:
[----:B------:R-:W-:Y:S02]  /*4f20*/  UISETP.GT.U32.AND UP0, UPT, UR42, 0x1, UPT ;  /* 0x000000012a00788c */ /* 0x000fe4000bf04070 */
[----:B------:R-:W-:-:S04]  /*4f30*/  ULEA UR7, UR6, UR47, 0x3 ;  /* 0x0000002f06077291 */ /* 0x000fc8000f8e183f */
[----:B------:R-:W-:Y:S01]  /*4f40*/  UIADD3 UR7, UR7, 0x34498, URZ ;  /* 0x0003449807077890 */ /* 0x000fe2000fffe03f */
[----:B------:R-:W-:-:S03]  /*4f50*/  PLOP3.LUT P0, PT, PT, PT, UP0, 0x80, 0x0 ;  /* 0x000000000000781c */ /* 0x000fc60003f0f008 */
[----:B------:R-:W-:-:S09]  /*4f60*/  UPRMT UR7, URZ, 0x654, UR7 ;  /* 0x000006543f077896 */ /* 0x000fd20008000007 */
[----:B------:R-:W-:Y:S01]  /*4f70*/  SYNCS.ARRIVE.TRANS64.RED.A1T0 RZ, [UR7], RZ ;  /* 0x000000ffffff79a7 */ /* 0x000fe20008100407 */
[----:B------:R-:W-:Y:S05]  /*4f80*/  @P0 BRA `(.L_x_45) ;  /* 0x0000000000040947 */ /* 0x000fea0003800000 */
[----:B------:R-:W-:Y:S01]  /*4f90*/  BPT.TRAP 0x1 ;  /* 0x000000040000795c */ /* 0x000fe20000300000 */
.L_x_45:
[----:B------:R-:W-:Y:S01]  /*4fa0*/  UIADD3 UR5, UR5, 0x1, URZ ;  /* 0x0000000105057890 */ /* 0x000fe2000fffe03f */
[C---:B------:R-:W-:Y:S01]  /*4fb0*/  ISETP.GT.AND P0, PT, R0.reuse, 0x1, PT ;  /* 0x000000010000780c */ /* 0x040fe20003f04270 */
[----:B------:R-:W-:Y:S01]  /*4fc0*/  UIADD3 UR6, UR6, 0x1, URZ ;  /* 0x0000000106067890 */ /* 0x000fe2000fffe03f */
[----:B------:R-:W-:Y:S01]  /*4fd0*/  VIADD R0, R0, 0xffffffff ;  /* 0xffffffff00007836 */ /* 0x000fe20000000000 */
[----:B------:R-:W-:Y:S02]  /*4fe0*/  UISETP.NE.AND UP0, UPT, UR5, 0x3, UPT ;  /* 0x000000030500788c */ /* 0x000fe4000bf05270 */
[----:B------:R-:W-:Y:S02]  /*4ff0*/  UISETP.NE.AND UP1, UPT, UR6, 0x3, UPT ;  /* 0x000000030600788c */ /* 0x000fe4000bf25270 */
[----:B------:R-:W-:Y:S02]  /*5000*/  USEL UR7, URZ, 0x1, UP0 ;  /* 0x000000013f077887 */ /* 0x000fe40008000000 */
[----:B------:R-:W-:-:S02]  /*5010*/  USEL UR5, UR5, URZ, UP0 ;  /* 0x0000003f05057287 */ /* 0x000fc40008000000 */
[----:B------:R-:W-:Y:S02]  /*5020*/  USEL UR6, UR6, URZ, UP1 ;  /* 0x0000003f06067287 */ /* 0x000fe40008800000 */
[----:B------:R-:W-:Y:S01]  /*5030*/  LOP3.LUT R6, R6, UR7, RZ, 0x3c, !PT ;  /* 0x0000000706067c12 */ /* 0x000fe2000f8e3cff */
[----:B------:R-:W-:Y:S09]  /*5040*/  @P0 BRA `(.L_x_46) ;  /* 0xfffffff400d00947 */ /* 0x000ff2000383ffff */
.L_x_39:
[----:B------:R-:W-:Y:S01]  /*5050*/  ISETP.GE.AND P0, PT, R8, 0x1, PT ;  /* 0x000000010800780c */ /* 0x000fe20003f06270 */
[----:B------:R-:W-:-:S04]  /*5060*/  IMAD.U32 R0, RZ, RZ, UR56 ;  /* 0x00000038ff007e24 */ /* 0x000fc8000f8e00ff */
[----:B------:R3:W-:Y:S08]  /*5070*/  SYNCS.ARRIVE.TRANS64.A1T0 RZ, [R0+UR49], RZ ;  /* 0x000000ff00ff79a7 */ /* 0x0007f00008100031 */
[----:B---3--:R-:W-:Y:S05]  /*5080*/  @!P0 BRA `(.L_x_47) ;  /* 0x0000000000408947 */ /* 0x008fea0003800000 */
[----:B------:R-:W-:-:S06]  /*5090*/  UISETP.NE.AND UP0, UPT, UR43, 0x3, UPT ;  /* 0x000000032b00788c */ /* 0x000fcc000bf05270 */
[----:B------:R-:W-:-:S13]  /*50a0*/  PLOP3.LUT P0, PT, PT, PT, UP0, 0x80, 0x0 ;  /* 0x000000000000781c */ /* 0x000fda0003f0f008 */
[----:B------:R-:W-:Y:S05]  /*50b0*/  @!P0 BRA `(.L_x_48) ;  /* 0x0000000000048947 */ /* 0x000fea0003800000 */
[----:B------:R-:W-:Y:S01]  /*50c0*/  BPT.TRAP 0x1 ;  /* 0x000000040000795c */ /* 0x000fe20000300000 */
.L_x_48:
[----:B------:R-:W-:Y:S01]  /*50d0*/  VIADD R0, R7, UR40 ;  /* 0x0000002807007c36 */ /* 0x000fe20008000000 */
[----:B------:R-:W-:-:S03]  /*50e0*/  UISETP.GT.U32.AND UP0, UPT, UR42, 0x1, UPT ;  /* 0x000000012a00788c */ /* 0x000fc6000bf04070 */
[----:B-12---:R-:W-:-:S03]  /*50f0*/  IMAD.WIDE.U32 R4, R0, -0x55555555, RZ ;  /* 0xaaaaaaab00047825 */ /* 0x006fc600078e00ff */
[----:B------:R-:W-:Y:S02]  /*5100*/  PLOP3.LUT P0, PT, PT, PT, UP0, 0x80, 0x0 ;  /* 0x000000000000781c */ /* 0x000fe40003f0f008 */
[----:B------:R-:W-:-:S05]  /*5110*/  SHF.R.U32.HI R5, RZ, 0x1, R5 ;  /* 0x00000001ff057819 */ /* 0x000fca0000011605 */
[----:B------:R-:W-:-:S05]  /*5120*/  IMAD R0, R5, -0x3, R0 ;  /* 0xfffffffd05007824 */ /* 0x000fca00078e0200 */
[----:B------:R-:W-:-:S05]  /*5130*/  LEA R0, R0, UR47, 0x3 ;  /* 0x0000002f00007c11 */ /* 0x000fca000f8e18ff */
[----:B------:R-:W-:-:S05]  /*5140*/  VIADD R0, R0, 0x34498 ;  /* 0x0003449800007836 */ /* 0x000fca0000000000 */
[----:B------:R-:W-:-:S04]  /*5150*/  PRMT R0, RZ, 0x654, R0 ;  /* 0x00000654ff007816 */ /* 0x000fc80000000000 */
[----:B------:R3:W-:Y:S01]  /*5160*/  SYNCS.ARRIVE.TRANS64.RED.A1T0 RZ, [R0+URZ], RZ ;  /* 0x000000ff00ff79a7 */ /* 0x0007e2000810043f */
[----:B------:R-:W-:Y:S05]  /*5170*/  @P0 BRA `(.L_x_47) ;  /* 0x0000000000040947 */ /* 0x000fea0003800000 */
[----:B------:R-:W-:Y:S01]  /*5180*/  BPT.TRAP 0x1 ;  /* 0x000000040000795c */ /* 0x000fe20000300000 */
.L_x_47:
[----:B---3--:R-:W-:Y:S02]  /*5190*/  SHF.L.U32 R0, R154, 0x1f, RZ ;  /* 0x0000001f9a007819 */ /* 0x008fe400000006ff */
[----:B------:R-:W-:Y:S02]  /*51a0*/  R2UR UR4, R8 ;  /* 0x00000000080472ca */ /* 0x000fe400000e0000 */
[----:B------:R-:W3:Y:S11]  /*51b0*/  SYNCS.PHASECHK.TRANS64.TRYWAIT P0, [R9+UR50+0x10], R0 ;  /* 0x00001000090075a7 */ /* 0x000ef60008000172 */
[----:B------:R-:W-:-:S04]  /*51c0*/  UIADD3 UR4, UR4, 0x7f, URZ ;  /* 0x0000007f04047890 */ /* 0x000fc8000fffe03f */
[----:B------:R-:W-:-:S04]  /*51d0*/  USHF.R.S32.HI UR5, URZ, 0x1f, UR4 ;  /* 0x0000001f3f057899 */ /* 0x000fc80008011404 */
[----:B------:R-:W-:-:S04]  /*51e0*/  ULEA.HI UR5, UR5, UR4, URZ, 0x7 ;  /* 0x0000000405057291 */ /* 0x000fc8000f8f383f */
[----:B------:R-:W-:Y:S01]  /*51f0*/  USHF.R.S32.HI UR5, URZ, 0x7, UR5 ;  /* 0x000000073f057899 */ /* 0x000fe20008011405 */
[----:B---3--:R-:W-:Y:S11]  /*5200*/  @!P0 BRA `(.L_x_49) ;  /* 0x0000009800488947 */ /* 0x008ff60003800000 */
.L_x_271:
[----:B------:R-:W-:Y:S01]  /*5210*/  UIADD3 UR40, UR5, UR40, URZ ;  /* 0x0000002805287290 */ /* 0x000fe2000fffe03f */
[----:B------:R-:W-:Y:S01]  /*5220*/  LOP3.LUT P0, RZ, R3, 0xff, RZ, 0xc0, !PT ;  /* 0x000000ff03ff7812 */ /* 0x000fe2000780c0ff */
[----:B------:R-:W-:Y:S02]  /*5230*/  UISETP.GE.U32.AND UP1, UPT, UR5, 0x3, UPT ;  /* 0x000000030500788c */ /* 0x000fe4000bf26070 */
[----:B------:R-:W-:-:S04]  /*5240*/  UISETP.GT.U32.AND UP0, UPT, UR40, 0x2, UPT ;  /* 0x000000022800788c */ /* 0x000fc8000bf04070 */
[----:B------:R-:W-:Y:S02]  /*5250*/  UISETP.LT.U32.AND UP0, UPT, UR5, 0x3, UP0 ;  /* 0x000000030500788c */ /* 0x000fe40008701070 */
[----:B------:R-:W-:Y:S02]  /*5260*/  UIMAD.WIDE.U32 UR4, UR40, -0x55555555, URZ ;  /* 0xaaaaaaab280478a5 */ /* 0x000fe4000f8e003f */
[----:B------:R-:W-:Y:S02]  /*5270*/  USEL UR6, URZ, 0x1, !UP0 ;  /* 0x000000013f067887 */ /* 0x000fe4000c000000 */
[----:B------:R-:W-:Y:S02]  /*5280*/  USHF.R.U32.HI UR4, URZ, 0x1, UR5 ;  /* 0x000000013f047899 */ /* 0x000fe40008011605 */
[----:B------:R-:W-:Y:S02]  /*5290*/  ULOP3.LUT UR41, UR41, UR6, URZ, 0x3c, !UPT ;  /* 0x0000000629297292 */ /* 0x000fe4000f8e3c3f */
[----:B------:R-:W-:-:S02]  /*52a0*/  UIMAD UR40, UR4, -0x3, UR40 ;  /* 0xfffffffd042878a4 */ /* 0x000fc4000f8e0228 */
[----:B------:R-:W-:Y:S01]  /*52b0*/  @UP1 ULOP3.LUT UR41, UR41, 0x1, UR4, 0x78, !UPT ;  /* 0x0000000129291892 */ /* 0x000fe2000f8e7804 */
[----:B------:R-:W-:Y:S11]  /*52c0*/  @!P0 BRA `(.L_x_50) ;  /* 0x00000000000c8947 */ /* 0x000ff60003800000 */
[----:B------:R-:W-:-:S04]  /*52d0*/  DEPBAR {5,4,3,2,1,0} ;  /* 0x0000003f0000791a */ /* 0x000fc80000000000 */
[----:B------:R3:W-:Y:S02]  /*52e0*/  UTMACCTL.IV [UR36] ;  /* 0x00000000240079b9 */ /* 0x0007e40008000000 */
[----:B---3--:R-:W-:Y:S01]  /*52f0*/  NOP ;  /* 0x0000000000007918 */ /* 0x008fe20000000000 */
.L_x_50:
[----:B------:R-:W-:Y:S01]  /*5300*/  UIADD3 UR4, UR47, 0x30000, URZ ;  /* 0x000300002f047890 */ /* 0x000fe2000fffe03f */
[----:B------:R-:W-:Y:S02]  /*5310*/  R2UR UR45, R16 ;  /* 0x00000000102d72ca */ /* 0x000fe400000e0000 */
[----:B------:R-:W-:Y:S01]  /*5320*/  R2UR UR46, R17 ;  /* 0x00000000112e72ca */ /* 0x000fe200000e0000 */
[----:B------:R-:W-:-:S06]  /*5330*/  ULOP3.LUT UP0, URZ, UR4, 0x3ff, URZ, 0xc0, !UPT ;  /* 0x000003ff043f7892 */ /* 0x000fcc000f80c03f */
[----:B------:R-:W-:-:S04]  /*5340*/  PLOP3.LUT P0, PT, PT, PT, UP0, 0x80, 0x0 ;  /* 0x000000000000781c */ /* 0x000fc80003f0f008 */
[----:B------:R-:W-:Y:S02]  /*5350*/  USHF.L.U32 UR45, UR45, 0x7, URZ ;  /* 0x000000072d2d7899 */ /* 0x000fe4000800063f */
[----:B------:R-:W-:-:S07]  /*5360*/  USHF.L.U32 UR46, UR46, 0x7, URZ ;  /* 0x000000072e2e7899 */ /* 0x000fce000800063f */
[----:B------:R-:W-:Y:S05]  /*5370*/  @!P0 BRA `(.L_x_51) ;  /* 0x00000000007c8947 */ /* 0x000fea0003800000 */
[----:B------:R-:W-:Y:S01]  /*5380*/  MOV R16, 0x0 ;  /* 0x0000000000107802 */ /* 0x000fe20000000f00 */
[----:B------:R-:W-:Y:S01]  /*5390*/  ULDC.64 UR4, c[0x4][0x68] ;  /* 0x01001a0000047ab9 */ /* 0x000fe20000000a00 */
[----:B------:R-:W-:Y:S01]  /*53a0*/  ULDC.64 UR6, c[0x4][0x8] ;  /* 0x0100020000067ab9 */ /* 0x000fe20000000a00 */
[----:B-12---:R-:W-:Y:S01]  /*53b0*/  IMAD.U32 R4, RZ, RZ, UR4 ;  /* 0x00000004ff047e24 */ /* 0x006fe2000f8e00ff */
[----:B------:R1:W2:Y:S01]  /*53c0*/  LDC.64 R14, c[0x4][R16] ;  /* 0x01000000100e7b82 */ /* 0x0002a20000000a00 */
[----:B------:R-:W-:Y:S01]  /*53d0*/  IMAD.U32 R5, RZ, RZ, UR5 ;  /* 0x00000005ff057e24 */ /* 0x000fe2000f8e00ff */
[----:B------:R-:W-:Y:S01]  /*53e0*/  ULDC.64 UR4, c[0x4][0x70] ;  /* 0x01001c0000047ab9 */ /* 0x000fe20000000a00 */
[----:B------:R-:W-:Y:S01]  /*53f0*/  MOV R10, UR6 ;  /* 0x00000006000a7c02 */ /* 0x000fe20008000f00 */
[----:B------:R-:W-:Y:S02]  /*5400*/  IMAD.U32 R6, RZ, RZ, UR4 ;  /* 0x00000004ff067e24 */ /* 0x000fe4000f8e00ff */
[----:B------:R-:W-:-:S02]  /*5410*/  IMAD.U32 R7, RZ, RZ, UR5 ;  /* 0x00000005ff077e24 */ /* 0x000fc4000f8e00ff */
[----:B------:R-:W-:Y:S02]  /*5420*/  IMAD.U32 R11, RZ, RZ, UR7 ;  /* 0x00000007ff0b7e24 */ /* 0x000fe4000f8e00ff */
[----:B------:R-:W-:Y:S02]  /*5430*/  IMAD.MOV.U32 R8, RZ, RZ, 0x70 ;  /* 0x00000070ff087424 */ /* 0x000fe400078e00ff */
[----:B------:R-:W-:Y:S02]  /*5440*/  IMAD.MOV.U32 R12, RZ, RZ, 0x1 ;  /* 0x00000001ff0c7424 */ /* 0x000fe400078e00ff */
[----:B-1----:R-:W-:-:S07]  /*5450*/  IMAD.MOV.U32 R13, RZ, RZ, RZ ;  /* 0x000000ffff0d7224 */ /* 0x002fce00078e00ff */
[----:B------:R-:W-:-:S07]  /*5460*/  LEPC R20, `(.L_x_52) ;  /* 0x000000001014794e */ /* 0x000fce0000000000 */
[----:B--2---:R-:W-:Y:S05]  /*5470*/  CALL.ABS.NOINC R14 ;  /* 0x000000000e007343 */ /* 0x004fea0003c00000 */
.L_x_52:
[----:B------:R-:W1:Y:S01]  /*5480*/  LDC.64 R16, c[0x4][R16] ;  /* 0x0100000010107b82 */ /* 0x000e620000000a00 */
[----:B------:R-:W-:Y:S01]  /*5490*/  ULDC.64 UR4, c[0x4][0x68] ;  /* 0x01001a0000047ab9 */ /* 0x000fe20000000a00 */
[----:B------:R-:W-:Y:S01]  /*54a0*/  ULDC.64 UR6, c[0x4][0x8] ;  /* 0x0100020000067ab9 */ /* 0x000fe20000000a00 */
[----:B------:R-:W-:Y:S01]  /*54b0*/  IMAD.U32 R4, RZ, RZ, UR4 ;  /* 0x00000004ff047e24 */ /* 0x000fe2000f8e00ff */
[----:B------:R-:W-:Y:S01]  /*54c0*/  MOV R10, UR6 ;  /* 0x00000006000a7c02 */ /* 0x000fe20008000f00 */
[----:B------:R-:W-:Y:S01]  /*54d0*/  IMAD.U32 R5, RZ, RZ, UR5 ;  /* 0x00000005ff057e24 */ /* 0x000fe2000f8e00ff */
[----:B------:R-:W-:Y:S01]  /*54e0*/  ULDC.64 UR4, c[0x4][0x70] ;  /* 0x01001c0000047ab9 */ /* 0x000fe20000000a00 */
[----:B------:R-:W-:Y:S02]  /*54f0*/  IMAD.U32 R11, RZ, RZ, UR7 ;  /* 0x00000007ff0b7e24 */ /* 0x000fe4000f8e00ff */
[----:B------:R-:W-:Y:S02]  /*5500*/  IMAD.U32 R6, RZ, RZ, UR4 ;  /* 0x00000004ff067e24 */ /* 0x000fe4000f8e00ff */
[----:B------:R-:W-:-:S02]  /*5510*/  IMAD.U32 R7, RZ, RZ, UR5 ;  /* 0x00000005ff077e24 */ /* 0x000fc4000f8e00ff */
[----:B------:R-:W-:Y:S02]  /*5520*/  IMAD.MOV.U32 R8, RZ, RZ, 0x70 ;  /* 0x00000070ff087424 */ /* 0x000fe400078e00ff */
[----:B------:R-:W-:Y:S02]  /*5530*/  IMAD.MOV.U32 R12, RZ, RZ, 0x1 ;  /* 0x00000001ff0c7424 */ /* 0x000fe400078e00ff */
[----:B------:R-:W-:-:S07]  /*5540*/  IMAD.MOV.U32 R13, RZ, RZ, RZ ;  /* 0x000000ffff0d7224 */ /* 0x000fce00078e00ff */
[----:B------:R-:W-:-:S07]  /*5550*/  LEPC R20, `(.L_x_51) ;  /* 0x000000001014794e */ /* 0x000fce0000000000 */
[----:B-1----:R-:W-:Y:S05]  /*5560*/  CALL.ABS.NOINC R16 ;  /* 0x0000000010007343 */ /* 0x002fea0003c00000 */
.L_x_51:
[----:B------:R-:W-:Y:S02]  /*5570*/  ULDC.64 UR4, c[0x0][0x590] ;  /* 0x0001640000047ab9 */ /* 0x000fe40000000a00 */
[----:B------:R-:W-:-:S04]  /*5580*/  ISETP.NE.U32.AND P0, PT, RZ, UR4, PT ;  /* 0x00000004ff007c0c */ /* 0x000fc8000bf05070 */
[----:B------:R-:W-:-:S13]  /*5590*/  ISETP.NE.AND.EX P0, PT, RZ, UR5, PT, P0 ;  /* 0x00000005ff007c0c */ /* 0x000fda000bf05300 */
[----:B------:R-:W-:Y:S05]  /*55a0*/  @!P0 BRA `(.L_x_53) ;  /* 0x0000000000148947 */ /* 0x000fea0003800000 */
[----:B-12---:R-:W-:-:S04]  /*55b0*/  LEA R4, P0, R18, UR4, 0x3 ;  /* 0x0000000412047c11 */ /* 0x006fc8000f8018ff */
[----:B------:R-:W-:-:S06]  /*55c0*/  LEA.HI.X R5, R18, UR5, R19, 0x3, P0 ;  /* 0x0000000512057c11 */ /* 0x000fcc00080f1c13 */
[----:B------:R-:W2:Y:S04]  /*55d0*/  LDG.E.64 R4, desc[UR38][R4.64] ;  /* 0x0000002604047981 */ /* 0x000ea8000c1e1b00 */
[----:B--2---:R1:W5:Y:S01]  /*55e0*/  LD.E R0, desc[UR38][R4.64] ;  /* 0x0000002604007980 */ /* 0x004362000c101900 */
[----:B------:R-:W-:Y:S05]  /*55f0*/  BRA `(.L_x_54) ;  /* 0x0000000000307947 */ /* 0x000fea0003800000 */
.L_x_53:
[----:B------:R-:W-:Y:S02]  /*5600*/  ULDC.64 UR4, c[0x0][0x588] ;  /* 0x0001620000047ab9 */ /* 0x000fe40000000a00 */
[----:B------:R-:W-:-:S04]  /*5610*/  ISETP.NE.U32.AND P0, PT, RZ, UR4, PT ;  /* 0x00000004ff007c0c */ /* 0x000fc8000bf05070 */
[----:B------:R-:W-:-:S13]  /*5620*/  ISETP.NE.AND.EX P0, PT, RZ, UR5, PT, P0 ;  /* 0x00000005ff007c0c */ /* 0x000fda000bf05300 */
[----:B------:R-:W-:Y:S05]  /*5630*/  @!P0 BRA `(.L_x_55) ;  /* 0x0000000000188947 */ /* 0x000fea0003800000 */
[----:B-12---:R-:W1:Y:S01]  /*5640*/  LDC.64 R4, c[0x0][0x588] ;  /* 0x00016200ff047b82 */ /* 0x006e620000000a00 */
[----:B------:R-:W-:Y:S02]  /*5650*/  ULDC UR4, c[0x0][0x598] ;  /* 0x0001660000047ab9 */ /* 0x000fe40000000800 */
[----:B------:R-:W-:-:S04]  /*5660*/  IMAD R3, R18, UR4, RZ ;  /* 0x0000000412037c24 */ /* 0x000fc8000f8e02ff */
[----:B-1----:R-:W-:-:S05]  /*5670*/  IMAD.WIDE R4, R3, 0x4, R4 ;  /* 0x0000000403047825 */ /* 0x002fca00078e0204 */
[----:B------:R2:W5:Y:S01]  /*5680*/  LDG.E R0, desc[UR38][R4.64] ;  /* 0x0000002604007981 */ /* 0x000562000c1e1900 */
[----:B------:R-:W-:Y:S05]  /*5690*/  BRA `(.L_x_54) ;  /* 0x0000000000087947 */ /* 0x000fea0003800000 */
.L_x_55:
[----:B------:R-:W-:Y:S02]  /*56a0*/  ULDC UR4, c[0x0][0x580] ;  /* 0x0001600000047ab9 */ /* 0x000fe40000000800 */
[----:B--2---:R-:W-:-:S07]  /*56b0*/  IMAD.U32 R0, RZ, RZ, UR4 ;  /* 0x00000004ff007e24 */ /* 0x004fce000f8e00ff */
.L_x_54:
        /* <DEDUP_REMOVED lines=9> */
.L_x_56:
        /* <DEDUP_REMOVED lines=10> */
.L_x_58:
[----:B------:R-:W-:Y:S02]  /*57f0*/  ULDC UR4, c[0x0][0x5a8] ;  /* 0x00016a0000047ab9 */ /* 0x000fe40000000800 */
[----:B------:R-:W-:-:S07]  /*5800*/  IMAD.U32 R3, RZ, RZ, UR4 ;  /* 0x00000004ff037e24 */ /* 0x000fce000f8e00ff */
.L_x_57:
[----:B------:R-:W-:Y:S01]  /*5810*/  ISETP.GT.U32.AND P0, PT, R152, 0x3e, PT ;  /* 0x0000003e9800780c */ /* 0x000fe20003f04070 */
[----:B------:R-:W-:Y:S01]  /*5820*/  BSSY B0, `(.L_x_59) ;  /* 0x0000007000007945 */ /* 0x000fe20003800000 */
[----:B------:R-:W-:-:S11]  /*5830*/  PRMT R8, RZ, 0x7610, R8 ;  /* 0x00007610ff087816 */ /* 0x000fd60000000008 */
[----:B------:R-:W-:Y:S05]  /*5840*/  @P0 BRA `(.L_x_60) ;  /* 0x0000000000100947 */ /* 0x000fea0003800000 */
[----:B------:R-:W-:-:S03]  /*5850*/  UMOV UR4, 0xffffffff ;  /* 0xffffffff00047882 */ /* 0x000fc60000000000 */
[----:B------:R-:W-:Y:S05]  /*5860*/  BRA.DIV UR4, `(.L_x_61) ;  /* 0x0000009204cc7947 */ /* 0x000fea000b800000 */
[----:B------:R-:W-:-:S13]  /*5870*/  ELECT P6, URZ, PT ;  /* 0x00000000003f782f */ /* 0x000fda00038c0000 */
.L_x_273:
[----:B------:R-:W-:-:S07]  /*5880*/  SEL R8, RZ, 0x1, !P6 ;  /* 0x00000001ff087807 */ /* 0x000fce0007000000 */
.L_x_60:
[----:B------:R-:W-:Y:S05]  /*5890*/  BSYNC B0 ;  /* 0x0000000000007941 */ /* 0x000fea0003800000 */
.L_x_59:
[----:B-123--:R-:W-:-:S05]  /*58a0*/  IMAD.U32 R4, RZ, RZ, UR55 ;  /* 0x00000037ff047e24 */ /* 0x00efca000f8e00ff */
[----:B------:R-:W-:-:S13]  /*58b0*/  ISETP.NE.AND P0, PT, R4, 0x3, PT ;  /* 0x000000030400780c */ /* 0x000fda0003f05270 */
[----:B------:R-:W-:Y:S05]  /*58c0*/  @!P0 BRA `(.L_x_62) ;  /* 0x0000000000048947 */ /* 0x000fea0003800000 */
[----:B------:R-:W-:Y:S01]  /*58d0*/  BPT.TRAP 0x1 ;  /* 0x000000040000795c */ /* 0x000fe20000300000 */
.L_x_62:
[----:B------:R-:W-:Y:S01]  /*58e0*/  SHF.L.U32 R12, RZ, 0x1f, RZ ;  /* 0x0000001fff0c7819 */ /* 0x000fe200000006ff */
[----:B------:R-:W-:Y:S01]  /*58f0*/  IMAD.MOV.U32 R4, RZ, RZ, RZ ;  /* 0x000000ffff047224 */ /* 0x000fe200078e00ff */
[----:B-----5:R-:W-:Y:S02]  /*5900*/  FSETP.NEU.AND P1, PT, R0, RZ, PT ;  /* 0x000000ff0000720b */ /* 0x020fe40003f2d000 */
[----:B------:R-:W1:Y:S11]  /*5910*/  SYNCS.PHASECHK.TRANS64.TRYWAIT P2, [UR47+0x344b0], R12 ;  /* 0x0344b00cff0075a7 */ /* 0x000e76000804016f */
[----:B------:R-:W-:Y:S01]  /*5920*/  @P1 LEA R13, R22, UR47, 0x1 ;  /* 0x0000002f160d1c11 */ /* 0x000fe2000f8e08ff */
[----:B-1----:R-:W-:Y:S06]  /*5930*/  @!P2 BRA `(.L_x_63) ;  /* 0x0000009000b0a947 */ /* 0x002fec0003800000 */
.L_x_274:
[----:B------:R-:W-:Y:S05]  /*5940*/  @P1 WARPSYNC.ALL ;  /* 0x0000000000001948 */ /* 0x000fea0003800000 */
[----:B-1----:R-:W1:Y:S01]  /*5950*/  @P1 LDSM.16.MT88.4 R4, [R13+0x30000] ;  /* 0x030000000d04183b */ /* 0x002e620000004200 */
[----:B------:R-:W-:Y:S01]  /*5960*/  PRMT R8, R8, 0x9910, RZ ;  /* 0x0000991008087816 */ /* 0x000fe200000000ff */
[----:B------:R-:W-:Y:S01]  /*5970*/  BSSY B0, `(.L_x_64) ;  /* 0x000000d000007945 */ /* 0x000fe20003800000 */
[-C--:B------:R-:W-:Y:S01]  /*5980*/  FMUL R88, R88, R3.reuse ;  /* 0x0000000358587220 */ /* 0x080fe20000400000 */
[-C--:B------:R-:W-:Y:S01]  /*5990*/  FMUL R14, R89, R3.reuse ;  /* 0x00000003590e7220 */ /* 0x080fe20000400000 */
[----:B------:R-:W-:Y:S01]  /*59a0*/  ISETP.NE.AND P2, PT, R8, RZ, PT ;  /* 0x000000ff0800720c */ /* 0x000fe20003f45270 */
[----:B------:R-:W-:Y:S01]  /*59b0*/  FMUL R90, R90, R3 ;  /* 0x000000035a5a7220 */ /* 0x000fe20000400000 */
[----:B------:R2:W3:Y:S01]  /*59c0*/  @P1 LDSM.16.MT88.4 R8, [R13+0x30800] ;  /* 0x030800000d08183b */ /* 0x0004e20000004200 */
[----:B-1----:R-:W-:-:S02]  /*59d0*/  HADD2.F32 R15, -RZ, R4.H0_H0 ;  /* 0x20000004ff0f7230 */ /* 0x002fc40000004100 */
[----:B------:R-:W-:Y:S01]  /*59e0*/  HADD2.F32 R17, -RZ, R4.H1_H1 ;  /* 0x30000004ff117230 */ /* 0x000fe20000004100 */
[----:B--2---:R-:W-:Y:S07]  /*59f0*/  @P1 BRA `(.L_x_65) ;  /* 0x0000000000101947 */ /* 0x004fee0003800000 */
[----:B------:R-:W-:Y:S02]  /*5a00*/  MOV R5, RZ ;  /* 0x000000ff00057202 */ /* 0x000fe40000000f00 */
[----:B------:R-:W-:Y:S02]  /*5a10*/  CS2R R6, SRZ ;  /* 0x0000000000067805 */ /* 0x000fe4000001ff00 */
[----:B---3--:R-:W-:Y:S02]  /*5a20*/  CS2R R8, SRZ ;  /* 0x0000000000087805 */ /* 0x008fe4000001ff00 */
[----:B------:R-:W-:-:S07]  /*5a30*/  CS2R R10, SRZ ;  /* 0x00000000000a7805 */ /* 0x000fce000001ff00 */
.L_x_65:
[----:B------:R-:W-:Y:S05]  /*5a40*/  BSYNC B0 ;  /* 0x0000000000007941 */ /* 0x000fea0003800000 */
.L_x_64:
[--C-:B------:R-:W-:Y:S02]  /*5a50*/  HADD2.F32 R13, -RZ, R5.reuse.H0_H0 ;  /* 0x20000005ff0d7230 */ /* 0x100fe40000004100 */
[----:B------:R-:W-:Y:S01]  /*5a60*/  FMUL R16, R91, R3 ;  /* 0x000000035b107220 */ /* 0x000fe20000400000 */
[----:B------:R-:W-:Y:S02]  /*5a70*/  HADD2.F32 R19, -RZ, R5.H1_H1 ;  /* 0x30000005ff137230 */ /* 0x000fe40000004100 */
[-C--:B------:R-:W-:Y:S01]  /*5a80*/  FFMA R88, R15, R0.reuse, R88 ;  /* 0x000000000f587223 */ /* 0x080fe20000000058 */
[-C--:B------:R-:W-:Y:S01]  /*5a90*/  FFMA R21, R17, R0.reuse, R14 ;  /* 0x0000000011157223 */ /* 0x080fe2000000000e */
[-C--:B------:R-:W-:Y:S01]  /*5aa0*/  FFMA R90, R13, R0.reuse, R90 ;  /* 0x000000000d5a7223 */ /* 0x080fe2000000005a */
[--C-:B------:R-:W-:Y:S02]  /*5ab0*/  HADD2.F32 R13, -RZ, R6.reuse.H0_H0 ;  /* 0x20000006ff0d7230 */ /* 0x100fe40000004100 */
[----:B------:R-:W-:Y:S01]  /*5ac0*/  FFMA R89, R19, R0, R16 ;  /* 0x0000000013597223 */ /* 0x000fe20000000010 */
[----:B------:R-:W-:-:S02]  /*5ad0*/  HADD2.F32 R15, -RZ, R6.H1_H1 ;  /* 0x30000006ff0f7230 */ /* 0x000fc40000004100 */
[-C--:B------:R-:W-:Y:S01]  /*5ae0*/  FMUL R92, R92, R3.reuse ;  /* 0x000000035c5c7220 */ /* 0x080fe20000400000 */
[-C--:B------:R-:W-:Y:S01]  /*5af0*/  FMUL R14, R93, R3.reuse ;  /* 0x000000035d0e7220 */ /* 0x080fe20000400000 */
[--C-:B------:R-:W-:Y:S02]  /*5b00*/  HADD2.F32 R17, -RZ, R7.reuse.H0_H0 ;  /* 0x20000007ff117230 */ /* 0x100fe40000004100 */
[-C--:B------:R-:W-:Y:S01]  /*5b10*/  FMUL R94, R94, R3.reuse ;  /* 0x000000035e5e7220 */ /* 0x080fe20000400000 */
[----:B------:R-:W-:Y:S02]  /*5b20*/  HADD2.F32 R19, -RZ, R7.H1_H1 ;  /* 0x30000007ff137230 */ /* 0x000fe40000004100 */
[----:B------:R-:W-:Y:S01]  /*5b30*/  FMUL R16, R95, R3 ;  /* 0x000000035f107220 */ /* 0x000fe20000400000 */
[-C--:B------:R-:W-:Y:S01]  /*5b40*/  FFMA R92, R13, R0.reuse, R92 ;  /* 0x000000000d5c7223 */ /* 0x080fe2000000005c */
[----:B------:R-:W-:Y:S01]  /*5b50*/  FFMA R91, R15, R0, R14 ;  /* 0x000000000f5b7223 */ /* 0x000fe2000000000e */
[----:B---3--:R-:W-:-:S02]  /*5b60*/  HADD2.F32 R13, -RZ, R8.H0_H0 ;  /* 0x20000008ff0d7230 */ /* 0x008fc40000004100 */
[-C--:B------:R-:W-:Y:S01]  /*5b70*/  FFMA R94, R17, R0.reuse, R94 ;  /* 0x00000000115e7223 */ /* 0x080fe2000000005e */
[----:B------:R-:W-:Y:S02]  /*5b80*/  HADD2.F32 R15, -RZ, R8.H1_H1 ;  /* 0x30000008ff0f7230 */ /* 0x000fe40000004100 */
[-C--:B------:R-:W-:Y:S01]  /*5b90*/  FFMA R93, R19, R0.reuse, R16 ;  /* 0x00000000135d7223 */ /* 0x080fe20000000010 */
        /* <DEDUP_REMOVED lines=8> */
[----:B------:R-:W-:-:S02]  /*5c20*/  HADD2.F32 R13, -RZ, R10.H0_H0 ;  /* 0x2000000aff0d7230 */ /* 0x000fc40000004100 */
        /* <DEDUP_REMOVED lines=10> */
[-C--:B------:R-:W-:Y:S01]  /*5cd0*/  FFMA R14, R15, R0.reuse, R14 ;  /* 0x000000000f0e7223 */ /* 0x080fe2000000000e */
[-C--:B------:R-:W-:Y:S01]  /*5ce0*/  FFMA R17, R17, R0.reuse, R102 ;  /* 0x0000000011117223 */ /* 0x080fe20000000066 */
[----:B------:R-:W-:Y:S01]  /*5cf0*/  FFMA R16, R19, R0, R16 ;  /* 0x0000000013107223 */ /* 0x000fe20000000010 */
[----:B------:R-:W-:Y:S01]  /*5d00*/  F2FP.F16.F32.PACK_AB R89, R89, R90 ;  /* 0x0000005a5959723e */ /* 0x000fe200000000ff */
[----:B------:R-:W-:Y:S05]  /*5d10*/  WARPSYNC.ALL ;  /* 0x0000000000007948 */ /* 0x000fea0003800000 */
[----:B------:R-:W-:Y:S01]  /*5d20*/  F2FP.F16.F32.PACK_AB R97, R97, R98 ;  /* 0x000000626161723e */ /* 0x000fe200000000ff */
[----:B------:R-:W-:Y:S01]  /*5d30*/  BSSY B0, `(.L_x_66) ;  /* 0x0000016000007945 */ /* 0x000fe20003800000 */
[----:B------:R-:W-:-:S02]  /*5d40*/  F2FP.F16.F32.PACK_AB R90, R91, R92 ;  /* 0x0000005c5b5a723e */ /* 0x000fc400000000ff */
[----:B------:R-:W-:Y:S02]  /*5d50*/  F2FP.F16.F32.PACK_AB R98, R14, R13 ;  /* 0x0000000d0e62723e */ /* 0x000fe400000000ff */
[----:B------:R-:W-:Y:S02]  /*5d60*/  F2FP.F16.F32.PACK_AB R88, R21, R88 ;  /* 0x000000581558723e */ /* 0x000fe400000000ff */
[----:B------:R-:W-:Y:S02]  /*5d70*/  F2FP.F16.F32.PACK_AB R91, R93, R94 ;  /* 0x0000005e5d5b723e */ /* 0x000fe400000000ff */
[----:B------:R-:W-:Y:S02]  /*5d80*/  LEA R13, R22, UR47, 0x1 ;  /* 0x0000002f160d7c11 */ /* 0x000fe4000f8e08ff */
[----:B------:R-:W-:Y:S02]  /*5d90*/  F2FP.F16.F32.PACK_AB R96, R95, R96 ;  /* 0x000000605f60723e */ /* 0x000fe400000000ff */
[----:B------:R-:W-:Y:S01]  /*5da0*/  F2FP.F16.F32.PACK_AB R99, R16, R17 ;  /* 0x000000111063723e */ /* 0x000fe200000000ff */
[----:B------:R1:W-:Y:S04]  /*5db0*/  STSM.16.MT88.4 [R13+0x30000], R88 ;  /* 0x030000580d007844 */ /* 0x0003e80000004200 */
[----:B------:R1:W-:Y:S01]  /*5dc0*/  STSM.16.MT88.4 [R13+0x30800], R96 ;  /* 0x030800600d007844 */ /* 0x0003e20000004200 */
[----:B------:R-:W-:Y:S01]  /*5dd0*/  @!PT LDS RZ, [RZ] ;  /* 0x00000000fffff984 */ /* 0x000fe20000000800 */
[----:B------:R-:W-:Y:S01]  /*5de0*/  @!PT LDS RZ, [RZ] ;  /* 0x00000000fffff984 */ /* 0x000fe20000000800 */
[----:B------:R-:W-:Y:S01]  /*5df0*/  @!PT LDS RZ, [RZ] ;  /* 0x00000000fffff984 */ /* 0x000fe20000000800 */
[----:B------:R-:W-:Y:S01]  /*5e00*/  @!PT LDS RZ, [RZ] ;  /* 0x00000000fffff984 */ /* 0x000fe20000000800 */
[----:B------:R2:W-:Y:S06]  /*5e10*/  MEMBAR.ALL.CTA ;  /* 0x0000000000007992 */ /* 0x0005ec0000008000 */
[----:B--2---:R-:W2:Y:S02]  /*5e20*/  FENCE.VIEW.ASYNC.S ;  /* 0x00000000000073c6 */ /* 0x004ea40000000000 */
[----:B--2---:R-:W-:Y:S06]  /*5e30*/  BAR.SYNC.DEFER_BLOCKING 0x1, 0x80 ;  /* 0x0042000000007b1d */ /* 0x004fec0000010000 */
[----:B------:R-:W-:Y:S05]  /*5e40*/  @!P2 BRA `(.L_x_67) ;  /* 0x000000000010a947 */ /* 0x000fea0003800000 */
[----:B------:R-:W-:-:S09]  /*5e50*/  UIADD3 UR44, UR47, 0x30000, URZ ;  /* 0x000300002f2c7890 */ /* 0x000fd2000fffe03f */
[----:B------:R2:W-:Y:S01]  /*5e60*/  UTMASTG.2D [UR44], [UR36] ;  /* 0x0000002c240073b5 */ /* 0x0005e20008008000 */
[----:B------:R0:W-:Y:S01]  /*5e70*/  UTMACMDFLUSH ;  /* 0x00000000000079b7 */ /* 0x0001e20000000000 */
[----:B--2---:R-:W-:-:S04]  /*5e80*/  DEPBAR.LE SB0, 0x1 ;  /* 0x000080400000791a */ /* 0x004fc80000000000 */
.L_x_67:
[----:B------:R-:W-:Y:S05]  /*5e90*/  BSYNC B0 ;  /* 0x0000000000007941 */ /* 0x000fea0003800000 */
.L_x_66:
[----:B------:R-:W-:Y:S06]  /*5ea0*/  BAR.SYNC.DEFER_BLOCKING 0x1, 0x80 ;  /* 0x0042000000007b1d */ /* 0x000fec0000010000 */
[----:B------:R-:W-:Y:S05]  /*5eb0*/  @!P0 BRA `(.L_x_68) ;  /* 0x0000000000048947 */ /* 0x000fea0003800000 */
[----:B------:R-:W-:Y:S01]  /*5ec0*/  BPT.TRAP 0x1 ;  /* 0x000000040000795c */ /* 0x000fe20000300000 */
.L_x_68:
[----:B------:R-:W2:Y:S02]  /*5ed0*/  SYNCS.PHASECHK.TRANS64.TRYWAIT P3, [UR47+0x344b8], R12 ;  /* 0x0344b80cff0075a7 */ /* 0x000ea4000806016f */
[----:B--2---:R-:W-:Y:S05]  /*5ee0*/  @!P3 BRA `(.L_x_69) ;  /* 0x0000008c005cb947 */ /* 0x004fea0003800000 */
.L_x_275:
[----:B------:R-:W-:Y:S05]  /*5ef0*/  @P1 WARPSYNC.ALL ;  /* 0x0000000000001948 */ /* 0x000fea0003800000 */
[----:B------:R-:W3:Y:S01]  /*5f00*/  @P1 LDSM.16.MT88.4 R4, [R13+0x31000] ;  /* 0x031000000d04183b */ /* 0x000ee20000004200 */
[-C--:B--2---:R-:W-:Y:S01]  /*5f10*/  FMUL R15, R24, R3.reuse ;  /* 0x00000003180f7220 */ /* 0x084fe20000400000 */
[-C--:B------:R-:W-:Y:S01]  /*5f20*/  FMUL R25, R25, R3.reuse ;  /* 0x0000000319197220 */ /* 0x080fe20000400000 */
[-C--:B------:R-:W-:Y:S01]  /*5f30*/  FMUL R17, R26, R3.reuse ;  /* 0x000000031a117220 */ /* 0x080fe20000400000 */
[----:B------:R-:W2:Y:S01]  /*5f40*/  @P1 LDSM.16.MT88.4 R8, [R13+0x31800] ;  /* 0x031800000d08183b */ /* 0x000ea20000004200 */
[-C--:B------:R-:W-:Y:S01]  /*5f50*/  FMUL R27, R27, R3.reuse ;  /* 0x000000031b1b7220 */ /* 0x080fe20000400000 */
[-C--:B------:R-:W-:Y:S01]  /*5f60*/  FMUL R19, R28, R3.reuse ;  /* 0x000000031c137220 */ /* 0x080fe20000400000 */
[-C--:B------:R-:W-:Y:S01]  /*5f70*/  FMUL R29, R29, R3.reuse ;  /* 0x000000031d1d7220 */ /* 0x080fe20000400000 */
[-C--:B------:R-:W-:Y:S01]  /*5f80*/  FMUL R21, R30, R3.reuse ;  /* 0x000000031e157220 */ /* 0x080fe20000400000 */
[-C--:B------:R-:W-:Y:S01]  /*5f90*/  FMUL R31, R31, R3.reuse ;  /* 0x000000031f1f7220 */ /* 0x080fe20000400000 */
[-C--:B------:R-:W-:Y:S01]  /*5fa0*/  FMUL R33, R33, R3.reuse ;  /* 0x0000000321217220 */ /* 0x080fe20000400000 */
[-C--:B------:R-:W-:Y:S01]  /*5fb0*/  FMUL R35, R35, R3.reuse ;  /* 0x0000000323237220 */ /* 0x080fe20000400000 */
[-C--:B------:R-:W-:Y:S01]  /*5fc0*/  FMUL R37, R37, R3.reuse ;  /* 0x0000000325257220 */ /* 0x080fe20000400000 */
[----:B------:R-:W-:Y:S01]  /*5fd0*/  FMUL R39, R39, R3 ;  /* 0x0000000327277220 */ /* 0x000fe20000400000 */
[----:B------:R-:W-:Y:S05]  /*5fe0*/  WARPSYNC.ALL ;  /* 0x0000000000007948 */ /* 0x000fea0003800000 */
[----:B------:R-:W-:Y:S01]  /*5ff0*/  BSSY B0, `(.L_x_70) ;  /* 0x000003d000007945 */ /* 0x000fe20003800000 */
[----:B---3--:R-:W-:-:S02]  /*6000*/  HADD2.F32 R14, -RZ, R4.H0_H0 ;  /* 0x20000004ff0e7230 */ /* 0x008fc40000004100 */
[----:B------:R-:W-:Y:S02]  /*6010*/  HADD2.F32 R16, -RZ, R4.H1_H1 ;  /* 0x30000004ff107230 */ /* 0x000fe40000004100 */
[--C-:B------:R-:W-:Y:S02]  /*6020*/  HADD2.F32 R18, -RZ, R5.reuse.H0_H0 ;  /* 0x20000005ff127230 */ /* 0x100fe40000004100 */
[-C--:B------:R-:W-:Y:S01]  /*6030*/  FFMA R15, R14, R0.reuse, R15 ;  /* 0x000000000e0f7223 */ /* 0x080fe2000000000f */
[----:B------:R-:W-:Y:S02]  /*6040*/  HADD2.F32 R20, -RZ, R5.H1_H1 ;  /* 0x30000005ff147230 */ /* 0x000fe40000004100 */
[-C--:B------:R-:W-:Y:S01]  /*6050*/  FFMA R14, R16, R0.reuse, R25 ;  /* 0x00000000100e7223 */ /* 0x080fe20000000019 */
[----:B------:R-:W-:Y:S02]  /*6060*/  HADD2.F32 R24, -RZ, R7.H0_H0 ;  /* 0x20000007ff187230 */ /* 0x000fe40000004100 */
[----:B------:R-:W-:Y:S01]  /*6070*/  FFMA R17, R18, R0, R17 ;  /* 0x0000000012117223 */ /* 0x000fe20000000011 */
[----:B------:R-:W-:-:S02]  /*6080*/  HADD2.F32 R18, -RZ, R6.H0_H0 ;  /* 0x20000006ff127230 */ /* 0x000fc40000004100 */
[-C--:B------:R-:W-:Y:S01]  /*6090*/  FFMA R16, R20, R0.reuse, R27 ;  /* 0x0000000014107223 */ /* 0x080fe2000000001b */
[----:B------:R-:W-:Y:S02]  /*60a0*/  HADD2.F32 R20, -RZ, R6.H1_H1 ;  /* 0x30000006ff147230 */ /* 0x000fe40000004100 */
[-C--:B------:R-:W-:Y:S01]  /*60b0*/  FFMA R21, R24, R0.reuse, R21 ;  /* 0x0000000018157223 */ /* 0x080fe20000000015 */
[----:B------:R-:W-:Y:S02]  /*60c0*/  HADD2.F32 R26, -RZ, R7.H1_H1 ;  /* 0x30000007ff1a7230 */ /* 0x000fe40000004100 */
[-C--:B------:R-:W-:Y:S01]  /*60d0*/  FFMA R19, R18, R0.reuse, R19 ;  /* 0x0000000012137223 */ /* 0x080fe20000000013 */
[--C-:B--2---:R-:W-:Y:S02]  /*60e0*/  HADD2.F32 R24, -RZ, R8.reuse.H0_H0 ;  /* 0x20000008ff187230 */ /* 0x104fe40000004100 */
[-C--:B------:R-:W-:Y:S01]  /*60f0*/  FFMA R18, R20, R0.reuse, R29 ;  /* 0x0000000014127223 */ /* 0x080fe2000000001d */
[----:B------:R-:W-:Y:S01]  /*6100*/  FMUL R25, R32, R3 ;  /* 0x0000000320197220 */ /* 0x000fe20000400000 */
[----:B------:R-:W-:Y:S01]  /*6110*/  FFMA R20, R26, R0, R31 ;  /* 0x000000001a147223 */ /* 0x000fe2000000001f */
[----:B------:R-:W-:-:S02]  /*6120*/  HADD2.F32 R26, -RZ, R8.H1_H1 ;  /* 0x30000008ff1a7230 */ /* 0x000fc40000004100 */
[-C--:B------:R-:W-:Y:S01]  /*6130*/  FMUL R27, R34, R3.reuse ;  /* 0x00000003221b7220 */ /* 0x080fe20000400000 */
[--C-:B------:R-:W-:Y:S02]  /*6140*/  HADD2.F32 R28, -RZ, R9.reuse.H0_H0 ;  /* 0x20000009ff1c7230 */ /* 0x100fe40000004100 */
[-C--:B------:R-:W-:Y:S01]  /*6150*/  FFMA R25, R24, R0.reuse, R25 ;  /* 0x0000000018197223 */ /* 0x080fe20000000019 */
[----:B------:R-:W-:Y:S02]  /*6160*/  HADD2.F32 R30, -RZ, R9.H1_H1 ;  /* 0x30000009ff1e7230 */ /* 0x000fe40000004100 */
[-C--:B------:R-:W-:Y:S01]  /*6170*/  FFMA R24, R26, R0.reuse, R33 ;  /* 0x000000001a187223 */ /* 0x080fe20000000021 */
[----:B------:R-:W-:Y:S01]  /*6180*/  FMUL R29, R36, R3 ;  /* 0x00000003241d7220 */ /* 0x000fe20000400000 */
[-C--:B------:R-:W-:Y:S01]  /*6190*/  FFMA R27, R28, R0.reuse, R27 ;  /* 0x000000001c1b7223 */ /* 0x080fe2000000001b */
[--C-:B------:R-:W-:Y:S02]  /*61a0*/  HADD2.F32 R28, -RZ, R10.reuse.H0_H0 ;  /* 0x2000000aff1c7230 */ /* 0x100fe40000004100 */
[----:B------:R-:W-:Y:S01]  /*61b0*/  FFMA R26, R30, R0, R35 ;  /* 0x000000001e1a7223 */ /* 0x000fe20000000023 */
[----:B------:R-:W-:-:S02]  /*61c0*/  HADD2.F32 R30, -RZ, R10.H1_H1 ;  /* 0x3000000aff1e7230 */ /* 0x000fc40000004100 */
[----:B------:R-:W-:Y:S01]  /*61d0*/  FMUL R31, R38, R3 ;  /* 0x00000003261f7220 */ /* 0x000fe20000400000 */
[--C-:B------:R-:W-:Y:S02]  /*61e0*/  HADD2.F32 R32, -RZ, R11.reuse.H0_H0 ;  /* 0x2000000bff207230 */ /* 0x100fe40000004100 */
[-C--:B------:R-:W-:Y:S01]  /*61f0*/  FFMA R29, R28, R0.reuse, R29 ;  /* 0x000000001c1d7223 */ /* 0x080fe2000000001d */
[----:B------:R-:W-:Y:S02]  /*6200*/  HADD2.F32 R34, -RZ, R11.H1_H1 ;  /* 0x3000000bff227230 */ /* 0x000fe40000004100 */
[-C--:B------:R-:W-:Y:S01]  /*6210*/  FFMA R28, R30, R0.reuse, R37 ;  /* 0x000000001e1c7223 */ /* 0x080fe20000000025 */
[----:B------:R-:W-:Y:S01]  /*6220*/  F2FP.F16.F32.PACK_AB R24, R24, R25 ;  /* 0x000000191818723e */ /* 0x000fe200000000ff */
[-C--:B------:R-:W-:Y:S01]  /*6230*/  FFMA R31, R32, R0.reuse, R31 ;  /* 0x00000000201f7223 */ /* 0x080fe2000000001f */
[----:B------:R-:W-:Y:S01]  /*6240*/  F2FP.F16.F32.PACK_AB R32, R14, R15 ;  /* 0x0000000f0e20723e */ /* 0x000fe200000000ff */
[----:B------:R-:W-:Y:S01]  /*6250*/  FFMA R30, R34, R0, R39 ;  /* 0x00000000221e7223 */ /* 0x000fe20000000027 */
[----:B------:R-:W-:-:S02]  /*6260*/  F2FP.F16.F32.PACK_AB R33, R16, R17 ;  /* 0x000000111021723e */ /* 0x000fc400000000ff */
[----:B------:R-:W-:Y:S02]  /*6270*/  F2FP.F16.F32.PACK_AB R34, R18, R19 ;  /* 0x000000131222723e */ /* 0x000fe400000000ff */
[----:B------:R-:W-:Y:S02]  /*6280*/  F2FP.F16.F32.PACK_AB R35, R20, R21 ;  /* 0x000000151423723e */ /* 0x000fe400000000ff */
[----:B------:R-:W-:Y:S02]  /*6290*/  F2FP.F16.F32.PACK_AB R25, R26, R27 ;  /* 0x0000001b1a19723e */ /* 0x000fe400000000ff */
[----:B------:R-:W-:Y:S01]  /*62a0*/  F2FP.F16.F32.PACK_AB R26, R28, R29 ;  /* 0x0000001d1c1a723e */ /* 0x000fe200000000ff */
[----:B------:R2:W-:Y:S01]  /*62b0*/  STSM.16.MT88.4 [R13+0x31000], R32 ;  /* 0x031000200d007844 */ /* 0x0005e20000004200 */
[----:B------:R-:W-:-:S05]  /*62c0*/  F2FP.F16.F32.PACK_AB R27, R30, R31 ;  /* 0x0000001f1e1b723e */ /* 0x000fca00000000ff */
[----:B------:R2:W-:Y:S01]  /*62d0*/  STSM.16.MT88.4 [R13+0x31800], R24 ;  /* 0x031800180d007844 */ /* 0x0005e20000004200 */
[----:B------:R-:W-:Y:S01]  /*62e0*/  @!PT LDS RZ, [RZ] ;  /* 0x00000000fffff984 */ /* 0x000fe20000000800 */
[----:B------:R-:W-:Y:S01]  /*62f0*/  @!PT LDS RZ, [RZ] ;  /* 0x00000000fffff984 */ /* 0x000fe20000000800 */
[----:B------:R-:W-:Y:S01]  /*6300*/  @!PT LDS RZ, [RZ] ;  /* 0x00000000fffff984 */ /* 0x000fe20000000800 */
[----:B------:R-:W-:Y:S01]  /*6310*/  @!PT LDS RZ, [RZ] ;  /* 0x00000000fffff984 */ /* 0x000fe20000000800 */
[----:B------:R3:W-:Y:S06]  /*6320*/  MEMBAR.ALL.CTA ;  /* 0x0000000000007992 */ /* 0x0007ec0000008000 */
[----:B---3--:R-:W3:Y:S02]  /*6330*/  FENCE.VIEW.ASYNC.S ;  /* 0x00000000000073c6 */ /* 0x008ee40000000000 */
[----:B---3--:R-:W-:Y:S06]  /*6340*/  BAR.SYNC.DEFER_BLOCKING 0x1, 0x80 ;  /* 0x0042000000007b1d */ /* 0x008fec0000010000 */
[----:B------:R-:W-:Y:S05]  /*6350*/  @!P2 BRA `(.L_x_71) ;  /* 0x000000000018a947 */ /* 0x000fea0003800000 */
[----:B------:R-:W-:Y:S02]  /*6360*/  UIADD3 UR5, UR45, 0x40, URZ ;  /* 0x000000402d057890 */ /* 0x000fe4000fffe03f */
[----:B------:R-:W-:Y:S01]  /*6370*/  UIADD3 UR4, UR47, 0x31000, URZ ;  /* 0x000310002f047890 */ /* 0x000fe2000fffe03f */
[----:B------:R-:W-:-:S08]  /*6380*/  UMOV UR6, UR46 ;  /* 0x0000002e00067c82 */ /* 0x000fd00008000000 */
[----:B------:R3:W-:Y:S01]  /*6390*/  UTMASTG.2D [UR4], [UR36] ;  /* 0x00000004240073b5 */ /* 0x0007e20008008000 */
[----:B------:R0:W-:Y:S01]  /*63a0*/  UTMACMDFLUSH ;  /* 0x00000000000079b7 */ /* 0x0001e20000000000 */
[----:B---3--:R-:W-:-:S04]  /*63b0*/  DEPBAR.LE SB0, 0x1 ;  /* 0x000080400000791a */ /* 0x008fc80000000000 */
.L_x_71:
[----:B------:R-:W-:Y:S05]  /*63c0*/  BSYNC B0 ;  /* 0x0000000000007941 */ /* 0x000fea0003800000 */
.L_x_70:
[----:B------:R-:W-:Y:S06]  /*63d0*/  BAR.SYNC.DEFER_BLOCKING 0x1, 0x80 ;  /* 0x0042000000007b1d */ /* 0x000fec0000010000 */
[----:B------:R-:W-:Y:S05]  /*63e0*/  @!P0 BRA `(.L_x_72) ;  /* 0x0000000000048947 */ /* 0x000fea0003800000 */
[----:B------:R-:W-:Y:S01]  /*63f0*/  BPT.TRAP 0x1 ;  /* 0x000000040000795c */ /* 0x000fe20000300000 */
.L_x_72:
[----:B------:R-:W-:-:S04]  /*6400*/  UIADD3 UR4, UR47, 0x344d0, URZ ;  /* 0x000344d02f047890 */ /* 0x000fc8000fffe03f */
[----:B------:R-:W-:-:S09]  /*6410*/  UPRMT UR8, UR57, 0x654, UR4 ;  /* 0x0000065439087896 */ /* 0x000fd20008000004 */
[----:B------:R-:W-:Y:S01]  /*6420*/  SYNCS.ARRIVE.TRANS64.RED.A1T0 RZ, [UR8], RZ ;  /* 0x000000ffffff79a7 */ /* 0x000fe20008100408 */
[----:B------:R-:W-:Y:S05]  /*6430*/  @!P0 BRA `(.L_x_73) ;  /* 0x0000000000048947 */ /* 0x000fea0003800000 */
[----:B------:R-:W-:Y:S01]  /*6440*/  BPT.TRAP 0x1 ;  /* 0x000000040000795c */ /* 0x000fe20000300000 */
.L_x_73:
[----:B------:R-:W3:Y:S02]  /*6450*/  SYNCS.PHASECHK.TRANS64.TRYWAIT P3, [UR47+0x344c0], R12 ;  /* 0x0344c00cff0075a7 */ /* 0x000ee4000806016f */
[----:B---3--:R-:W-:Y:S05]  /*6460*/  @!P3 BRA `(.L_x_74) ;  /* 0x000000880014b947 */ /* 0x008fea0003800000 */
.L_x_276:
[----:B------:R-:W-:Y:S05]  /*6470*/  @P1 WARPSYNC.ALL ;  /* 0x0000000000001948 */ /* 0x000fea0003800000 */
[----:B------:R-:W4:Y:S01]  /*6480*/  @P1 LDSM.16.MT88.4 R4, [R13+0x32000] ;  /* 0x032000000d04183b */ /* 0x000f220000004200 */
[-C--:B---3--:R-:W-:Y:S01]  /*6490*/  FMUL R15, R104, R3.reuse ;  /* 0x00000003680f7220 */ /* 0x088fe20000400000 */
[-C--:B------:R-:W-:Y:S01]  /*64a0*/  FMUL R105, R105, R3.reuse ;  /* 0x0000000369697220 */ /* 0x080fe20000400000 */
[-C--:B------:R-:W-:Y:S01]  /*64b0*/  FMUL R17, R106, R3.reuse ;  /* 0x000000036a117220 */ /* 0x080fe20000400000 */
[----:B------:R-:W3:Y:S01]  /*64c0*/  @P1 LDSM.16.MT88.4 R8, [R13+0x32800] ;  /* 0x032800000d08183b */ /* 0x000ee20000004200 */
[-C--:B------:R-:W-:Y:S01]  /*64d0*/  FMUL R107, R107, R3.reuse ;  /* 0x000000036b6b7220 */ /* 0x080fe20000400000 */
[-C--:B------:R-:W-:Y:S01]  /*64e0*/  FMUL R19, R108, R3.reuse ;  /* 0x000000036c137220 */ /* 0x080fe20000400000 */
[-C--:B------:R-:W-:Y:S01]  /*64f0*/  FMUL R109, R109, R3.reuse ;  /* 0x000000036d6d7220 */ /* 0x080fe20000400000 */
[-C--:B------:R-:W-:Y:S01]  /*6500*/  FMUL R21, R110, R3.reuse ;  /* 0x000000036e157220 */ /* 0x080fe20000400000 */
[-C--:B------:R-:W-:Y:S01]  /*6510*/  FMUL R111, R111, R3.reuse ;  /* 0x000000036f6f7220 */ /* 0x080fe20000400000 */
[-C--:B--2---:R-:W-:Y:S01]  /*6520*/  FMUL R25, R112, R3.reuse ;  /* 0x0000000370197220 */ /* 0x084fe20000400000 */
        /* <DEDUP_REMOVED lines=9> */
[----:B----4-:R-:W-:-:S02]  /*65c0*/  HADD2.F32 R14, -RZ, R4.H0_H0 ;  /* 0x20000004ff0e7230 */ /* 0x010fc40000004100 */
        /* <DEDUP_REMOVED lines=13> */
[----:B---3--:R-:W-:Y:S02]  /*66a0*/  HADD2.F32 R24, -RZ, R8.H0_H0 ;  /* 0x20000008ff187230 */ /* 0x008fe40000004100 */
[----:B------:R-:W-:Y:S01]  /*66b0*/  FFMA R18, R20, R0, R109 ;  /* 0x0000000014127223 */ /* 0x000fe2000000006d */
[----:B------:R-:W-:-:S02]  /*66c0*/  HADD2.F32 R28, -RZ, R9.H0_H0 ;  /* 0x20000009ff1c7230 */ /* 0x000fc40000004100 */
[-C--:B------:R-:W-:Y:S01]  /*66d0*/  FFMA R20, R26, R0.reuse, R111 ;  /* 0x000000001a147223 */ /* 0x080fe2000000006f */
[----:B------:R-:W-:Y:S02]  /*66e0*/  HADD2.F32 R26, -RZ, R8.H1_H1 ;  /* 0x30000008ff1a7230 */ /* 0x000fe40000004100 */
        /* <DEDUP_REMOVED lines=37> */
.L_x_76:
[----:B------:R-:W-:Y:S05]  /*6940*/  BSYNC B0 ;  /* 0x0000000000007941 */ /* 0x000fea0003800000 */
.L_x_75:
[----:B------:R-:W-:Y:S06]  /*6950*/  BAR.SYNC.DEFER_BLOCKING 0x1, 0x80 ;  /* 0x0042000000007b1d */ /* 0x000fec0000010000 */
[----:B------:R-:W-:Y:S05]  /*6960*/  @!P0 BRA `(.L_x_77) ;  /* 0x0000000000048947 */ /* 0x000fea0003800000 */
[----:B------:R-:W-:Y:S01]  /*6970*/  BPT.TRAP 0x1 ;  /* 0x000000040000795c */ /* 0x000fe20000300000 */
.L_x_77:
[----:B------:R-:W-:-:S04]  /*6980*/  UIADD3 UR4, UR47, 0x344d8, URZ ;  /* 0x000344d82f047890 */ /* 0x000fc8000fffe03f */
[----:B------:R-:W-:-:S09]  /*6990*/  UPRMT UR9, UR57, 0x654, UR4 ;  /* 0x0000065439097896 */ /* 0x000fd20008000004 */
[----:B------:R-:W-:Y:S01]  /*69a0*/  SYNCS.ARRIVE.TRANS64.RED.A1T0 RZ, [UR9], RZ ;  /* 0x000000ffffff79a7 */ /* 0x000fe20008100409 */
[----:B------:R-:W-:Y:S05]  /*69b0*/  @!P0 BRA `(.L_x_78) ;  /* 0x0000000000048947 */ /* 0x000fea0003800000 */
[----:B------:R-:W-:Y:S01]  /*69c0*/  BPT.TRAP 0x1 ;  /* 0x000000040000795c */ /* 0x000fe20000300000 */
.L_x_78:
[----:B------:R-:W3:Y:S02]  /*69d0*/  SYNCS.PHASECHK.TRANS64.TRYWAIT P3, [UR47+0x344c8], R12 ;  /* 0x0344c80cff0075a7 */ /* 0x000ee4000806016f */
[----:B---3--:R-:W-:Y:S05]  /*69e0*/  @!P3 BRA `(.L_x_79) ;  /* 0x0000008000ccb947 */ /* 0x008fea0003800000 */
.L_x_277:
        /* <DEDUP_REMOVED lines=58> */
[----:B------:R-:W-:Y:S01]  /*6d90*/  F2FP.F16.F32.PACK_AB R17, R24, R27 ;  /* 0x0000001b1811723e */ /* 0x000fe200000000ff */
[----:B------:R2:W-:Y:S01]  /*6da0*/  STSM.16.MT88.4 [R13+0x33000], R32 ;  /* 0x033000200d007844 */ /* 0x0005e20000004200 */
[----:B------:R-:W-:Y:S02]  /*6db0*/  F2FP.F16.F32.PACK_AB R18, R26, R29 ;  /* 0x0000001d1a12723e */ /* 0x000fe400000000ff */
        /* <DEDUP_REMOVED lines=11> */
[----:B------:R-:W-:Y:S02]  /*6e70*/  UIADD3 UR5, UR45, 0x40, URZ ;  /* 0x000000402d057890 */ /* 0x000fe4000fffe03f */
[----:B------:R-:W-:-:S09]  /*6e80*/  UIADD3 UR4, UR47, 0x33000, URZ ;  /* 0x000330002f047890 */ /* 0x000fd2000fffe03f */
[----:B------:R3:W-:Y:S01]  /*6e90*/  UTMASTG.2D [UR4], [UR36] ;  /* 0x00000004240073b5 */ /* 0x0007e20008008000 */
[----:B------:R0:W-:Y:S01]  /*6ea0*/  UTMACMDFLUSH ;  /* 0x00000000000079b7 */ /* 0x0001e20000000000 */
[----:B---3--:R-:W-:-:S04]  /*6eb0*/  DEPBAR.LE SB0, 0x1 ;  /* 0x000080400000791a */ /* 0x008fc80000000000 */
.L_x_81:
[----:B------:R-:W-:Y:S05]  /*6ec0*/  BSYNC B0 ;  /* 0x0000000000007941 */ /* 0x000fea0003800000 */
.L_x_80:
[----:B------:R-:W-:Y:S06]  /*6ed0*/  BAR.SYNC.DEFER_BLOCKING 0x1, 0x80 ;  /* 0x0042000000007b1d */ /* 0x000fec0000010000 */
[----:B------:R-:W-:Y:S05]  /*6ee0*/  @!P0 BRA `(.L_x_82) ;  /* 0x0000000000048947 */ /* 0x000fea0003800000 */
[----:B------:R-:W-:Y:S01]  /*6ef0*/  BPT.TRAP 0x1 ;  /* 0x000000040000795c */ /* 0x000fe20000300000 */
.L_x_82:
[----:B------:R-:W-:-:S04]  /*6f00*/  UIADD3 UR4, UR47, 0x344e0, URZ ;  /* 0x000344e02f047890 */ /* 0x000fc8000fffe03f */
[----:B------:R-:W-:-:S09]  /*6f10*/  UPRMT UR10, UR57, 0x654, UR4 ;  /* 0x00000654390a7896 */ /* 0x000fd20008000004 */
[----:B------:R-:W-:Y:S01]  /*6f20*/  SYNCS.ARRIVE.TRANS64.RED.A1T0 RZ, [UR10], RZ ;  /* 0x000000ffffff79a7 */ /* 0x000fe2000810040a */
[----:B------:R-:W-:Y:S05]  /*6f30*/  @!P0 BRA `(.L_x_83) ;  /* 0x0000000000048947 */ /* 0x000fea0003800000 */
[----:B------:R-:W-:Y:S01]  /*6f40*/  BPT.TRAP 0x1 ;  /* 0x000000040000795c */ /* 0x000fe20000300000 */
.L_x_83:
[----:B------:R-:W-:-:S05]  /*6f50*/  IMAD.MOV.U32 R12, RZ, RZ, 0x1 ;  /* 0x00000001ff0c7424 */ /* 0x000fca00078e00ff */
[----:B------:R-:W-:-:S04]  /*6f60*/  SHF.L.U32 R12, R12, 0x1f, RZ ;  /* 0x0000001f0c0c7819 */ /* 0x000fc800000006ff */
[----:B------:R-:W3:Y:S02]  /*6f70*/  SYNCS.PHASECHK.TRANS64.TRYWAIT P3, [UR47+0x344b0], R12 ;  /* 0x0344b00cff0075a7 */ /* 0x000ee4000806016f */
[----:B---3--:R-:W-:Y:S05]  /*6f80*/  @!P3 BRA `(.L_x_84) ;  /* 0x0000007c007cb947 */ /* 0x008fea0003800000 */
.L_x_278:
[----:B------:R-:W-:Y:S05]  /*6f90*/  @P1 WARPSYNC.ALL ;  /* 0x0000000000001948 */ /* 0x000fea0003800000 */
[----:B------:R-:W4:Y:S01]  /*6fa0*/  @P1 LDSM.16.MT88.4 R4, [R13+0x30000] ;  /* 0x030000000d04183b */ /* 0x000f220000004200 */
[-C--:B---3--:R-:W-:Y:S01]  /*6fb0*/  FMUL R15, R120, R3.reuse ;  /* 0x00000003780f7220 */ /* 0x088fe20000400000 */
[-C--:B------:R-:W-:Y:S01]  /*6fc0*/  FMUL R121, R121, R3.reuse ;  /* 0x0000000379797220 */ /* 0x080fe20000400000 */
[-C--:B--2---:R-:W-:Y:S01]  /*6fd0*/  FMUL R17, R122, R3.reuse ;  /* 0x000000037a117220 */ /* 0x084fe20000400000 */
        /* <DEDUP_REMOVED lines=30> */
[----:B--2---:R-:W-:Y:S02]  /*71c0*/  HADD2.F32 R24, -RZ, R8.H0_H0 ;  /* 0x20000008ff187230 */ /* 0x004fe40000004100 */
        /* <DEDUP_REMOVED lines=41> */
.L_x_86:
[----:B------:R-:W-:Y:S05]  /*7460*/  BSYNC B0 ;  /* 0x0000000000007941 */ /* 0x000fea0003800000 */
.L_x_85:
[----:B------:R-:W-:Y:S06]  /*7470*/  BAR.SYNC.DEFER_BLOCKING 0x1, 0x80 ;  /* 0x0042000000007b1d */ /* 0x000fec0000010000 */
[----:B------:R-:W-:Y:S05]  /*7480*/  @!P0 BRA `(.L_x_87) ;  /* 0x0000000000048947 */ /* 0x000fea0003800000 */
[----:B------:R-:W-:Y:S01]  /*7490*/  BPT.TRAP 0x1 ;  /* 0x000000040000795c */ /* 0x000fe20000300000 */
.L_x_87:
[----:B------:R-:W-:-:S04]  /*74a0*/  UIADD3 UR7, UR47, 0x344e8, URZ ;  /* 0x000344e82f077890 */ /* 0x000fc8000fffe03f */
[----:B------:R-:W-:-:S09]  /*74b0*/  UPRMT UR7, UR57, 0x654, UR7 ;  /* 0x0000065439077896 */ /* 0x000fd20008000007 */
[----:B------:R-:W-:Y:S01]  /*74c0*/  SYNCS.ARRIVE.TRANS64.RED.A1T0 RZ, [UR7], RZ ;  /* 0x000000ffffff79a7 */ /* 0x000fe20008100407 */
[----:B------:R-:W-:Y:S05]  /*74d0*/  @!P0 BRA `(.L_x_88) ;  /* 0x0000000000048947 */ /* 0x000fea0003800000 */
[----:B------:R-:W-:Y:S01]  /*74e0*/  BPT.TRAP 0x1 ;  /* 0x000000040000795c */ /* 0x000fe20000300000 */
.L_x_88:
[----:B------:R-:W3:Y:S02]  /*74f0*/  SYNCS.PHASECHK.TRANS64.TRYWAIT P3, [UR47+0x344b8], R12 ;  /* 0x0344b80cff0075a7 */ /* 0x000ee4000806016f */
[----:B---3--:R-:W-:Y:S05]  /*7500*/  @!P3 BRA `(.L_x_89) ;  /* 0x000000780034b947 */ /* 0x008fea0003800000 */
.L_x_279:
        /* <DEDUP_REMOVED lines=77> */
.L_x_91:
[----:B------:R-:W-:Y:S05]  /*79e0*/  BSYNC B0 ;  /* 0x0000000000007941 */ /* 0x000fea0003800000 */
.L_x_90:
[----:B------:R-:W-:Y:S06]  /*79f0*/  BAR.SYNC.DEFER_BLOCKING 0x1, 0x80 ;  /* 0x0042000000007b1d */ /* 0x000fec0000010000 */
[----:B------:R-:W-:Y:S05]  /*7a00*/  @!P0 BRA `(.L_x_92) ;  /* 0x0000000000048947 */ /* 0x000fea0003800000 */
[----:B------:R-:W-:Y:S01]  /*7a10*/  BPT.TRAP 0x1 ;  /* 0x000000040000795c */ /* 0x000fe20000300000 */
.L_x_92:
[----:B------:R-:W-:Y:S01]  /*7a20*/  SYNCS.ARRIVE.TRANS64.RED.A1T0 RZ, [UR8], RZ ;  /* 0x000000ffffff79a7 */ /* 0x000fe20008100408 */
[----:B------:R-:W-:Y:S05]  /*7a30*/  @!P0 BRA `(.L_x_93) ;  /* 0x0000000000048947 */ /* 0x000fea0003800000 */
[----:B------:R-:W-:Y:S01]  /*7a40*/  BPT.TRAP 0x1 ;  /* 0x000000040000795c */ /* 0x000fe20000300000 */
.L_x_93:
[----:B------:R-:W3:Y:S02]  /*7a50*/  SYNCS.PHASECHK.TRANS64.TRYWAIT P3, [UR47+0x344c0], R12 ;  /* 0x0344c00cff0075a7 */ /* 0x000ee4000806016f */
[----:B---3--:R-:W-:Y:S05]  /*7a60*/  @!P3 BRA `(.L_x_94) ;  /* 0x0000007000f4b947 */ /* 0x008fea0003800000 */
.L_x_280:
[----:B------:R-:W-:Y:S05]  /*7a70*/  @P1 WARPSYNC.ALL ;  /* 0x0000000000001948 */ /* 0x000fea0003800000 */
[----:B------:R-:W4:Y:S01]  /*7a80*/  @P1 LDSM.16.MT88.4 R4, [R13+0x32000] ;  /* 0x032000000d04183b */ /* 0x000f220000004200 */
[-C--:B------:R-:W-:Y:S01]  /*7a90*/  FMUL R17, R138, R3.reuse ;  /* 0x000000038a117220 */ /* 0x080fe20000400000 */
[-C--:B------:R-:W-:Y:S01]  /*7aa0*/  FMUL R139, R139, R3.reuse ;  /* 0x000000038b8b7220 */ /* 0x080fe20000400000 */
[-C--:B------:R-:W-:Y:S01]  /*7ab0*/  FMUL R19, R140, R3.reuse ;  /* 0x000000038c137220 */ /* 0x080fe20000400000 */
[----:B------:R-:W5:Y:S01]  /*7ac0*/  @P1 LDSM.16.MT88.4 R8, [R13+0x32800] ;  /* 0x032800000d08183b */ /* 0x000f620000004200 */
[-C--:B------:R-:W-:Y:S01]  /*7ad0*/  FMUL R141, R141, R3.reuse ;  /* 0x000000038d8d7220 */ /* 0x080fe20000400000 */
[-C--:B------:R-:W-:Y:S01]  /*7ae0*/  FMUL R21, R142, R3.reuse ;  /* 0x000000038e157220 */ /* 0x080fe20000400000 */
[-C--:B------:R-:W-:Y:S01]  /*7af0*/  FMUL R143, R143, R3.reuse ;  /* 0x000000038f8f7220 */ /* 0x080fe20000400000 */
[-C--:B------:R-:W-:Y:S01]  /*7b00*/  FMUL R145, R145, R3.reuse ;  /* 0x0000000391917220 */ /* 0x080fe20000400000 */
[-C--:B---3--:R-:W-:Y:S01]  /*7b10*/  FMUL R15, R136, R3.reuse ;  /* 0x00000003880f7220 */ /* 0x088fe20000400000 */
        /* <DEDUP_REMOVED lines=16> */
[----:B-----5:R-:W-:Y:S02]  /*7c20*/  HADD2.F32 R28, -RZ, R8.H1_H1 ;  /* 0x30000008ff1c7230 */ /* 0x020fe40000004100 */
[----:B------:R-:W-:Y:S01]  /*7c30*/  FFMA R19, R20, R0, R19 ;  /* 0x0000000014137223 */ /* 0x000fe20000000013 */
[----:B------:R-:W-:-:S02]  /*7c40*/  HADD2.F32 R20, -RZ, R7.H0_H0 ;  /* 0x20000007ff147230 */ /* 0x000fc40000004100 */
[-C--:B------:R-:W-:Y:S01]  /*7c50*/  FFMA R18, R24, R0.reuse, R141 ;  /* 0x0000000018127223 */ /* 0x080fe2000000008d */
[----:B------:R-:W-:Y:S01]  /*7c60*/  HADD2.F32 R24, -RZ, R7.H1_H1 ;  /* 0x30000007ff187230 */ /* 0x000fe20000004100 */
[----:B------:R-:W-:Y:S01]  /*7c70*/  F2FP.F16.F32.PACK_AB R33, R16, R17 ;  /* 0x000000111021723e */ /* 0x000fe200000000ff */
[----:B------:R-:W-:Y:S02]  /*7c80*/  HADD2.F32 R14, -RZ, R4.H0_H0 ;  /* 0x20000004ff0e7230 */ /* 0x000fe40000004100 */
[-C--:B------:R-:W-:Y:S01]  /*7c90*/  FFMA R21, R20, R0.reuse, R21 ;  /* 0x0000000014157223 */ /* 0x080fe20000000015 */
[----:B------:R-:W-:Y:S02]  /*7ca0*/  HADD2.F32 R26, -RZ, R8.H0_H0 ;  /* 0x20000008ff1a7230 */ /* 0x000fe40000004100 */
[-C--:B------:R-:W-:Y:S01]  /*7cb0*/  FFMA R20, R24, R0.reuse, R143 ;  /* 0x0000000018147223 */ /* 0x080fe2000000008f */
[----:B------:R-:W-:Y:S02]  /*7cc0*/  HADD2.F32 R30, -RZ, R9.H0_H0 ;  /* 0x20000009ff1e7230 */ /* 0x000fe40000004100 */
[-C--:B------:R-:W-:Y:S01]  /*7cd0*/  FFMA R24, R28, R0.reuse, R145 ;  /* 0x000000001c187223 */ /* 0x080fe20000000091 */
[-C--:B------:R-:W-:Y:S01]  /*7ce0*/  FFMA R15, R14, R0.reuse, R15 ;  /* 0x000000000e0f7223 */ /* 0x080fe2000000000f */
[----:B------:R-:W-:Y:S01]  /*7cf0*/  FFMA R25, R26, R0, R25 ;  /* 0x000000001a197223 */ /* 0x000fe20000000019 */
[----:B------:R-:W-:-:S02]  /*7d00*/  HADD2.F32 R28, -RZ, R10.H0_H0 ;  /* 0x2000000aff1c7230 */ /* 0x000fc40000004100 */
[-C--:B------:R-:W-:Y:S01]  /*7d10*/  FFMA R27, R30, R0.reuse, R27 ;  /* 0x000000001e1b7223 */ /* 0x080fe2000000001b */
[----:B------:R-:W-:Y:S01]  /*7d20*/  HADD2.F32 R14, -RZ, R4.H1_H1 ;  /* 0x30000004ff0e7230 */ /* 0x000fe20000004100 */
[----:B------:R-:W-:Y:S01]  /*7d30*/  F2FP.F16.F32.PACK_AB R35, R20, R21 ;  /* 0x000000151423723e */ /* 0x000fe200000000ff */
[----:B------:R-:W-:Y:S02]  /*7d40*/  HADD2.F32 R26, -RZ, R9.H1_H1 ;  /* 0x30000009ff1a7230 */ /* 0x000fe40000004100 */
[-C--:B------:R-:W-:Y:S01]  /*7d50*/  FFMA R29, R28, R0.reuse, R29 ;  /* 0x000000001c1d7223 */ /* 0x080fe2000000001d */
[----:B------:R-:W-:Y:S02]  /*7d60*/  HADD2.F32 R30, -RZ, R10.H1_H1 ;  /* 0x3000000aff1e7230 */ /* 0x000fe40000004100 */
[-C--:B------:R-:W-:Y:S01]  /*7d70*/  FFMA R14, R14, R0.reuse, R137 ;  /* 0x000000000e0e7223 */ /* 0x080fe20000000089 */
[--C-:B------:R-:W-:Y:S02]  /*7d80*/  HADD2.F32 R32, -RZ, R11.reuse.H0_H0 ;  /* 0x2000000bff207230 */ /* 0x100fe40000004100 */
[----:B------:R-:W-:Y:S01]  /*7d90*/  FFMA R26, R26, R0, R147 ;  /* 0x000000001a1a7223 */ /* 0x000fe20000000093 */
[----:B------:R-:W-:-:S02]  /*7da0*/  HADD2.F32 R34, -RZ, R11.H1_H1 ;  /* 0x3000000bff227230 */ /* 0x000fc40000004100 */
[-C--:B------:R-:W-:Y:S01]  /*7db0*/  FFMA R28, R30, R0.reuse, R149 ;  /* 0x000000001e1c7223 */ /* 0x080fe20000000095 */
[----:B------:R-:W-:Y:S01]  /*7dc0*/  F2FP.F16.F32.PACK_AB R24, R24, R25 ;  /* 0x000000191818723e */ /* 0x000fe200000000ff */
[-C--:B------:R-:W-:Y:S01]  /*7dd0*/  FFMA R31, R32, R0.reuse, R31 ;  /* 0x00000000201f7223 */ /* 0x080fe2000000001f */
[----:B------:R-:W-:Y:S01]  /*7de0*/  F2FP.F16.F32.PACK_AB R32, R14, R15 ;  /* 0x0000000f0e20723e */ /* 0x000fe200000000ff */
[----:B------:R-:W-:Y:S01]  /*7df0*/  FFMA R30, R34, R0, R151 ;  /* 0x00000000221e7223 */ /* 0x000fe20000000097 */
        /* <DEDUP_REMOVED lines=20> */
.L_x_96:
[----:B------:R-:W-:Y:S05]  /*7f40*/  BSYNC B0 ;  /* 0x0000000000007941 */ /* 0x000fea0003800000 */
.L_x_95:
[----:B------:R-:W-:Y:S06]  /*7f50*/  BAR.SYNC.DEFER_BLOCKING 0x1, 0x80 ;  /* 0x0042000000007b1d */ /* 0x000fec0000010000 */
[----:B------:R-:W-:Y:S05]  /*7f60*/  @!P0 BRA `(.L_x_97) ;  /* 0x0000000000048947 */ /* 0x000fea0003800000 */
[----:B------:R-:W-:Y:S01]  /*7f70*/  BPT.TRAP 0x1 ;  /* 0x000000040000795c */ /* 0x000fe20000300000 */
.L_x_97:
[----:B------:R-:W-:Y:S01]  /*7f80*/  SYNCS.ARRIVE.TRANS64.RED.A1T0 RZ, [UR9], RZ ;  /* 0x000000ffffff79a7 */ /* 0x000fe20008100409 */
[----:B------:R-:W-:Y:S05]  /*7f90*/  @!P0 BRA `(.L_x_98) ;  /* 0x0000000000048947 */ /* 0x000fea0003800000 */
[----:B------:R-:W-:Y:S01]  /*7fa0*/  BPT.TRAP 0x1 ;  /* 0x000000040000795c */ /* 0x000fe20000300000 */
.L_x_98:
[----:B------:R-:W3:Y:S02]  /*7fb0*/  SYNCS.PHASECHK.TRANS64.TRYWAIT P3, [UR47+0x344c8], R12 ;  /* 0x0344c80cff0075a7 */ /* 0x000ee4000806016f */
[----:B---3--:R-:W-:Y:S05]  /*7fc0*/  @!P3 BRA `(.L_x_99) ;  /* 0x0000006c00b4b947 */ /* 0x008fea0003800000 */
.L_x_281:
[----:B------:R-:W-:Y:S05]  /*7fd0*/  @P1 WARPSYNC.ALL ;  /* 0x0000000000001948 */ /* 0x000fea0003800000 */
[----:B------:R-:W4:Y:S01]  /*7fe0*/  @P1 LDSM.16.MT88.4 R4, [R13+0x33000] ;  /* 0x033000000d04183b */ /* 0x000f220000004200 */
[-C--:B------:R-:W-:Y:S01]  /*7ff0*/  FMUL R72, R72, R3.reuse ;  /* 0x0000000348487220 */ /* 0x080fe20000400000 */
[-C--:B---3--:R-:W-:Y:S01]  /*8000*/  FMUL R12, R73, R3.reuse ;  /* 0x00000003490c7220 */ /* 0x088fe20000400000 */
[-C--:B------:R-:W-:Y:S01]  /*8010*/  FMUL R74, R74, R3.reuse ;  /* 0x000000034a4a7220 */ /* 0x080fe20000400000 */
[----:B------:R-:W3:Y:S01]  /*8020*/  @P1 LDSM.16.MT88.4 R8, [R13+0x33800] ;  /* 0x033800000d08183b */ /* 0x000ee20000004200 */
        /* <DEDUP_REMOVED lines=12> */
[----:B------:R-:W-:Y:S01]  /*80f0*/  FMUL R28, R87, R3 ;  /* 0x00000003571c7220 */ /* 0x000fe20000400000 */
[----:B------:R-:W-:Y:S05]  /*8100*/  WARPSYNC.ALL ;  /* 0x0000000000007948 */ /* 0x000fea0003800000 */
[----:B------:R-:W-:Y:S01]  /*8110*/  BSSY B0, `(.L_x_100) ;  /* 0x0000039000007945 */ /* 0x000fe20003800000 */
[----:B----4-:R-:W-:-:S02]  /*8120*/  HADD2.F32 R17, -RZ, R5.H0_H0 ;  /* 0x20000005ff117230 */ /* 0x010fc40000004100 */
[----:B------:R-:W-:Y:S02]  /*8130*/  HADD2.F32 R25, -RZ, R7.H0_H0 ;  /* 0x20000007ff197230 */ /* 0x000fe40000004100 */
[--C-:B------:R-:W-:Y:S02]  /*8140*/  HADD2.F32 R3, -RZ, R4.reuse.H0_H0 ;  /* 0x20000004ff037230 */ /* 0x100fe40000004100 */
[-C--:B------:R-:W-:Y:S01]  /*8150*/  FFMA R17, R17, R0.reuse, R74 ;  /* 0x0000000011117223 */ /* 0x080fe2000000004a */
[----:B------:R-:W-:Y:S02]  /*8160*/  HADD2.F32 R15, -RZ, R4.H1_H1 ;  /* 0x30000004ff0f7230 */ /* 0x000fe40000004100 */
[-C--:B------:R-:W-:Y:S01]  /*8170*/  FFMA R25, R25, R0.reuse, R78 ;  /* 0x0000000019197223 */ /* 0x080fe2000000004e */
[----:B------:R-:W-:Y:S02]  /*8180*/  HADD2.F32 R5, -RZ, R5.H1_H1 ;  /* 0x30000005ff057230 */ /* 0x000fe40000004100 */
        /* <DEDUP_REMOVED lines=49> */
.L_x_101:
[----:B------:R-:W-:Y:S05]  /*84a0*/  BSYNC B0 ;  /* 0x0000000000007941 */ /* 0x000fea0003800000 */
.L_x_100:
[----:B------:R-:W-:Y:S06]  /*84b0*/  BAR.SYNC.DEFER_BLOCKING 0x1, 0x80 ;  /* 0x0042000000007b1d */ /* 0x000fec0000010000 */
[----:B------:R-:W-:Y:S05]  /*84c0*/  @!P0 BRA `(.L_x_102) ;  /* 0x0000000000048947 */ /* 0x000fea0003800000 */
[----:B------:R-:W-:Y:S01]  /*84d0*/  BPT.TRAP 0x1 ;  /* 0x000000040000795c */ /* 0x000fe20000300000 */
.L_x_102:
[----:B------:R-:W-:Y:S01]  /*84e0*/  UISETP.NE.AND UP0, UPT, UR53, 0x3, UPT ;  /* 0x000000033500788c */ /* 0x000fe2000bf05270 */
[----:B------:R-:W-:Y:S05]  /*84f0*/  SYNCS.ARRIVE.TRANS64.RED.A1T0 RZ, [UR10], RZ ;  /* 0x000000ffffff79a7 */ /* 0x000fea000810040a */
[----:B------:R-:W-:-:S13]  /*8500*/  PLOP3.LUT P1, PT, PT, PT, UP0, 0x80, 0x0 ;  /* 0x000000000000781c */ /* 0x000fda0003f2f008 */
[----:B------:R-:W-:Y:S05]  /*8510*/  @!P1 BRA `(.L_x_103) ;  /* 0x0000000000049947 */ /* 0x000fea0003800000 */
[----:B------:R-:W-:Y:S01]  /*8520*/  BPT.TRAP 0x1 ;  /* 0x000000040000795c */ /* 0x000fe20000300000 */
.L_x_103:
[C---:B------:R-:W-:Y:S02]  /*8530*/  R2UR UR4, R2.reuse ;  /* 0x00000000020472ca */ /* 0x040fe400000e0000 */
[----:B------:R-:W-:Y:S02]  /*8540*/  SHF.L.U32 R0, R23, 0x1f, RZ ;  /* 0x0000001f17007819 */ /* 0x000fe400000006ff */
[----:B------:R-:W-:-:S09]  /*8550*/  LEA R19, R2, UR47, 0x4 ;  /* 0x0000002f02137c11 */ /* 0x000fd2000f8e20ff */
[----:B------:R-:W-:-:S09]  /*8560*/  ULEA UR4, UR4, UR47, 0x3 ;  /* 0x0000002f04047291 */ /* 0x000fd2000f8e183f */
[----:B------:R-:W3:Y:S02]  /*8570*/  SYNCS.PHASECHK.TRANS64.TRYWAIT P2, [UR4+0x34400], R0 ;  /* 0x03440000ff0075a7 */ /* 0x000ee40008040144 */
[----:B---3--:R-:W-:Y:S05]  /*8580*/  @!P2 BRA `(.L_x_104) ;  /* 0x00000068005ca947 */ /* 0x008fea0003800000 */
.L_x_282:
[----:B------:R-:W4:Y:S01]  /*8590*/  LDS.128 R16, [R19+0x34520] ;  /* 0x0345200013107984 */ /* 0x000f220000000c00 */
[----:B------:R-:W-:Y:S01]  /*85a0*/  @!PT LDS RZ, [RZ] ;  /* 0x00000000fffff984 */ /* 0x000fe20000000800 */
[----:B------:R-:W-:Y:S01]  /*85b0*/  @!PT LDS RZ, [RZ] ;  /* 0x00000000fffff984 */ /* 0x000fe20000000800 */
[----:B------:R-:W-:Y:S01]  /*85c0*/  @!PT LDS RZ, [RZ] ;  /* 0x00000000fffff984 */ /* 0x000fe20000000800 */
[----:B------:R-:W-:Y:S01]  /*85d0*/  @!PT LDS RZ, [RZ] ;  /* 0x00000000fffff984 */ /* 0x000fe20000000800 */
[----:B------:R5:W-:Y:S06]  /*85e0*/  MEMBAR.ALL.CTA ;  /* 0x0000000000007992 */ /* 0x000bec0000008000 */
[----:B-----5:R-:W1:Y:S01]  /*85f0*/  FENCE.VIEW.ASYNC.S ;  /* 0x00000000000073c6 */ /* 0x020e620000000000 */
[----:B------:R-:W-:Y:S05]  /*8600*/  @!P1 BRA `(.L_x_105) ;  /* 0x0000000000049947 */ /* 0x000fea0003800000 */
[----:B------:R-:W-:Y:S01]  /*8610*/  BPT.TRAP 0x1 ;  /* 0x000000040000795c */ /* 0x000fe20000300000 */
.L_x_105:
[----:B------:R-:W-:Y:S01]  /*8620*/  UIADD3 UR4, UR4, 0x34440, URZ ;  /* 0x0003444004047890 */ /* 0x000fe2000fffe03f */
[----:B----4-:R-:W-:Y:S01]  /*8630*/  ISETP.NE.AND P3, PT, R19, RZ, PT ;  /* 0x000000ff1300720c */ /* 0x010fe20003f65270 */
[----:B------:R-:W-:Y:S02]  /*8640*/  VIADD R2, R2, 0x1 ;  /* 0x0000000102027836 */ /* 0x000fe40000000000 */
[----:B------:R-:W-:Y:S01]  /*8650*/  UPRMT UR4, UR57, 0x654, UR4 ;  /* 0x0000065439047896 */ /* 0x000fe20008000004 */
[----:B------:R-:W-:Y:S02]  /*8660*/  IMAD.MOV.U32 R19, RZ, RZ, RZ ;  /* 0x000000ffff137224 */ /* 0x000fe400078e00ff */
[----:B------:R-:W-:-:S04]  /*8670*/  ISETP.NE.AND P2, PT, R2, 0x8, PT ;  /* 0x000000080200780c */ /* 0x000fc80003f45270 */
[----:B---3--:R-:W-:Y:S02]  /*8680*/  SEL R0, RZ, 0x1, P2 ;  /* 0x00000001ff007807 */ /* 0x008fe40001000000 */
[----:B-1----:R-:W-:Y:S01]  /*8690*/  SYNCS.ARRIVE.TRANS64.RED.A1T0 RZ, [UR4], RZ ;  /* 0x000000ffffff79a7 */ /* 0x002fe20008100404 */
[----:B------:R-:W-:Y:S02]  /*86a0*/  SEL R2, R2, RZ, P2 ;  /* 0x000000ff02027207 */ /* 0x000fe40001000000 */
[----:B------:R-:W-:Y:S01]  /*86b0*/  LOP3.LUT R23, R23, R0, RZ, 0x3c, !PT ;  /* 0x0000000017177212 */ /* 0x000fe200078e3cff */
[----:B------:R-:W-:Y:S06]  /*86c0*/  @!P3 BRA `(.L_x_106) ;  /* 0x0000000000b4b947 */ /* 0x000fec0003800000 */
[----:B--2---:R-:W1:Y:S02]  /*86d0*/  LDC.64 R4, c[0x0][0x290] ;  /* 0x0000a400ff047b82 */ /* 0x004e640000000a00 */
[----:B-1----:R-:W-:-:S06]  /*86e0*/  IMAD.WIDE R4, R18, 0xc, R4 ;  /* 0x0000000c12047825 */ /* 0x002fcc00078e0204 */
[----:B------:R-:W2:Y:S02]  /*86f0*/  LDG.E R4, desc[UR38][R4.64+0x8] ;  /* 0x0000082604047981 */ /* 0x000ea4000c1e1900 */
[----:B--2---:R-:W-:-:S13]  /*8700*/  R2UR UR4, R4 ;  /* 0x00000000040472ca */ /* 0x004fda00000e0000 */
[----:B------:R-:W-:-:S04]  /*8710*/  UIADD3 UR4, UR4, 0x7f, URZ ;  /* 0x0000007f04047890 */ /* 0x000fc8000fffe03f */
[----:B------:R-:W-:-:S04]  /*8720*/  USHF.R.S32.HI UR5, URZ, 0x1f, UR4 ;  /* 0x0000001f3f057899 */ /* 0x000fc80008011404 */
[----:B------:R-:W-:-:S04]  /*8730*/  ULEA.HI UR5, UR5, UR4, URZ, 0x7 ;  /* 0x0000000405057291 */ /* 0x000fc8000f8f383f */
[----:B------:R-:W-:-:S04]  /*8740*/  USHF.R.S32.HI UR5, URZ, 0x7, UR5 ;  /* 0x000000073f057899 */ /* 0x000fc80008011405 */
[----:B------:R-:W-:Y:S02]  /*8750*/  UIADD3 UR40, UR40, UR5, URZ ;  /* 0x0000000528287290 */ /* 0x000fe4000fffe03f */
[----:B------:R-:W-:Y:S02]  /*8760*/  UISETP.GE.U32.AND UP1, UPT, UR5, 0x3, UPT ;  /* 0x000000030500788c */ /* 0x000fe4000bf26070 */
[----:B------:R-:W-:-:S04]  /*8770*/  UISETP.GT.U32.AND UP0, UPT, UR40, 0x2, UPT ;  /* 0x000000022800788c */ /* 0x000fc8000bf04070 */
[----:B------:R-:W-:-:S04]  /*8780*/  UISETP.LT.U32.AND UP0, UPT, UR5, 0x3, UP0 ;  /* 0x000000030500788c */ /* 0x000fc80008701070 */
[----:B------:R-:W-:Y:S02]  /*8790*/  USEL UR6, URZ, 0x1, !UP0 ;  /* 0x000000013f067887 */ /* 0x000fe4000c000000 */
[----:B------:R-:W-:Y:S02]  /*87a0*/  @UP1 UIMAD.WIDE.U32 UR4, UR40, -0x55555555, URZ ;  /* 0xaaaaaaab280418a5 */ /* 0x000fe4000f8e003f */
[----:B------:R-:W-:Y:S02]  /*87b0*/  ULOP3.LUT UR41, UR41, UR6, URZ, 0x3c, !UPT ;  /* 0x0000000629297292 */ /* 0x000fe4000f8e3c3f */
[----:B------:R-:W-:-:S04]  /*87c0*/  @UP1 USHF.R.U32.HI UR4, URZ, 0x1, UR5 ;  /* 0x000000013f041899 */ /* 0x000fc80008011605 */
[----:B------:R-:W-:Y:S01]  /*87d0*/  @UP1 ULOP3.LUT UR41, UR41, 0x1, UR4, 0x78, !UPT ;  /* 0x0000000129291892 */ /* 0x000fe2000f8e7804 */
[----:B------:R-:W-:Y:S11]  /*87e0*/  @!P1 BRA `(.L_x_107) ;  /* 0x0000000000049947 */ /* 0x000ff60003800000 */
[----:B------:R-:W-:Y:S01]  /*87f0*/  BPT.TRAP 0x1 ;  /* 0x000000040000795c */ /* 0x000fe20000300000 */
.L_x_107:
[C---:B------:R-:W-:Y:S02]  /*8800*/  R2UR UR4, R2.reuse ;  /* 0x00000000020472ca */ /* 0x040fe400000e0000 */
[----:B------:R-:W-:Y:S02]  /*8810*/  SHF.L.U32 R3, R23, 0x1f, RZ ;  /* 0x0000001f17037819 */ /* 0x000fe400000006ff */
[----:B------:R-:W-:-:S09]  /*8820*/  LEA R0, R2, UR47, 0x4 ;  /* 0x0000002f02007c11 */ /* 0x000fd2000f8e20ff */
[----:B------:R-:W-:-:S09]  /*8830*/  ULEA UR4, UR4, UR47, 0x3 ;  /* 0x0000002f04047291 */ /* 0x000fd2000f8e183f */
[----:B------:R-:W1:Y:S02]  /*8840*/  SYNCS.PHASECHK.TRANS64.TRYWAIT P2, [UR4+0x34400], R3 ;  /* 0x03440003ff0075a7 */ /* 0x000e640008040144 */
[----:B-1----:R-:W-:Y:S05]  /*8850*/  @!P2 BRA `(.L_x_108) ;  /* 0x0000006400c0a947 */ /* 0x002fea0003800000 */
.L_x_283:
[----:B------:R2:W3:Y:S01]  /*8860*/  LDS.128 R16, [R0+0x34520] ;  /* 0x0345200000107984 */ /* 0x0004e20000000c00 */
[----:B------:R-:W-:Y:S01]  /*8870*/  @!PT LDS RZ, [RZ] ;  /* 0x00000000fffff984 */ /* 0x000fe20000000800 */
[----:B------:R-:W-:Y:S01]  /*8880*/  @!PT LDS RZ, [RZ] ;  /* 0x00000000fffff984 */ /* 0x000fe20000000800 */
[----:B------:R-:W-:Y:S01]  /*8890*/  @!PT LDS RZ, [RZ] ;  /* 0x00000000fffff984 */ /* 0x000fe20000000800 */
[----:B------:R-:W-:Y:S01]  /*88a0*/  @!PT LDS RZ, [RZ] ;  /* 0x00000000fffff984 */ /* 0x000fe20000000800 */
[----:B------:R4:W-:Y:S06]  /*88b0*/  MEMBAR.ALL.CTA ;  /* 0x0000000000007992 */ /* 0x0009ec0000008000 */
[----:B----4-:R-:W4:Y:S01]  /*88c0*/  FENCE.VIEW.ASYNC.S ;  /* 0x00000000000073c6 */ /* 0x010f220000000000 */
[----:B--2---:R-:W-:Y:S05]  /*88d0*/  @!P1 BRA `(.L_x_109) ;  /* 0x0000000000049947 */ /* 0x004fea0003800000 */
[----:B------:R-:W-:Y:S01]  /*88e0*/  BPT.TRAP 0x1 ;  /* 0x000000040000795c */ /* 0x000fe20000300000 */
.L_x_109:
[----:B------:R-:W-:Y:S01]  /*88f0*/  UIADD3 UR4, UR4, 0x34440, URZ ;  /* 0x0003444004047890 */ /* 0x000fe2000fffe03f */
[----:B------:R-:W-:-:S03]  /*8900*/  VIADD R2, R2, 0x1 ;  /* 0x0000000102027836 */ /* 0x000fc60000000000 */
[----:B------:R-:W-:Y:S02]  /*8910*/  UPRMT UR4, UR57, 0x654, UR4 ;  /* 0x0000065439047896 */ /* 0x000fe40008000004 */
[----:B------:R-:W-:-:S04]  /*8920*/  ISETP.NE.AND P1, PT, R2, 0x8, PT ;  /* 0x000000080200780c */ /* 0x000fc80003f25270 */
[----:B------:R-:W-:Y:S02]  /*8930*/  SEL R0, RZ, 0x1, P1 ;  /* 0x00000001ff007807 */ /* 0x000fe40000800000 */
[----:B------:R-:W-:Y:S01]  /*8940*/  SEL R2, R2, RZ, P1 ;  /* 0x000000ff02027207 */ /* 0x000fe20000800000 */
[----:B----4-:R-:W-:Y:S01]  /*8950*/  SYNCS.ARRIVE.TRANS64.RED.A1T0 RZ, [UR4], RZ ;  /* 0x000000ffffff79a7 */ /* 0x010fe20008100404 */
[----:B------:R-:W-:Y:S01]  /*8960*/  UIMAD.WIDE.U32 UR4, UR40, -0x55555555, URZ ;  /* 0xaaaaaaab280478a5 */ /* 0x000fe2000f8e003f */
[----:B------:R-:W-:-:S03]  /*8970*/  LOP3.LUT R23, R23, R0, RZ, 0x3c, !PT ;  /* 0x0000000017177212 */ /* 0x000fc600078e3cff */
[----:B------:R-:W-:-:S04]  /*8980*/  USHF.R.U32.HI UR4, URZ, 0x1, UR5 ;  /* 0x000000013f047899 */ /* 0x000fc80008011605 */
[----:B------:R-:W-:-:S12]  /*8990*/  UIMAD UR40, UR4, -0x3, UR40 ;  /* 0xfffffffd042878a4 */ /* 0x000fd8000f8e0228 */
.L_x_106:
[----:B---3--:R-:W-:Y:S02]  /*89a0*/  ISETP.NE.AND P1, PT, R19, RZ, PT ;  /* 0x000000ff1300720c */ /* 0x008fe40003f25270 */
[CC--:B------:R-:W-:Y:S02]  /*89b0*/  ISETP.NE.AND P2, PT, R153.reuse, R18.reuse, PT ;  /* 0x000000129900720c */ /* 0x0c0fe40003f45270 */
[----:B------:R-:W-:-:S13]  /*89c0*/  ISETP.EQ.OR P3, PT, R153, R18, !P1 ;  /* 0x000000129900720c */ /* 0x000fda0004f62670 */
[----:B------:R-:W-:Y:S05]  /*89d0*/  @P3 BRA `(.L_x_110) ;  /* 0x0000000000fc3947 */ /* 0x000fea0003800000 */
[----:B------:R-:W-:-:S13]  /*89e0*/  ISETP.NE.AND P3, PT, RZ, UR52, PT ;  /* 0x00000034ff007c0c */ /* 0x000fda000bf65270 */
[----:B------:R-:W-:Y:S05]  /*89f0*/  @P3 BRA `(.L_x_110) ;  /* 0x0000000000f43947 */ /* 0x000fea0003800000 */
[----:B------:R-:W3:Y:S01]  /*8a00*/  S2R R0, SR_LANEID ;  /* 0x0000000000007919 */ /* 0x000ee20000000000 */
[----:B------:R-:W-:Y:S01]  /*8a10*/  ELECT P3, URZ, PT ;  /* 0x00000000003f782f */ /* 0x000fe20003860000 */
[----:B------:R-:W-:Y:S01]  /*8a20*/  BSSY B0, `(.L_x_111) ;  /* 0x000002f000007945 */ /* 0x000fe20003800000 */
[----:B---3--:R-:W-:-:S11]  /*8a30*/  IMAD.SHL.U32 R20, R0, 0x4, RZ ;  /* 0x0000000400147824 */ /* 0x008fd600078e00ff */
[----:B------:R-:W-:Y:S05]  /*8a40*/  @!P3 BRA `(.L_x_112) ;  /* 0x0000000000b0b947 */ /* 0x000fea0003800000 */
[C---:B------:R-:W-:Y:S01]  /*8a50*/  IMAD.SHL.U32 R0, R18.reuse, 0x8, RZ ;  /* 0x0000000812007824 */ /* 0x040fe200078e00ff */
[----:B-1----:R-:W-:Y:S01]  /*8a60*/  SHF.R.S32.HI R3, RZ, 0x1f, R18 ;  /* 0x0000001fff037819 */ /* 0x002fe20000011412 */
[----:B------:R-:W-:Y:S01]  /*8a70*/  ULDC.64 UR4, c[0x0][0x820] ;  /* 0x0002080000047ab9 */ /* 0x000fe20000000a00 */
[----:B--2---:R-:W1:Y:S02]  /*8a80*/  LDC.64 R4, c[0x0][0x290] ;  /* 0x0000a400ff047b82 */ /* 0x004e640000000a00 */
[----:B------:R-:W-:Y:S02]  /*8a90*/  SHF.L.U64.HI R3, R18, 0x3, R3 ;  /* 0x0000000312037819 */ /* 0x000fe40000010203 */
[----:B------:R-:W-:-:S04]  /*8aa0*/  IADD3 R6, P3, R0, UR4, RZ ;  /* 0x0000000400067c10 */ /* 0x000fc8000ff7e0ff */
[----:B------:R-:W-:Y:S01]  /*8ab0*/  IADD3.X R7, R3, UR5, RZ, P3, !PT ;  /* 0x0000000503077c10 */ /* 0x000fe20009ffe4ff */
[----:B------:R-:W-:-:S05]  /*8ac0*/  ULDC.64 UR4, c[0x0][0x818] ;  /* 0x0002060000047ab9 */ /* 0x000fca0000000a00 */
[----:B------:R-:W2:Y:S01]  /*8ad0*/  LDG.E.64 R6, desc[UR38][R6.64] ;  /* 0x0000002606067981 */ /* 0x000ea2000c1e1b00 */
[----:B-1----:R-:W-:Y:S01]  /*8ae0*/  IMAD.WIDE R8, R18, 0xc, R4 ;  /* 0x0000000c12087825 */ /* 0x002fe200078e0204 */
[----:B------:R-:W-:Y:S02]  /*8af0*/  IADD3 R4, P3, R0, UR4, RZ ;  /* 0x0000000400047c10 */ /* 0x000fe4000ff7e0ff */
[----:B------:R-:W1:Y:S02]  /*8b00*/  LDS R0, [UR48+0x1c] ;  /* 0x00001c30ff007984 */ /* 0x000e640008000800 */
[----:B------:R-:W-:Y:S02]  /*8b10*/  IADD3.X R5, R3, UR5, RZ, P3, !PT ;  /* 0x0000000503057c10 */ /* 0x000fe40009ffe4ff */
[----:B------:R-:W3:Y:S04]  /*8b20*/  LDG.E R14, desc[UR38][R8.64] ;  /* 0x00000026080e7981 */ /* 0x000ee8000c1e1900 */
[----:B------:R3:W4:Y:S04]  /*8b30*/  LDG.E R15, desc[UR38][R8.64+0x4] ;  /* 0x00000426080f7981 */ /* 0x000728000c1e1900 */
[----:B------:R-:W5:Y:S01]  /*8b40*/  LDG.E.64 R4, desc[UR38][R4.64] ;  /* 0x0000002604047981 */ /* 0x000f62000c1e1b00 */
[----:B------:R-:W-:Y:S01]  /*8b50*/  IMAD.U32 R12, RZ, RZ, UR48 ;  /* 0x00000030ff0c7e24 */ /* 0x000fe2000f8e00ff */
[----:B------:R-:W-:-:S02]  /*8b60*/  CS2R R10, SRZ ;  /* 0x00000000000a7805 */ /* 0x000fc4000001ff00 */
[----:B------:R-:W-:Y:S02]  /*8b70*/  STS [UR48+0x30], RZ ;  /* 0x000030ffff007988 */ /* 0x000fe40008000830 */
[----:B------:R-:W-:-:S05]  /*8b80*/  SHF.R.U64 R12, R12, 0x4, RZ ;  /* 0x000000040c0c7819 */ /* 0x000fca00000012ff */
[----:B------:R-:W-:Y:S04]  /*8b90*/  STS [UR48+0x10], R12 ;  /* 0x0000100cff007988 */ /* 0x000fe80008000830 */
[----:B------:R-:W-:Y:S01]  /*8ba0*/  STS [UR48+0x14], R12 ;  /* 0x0000140cff007988 */ /* 0x000fe20008000830 */
[C---:B--2---:R-:W-:Y:S01]  /*8bb0*/  SHF.L.U64.HI R3, R6.reuse, 0x1, R7 ;  /* 0x0000000106037819 */ /* 0x044fe20000010207 */
[----:B------:R-:W-:-:S03]  /*8bc0*/  IMAD.SHL.U32 R6, R6, 0x2, RZ ;  /* 0x0000000206067824 */ /* 0x000fc600078e00ff */
[----:B------:R-:W-:-:S04]  /*8bd0*/  LOP3.LUT R7, R3, 0x1fffffff, RZ, 0xc0, !PT ;  /* 0x1fffffff03077812 */ /* 0x000fc800078ec0ff */
[----:B------:R-:W-:-:S04]  /*8be0*/  SHF.R.U32.HI R3, RZ, 0x4, R7 ;  /* 0x00000004ff037819 */ /* 0x000fc80000011607 */
[----:B-1----:R-:W-:-:S05]  /*8bf0*/  LOP3.LUT R0, R0, 0xf, R3, 0xb8, !PT ;  /* 0x0000000f00007812 */ /* 0x002fca00078eb803 */
[----:B------:R1:W-:Y:S01]  /*8c00*/  STS [UR48+0x1c], R0 ;  /* 0x00001c00ff007988 */ /* 0x0003e20008000830 */
[----:B---3--:R-:W-:-:S03]  /*8c10*/  IADD3 R8, R14, -0x1, RZ ;  /* 0xffffffff0e087810 */ /* 0x008fc60007ffe0ff */
[----:B------:R-:W2:Y:S01]  /*8c20*/  LDS R3, [UR48+0x1c] ;  /* 0x00001c30ff037984 */ /* 0x000ea20008000800 */
[----:B----4-:R-:W-:Y:S01]  /*8c30*/  VIADD R9, R15, 0xffffffff ;  /* 0xffffffff0f097836 */ /* 0x010fe20000000000 */
[----:B-1----:R-:W-:Y:S02]  /*8c40*/  LOP3.LUT R0, R6, 0xfffffffe, RZ, 0xc0, !PT ;  /* 0xfffffffe06007812 */ /* 0x002fe400078ec0ff */
[----:B-----5:R-:W-:Y:S04]  /*8c50*/  STS.64 [UR48], R4 ;  /* 0x00000004ff007988 */ /* 0x020fe80008000a30 */
[----:B------:R-:W-:Y:S01]  /*8c60*/  STS.128 [UR48+0x20], R8 ;  /* 0x00002008ff007988 */ /* 0x000fe20008000c30 */
[----:B--2---:R-:W-:-:S05]  /*8c70*/  LOP3.LUT R3, R3, 0xf0, RZ, 0xb8, !PT ;  /* 0x000000f003037812 */ /* 0x004fca00078eb8ff */
[----:B------:R1:W-:Y:S04]  /*8c80*/  STS [UR48+0x1c], R3 ;  /* 0x00001c03ff007988 */ /* 0x0003e80008000830 */
[----:B------:R-:W2:Y:S01]  /*8c90*/  LDS R13, [UR48+0x1c] ;  /* 0x00001c30ff0d7984 */ /* 0x000ea20008000800 */
[----:B-1----:R-:W-:-:S05]  /*8ca0*/  SHF.R.U64 R3, R0, 0x4, R7 ;  /* 0x0000000400037819 */ /* 0x002fca0000001207 */
[----:B------:R-:W-:Y:S01]  /*8cb0*/  STS [UR48+0xc], R3 ;  /* 0x00000c03ff007988 */ /* 0x000fe20008000830 */
[----:B--2---:R-:W-:-:S05]  /*8cc0*/  LOP3.LUT R13, R13, 0xf00, RZ, 0xb8, !PT ;  /* 0x00000f000d0d7812 */ /* 0x004fca00078eb8ff */
[----:B------:R-:W-:Y:S04]  /*8cd0*/  STS.64 [UR48+0x18], R12 ;  /* 0x0000180cff007988 */ /* 0x000fe80008000a30 */
[----:B------:R-:W1:Y:S02]  /*8ce0*/  LDS R19, [UR48+0x1c] ;  /* 0x00001c30ff137984 */ /* 0x000e640008000800 */
[----:B-1----:R-:W-:-:S05]  /*8cf0*/  LOP3.LUT R0, R19, 0xf000, RZ, 0xb8, !PT ;  /* 0x0000f00013007812 */ /* 0x002fca00078eb8ff */
[----:B------:R3:W-:Y:S02]  /*8d00*/  STS [UR48+0x1c], R0 ;  /* 0x00001c00ff007988 */ /* 0x0007e40008000830 */
.L_x_112:
[----:B------:R-:W-:Y:S05]  /*8d10*/  BSYNC B0 ;  /* 0x0000000000007941 */ /* 0x000fea0003800000 */
.L_x_111:
[----:B------:R-:W-:Y:S01]  /*8d20*/  NOP ;  /* 0x0000000000007918 */ /* 0x000fe20000000000 */
[----:B-1----:R1:W4:Y:S01]  /*8d30*/  LDS R3, [R20+UR48] ;  /* 0x0000003014037984 */ /* 0x0023220008000800 */
[----:B------:R-:W-:Y:S02]  /*8d40*/  ELECT P3, URZ, PT ;  /* 0x00000000003f782f */ /* 0x000fe40003860000 */
[----:B--2---:R-:W-:Y:S01]  /*8d50*/  IADD3 R4, P4, R20, UR36, RZ ;  /* 0x0000002414047c10 */ /* 0x004fe2000ff9e0ff */
[----:B------:R-:W-:Y:S04]  /*8d60*/  BSSY B0, `(.L_x_113) ;  /* 0x0000005000007945 */ /* 0x000fe80003800000 */
[----:B------:R-:W-:-:S06]  /*8d70*/  IMAD.X R5, RZ, RZ, UR37, P4 ;  /* 0x00000025ff057e24 */ /* 0x000fcc000a0e06ff */
[----:B-1----:R-:W-:Y:S05]  /*8d80*/  @!P3 BRA `(.L_x_114) ;  /* 0x000000000008b947 */ /* 0x002fea0003800000 */
[----:B------:R0:W-:Y:S01]  /*8d90*/  UTMACMDFLUSH ;  /* 0x00000000000079b7 */ /* 0x0001e20000000000 */
[----:B------:R-:W-:-:S04]  /*8da0*/  DEPBAR.LE SB0, 0x0 ;  /* 0x000080000000791a */ /* 0x000fc80000000000 */
.L_x_114:
[----:B------:R-:W-:Y:S05]  /*8db0*/  BSYNC B0 ;  /* 0x0000000000007941 */ /* 0x000fea0003800000 */
.L_x_113:
[----:B----4-:R4:W5:Y:S02]  /*8dc0*/  ATOMG.E.EXCH.STRONG.GPU PT, RZ, [R4], R3 ;  /* 0x0000000304ff73a8 */ /* 0x01096400041ee100 */
.L_x_110:
[----:B------:R-:W-:-:S04]  /*8dd0*/  DEPBAR.LE SB0, 0x0 ;  /* 0x000080000000791a */ /* 0x000fc80000000000 */
[----:B------:R-:W-:Y:S05]  /*8de0*/  @!P0 BRA `(.L_x_115) ;  /* 0x0000000000048947 */ /* 0x000fea0003800000 */
[----:B------:R-:W-:Y:S01]  /*8df0*/  BPT.TRAP 0x1 ;  /* 0x000000040000795c */ /* 0x000fe20000300000 */
.L_x_115:
[----:B---3--:R-:W-:Y:S01]  /*8e00*/  IMAD.U32 R0, RZ, RZ, UR54 ;  /* 0x00000036ff007e24 */ /* 0x008fe2000f8e00ff */
[----:B-----5:R-:W-:Y:S01]  /*8e10*/  SYNCS.ARRIVE.TRANS64.RED.A1T0 RZ, [UR7], RZ ;  /* 0x000000ffffff79a7 */ /* 0x020fe20008100407 */
[----:B-1--4-:R-:W-:Y:S02]  /*8e20*/  SEL R3, RZ, 0x1, !P2 ;  /* 0x00000001ff037807 */ /* 0x012fe40005000000 */
[----:B------:R-:W-:Y:S01]  /*8e30*/  LOP3.LUT R154, R154, 0x1, RZ, 0x3c, !PT ;  /* 0x000000019a9a7812 */ /* 0x000fe200078e3cff */
[----:B------:R1:W-:Y:S01]  /*8e40*/  SYNCS.ARRIVE.TRANS64.A1T0 RZ, [R0+UR49], RZ ;  /* 0x000000ff00ff79a7 */ /* 0x0003e20008100031 */
[----:B------:R-:W-:Y:S05]  /*8e50*/  @P1 BRA `(.L_x_116) ;  /* 0xffffffa800f81947 */ /* 0x000fea000383ffff */
[----:B------:R-:W-:Y:S05]  /*8e60*/  EXIT ;  /* 0x000000000000794d */ /* 0x000fea0003800000 */
.L_x_23:
[----:B------:R-:W-:-:S08]  /*8e70*/  NOP ;  /* 0x0000000000007918 */ /* 0x000fd00000000000 */
[----:B----45:R-:W1:-:S00]  /*8e80*/  USETMAXREG.DEALLOC.CTAPOOL 0x28 ;  /* 0x00000028000079c8 */ /* 0x030e4000080e0500 */
[----:B------:R-:W-:-:S06]  /*8e90*/  UISETP.NE.AND UP1, UPT, UR52, 0x3, UPT ;  /* 0x000000033400788c */ /* 0x000fcc000bf25270 */
[----:B------:R-:W-:-:S13]  /*8ea0*/  PLOP3.LUT P1, PT, PT, PT, UP1, 0x80, 0x0 ;  /* 0x000000000000781c */ /* 0x000fda0003f2f018 */
[----:B-1----:R-:W-:Y:S05]  /*8eb0*/  @!P1 BRA `(.L_x_117) ;  /* 0x0000003400ec9947 */ /* 0x002fea0003800000 */
[----:B------:R-:W-:-:S13]  /*8ec0*/  ISETP.NE.AND P0, PT, RZ, UR52, PT ;  /* 0x00000034ff007c0c */ /* 0x000fda000bf05270 */
[----:B------:R-:W-:Y:S05]  /*8ed0*/  @!P0 BRA `(.L_x_118) ;  /* 0x0000001c00088947 */ /* 0x000fea0003800000 */
[----:B------:R-:W-:-:S06]  /*8ee0*/  UISETP.NE.AND UP0, UPT, UR52, 0x2, UPT ;  /* 0x000000023400788c */ /* 0x000fcc000bf05270 */
[----:B------:R-:W-:-:S13]  /*8ef0*/  PLOP3.LUT P0, PT, PT, PT, UP0, 0x80, 0x0 ;  /* 0x000000000000781c */ /* 0x000fda0003f0f008 */
[----:B--2---:R-:W-:Y:S05]  /*8f00*/  @P0 EXIT ;  /* 0x000000000000094d */ /* 0x004fea0003800000 */
[----:B------:R-:W1:Y:S01]  /*8f10*/  S2UR UR4, SR_CTAID.Y ;  /* 0x00000000000479c3 */ /* 0x000e620000002600 */
[----:B------:R-:W-:Y:S01]  /*8f20*/  ELECT P0, URZ, PT ;  /* 0x00000000003f782f */ /* 0x000fe20003800000 */
[----:B------:R-:W-:Y:S01]  /*8f30*/  BSSY B0, `(.L_x_119) ;  /* 0x000001d000007945 */ /* 0x000fe20003800000 */
[----:B-1----:R-:W-:-:S11]  /*8f40*/  UIMAD UR4, UR4, UR60, UR51 ;  /* 0x0000003c040472a4 */ /* 0x002fd6000f8e0233 */
[----:B------:R-:W-:Y:S05]  /*8f50*/  @!P0 BRA `(.L_x_120) ;  /* 0x0000000000688947 */ /* 0x000fea0003800000 */
[----:B------:R-:W1:Y:S01]  /*8f60*/  LDC.64 R4, c[0x0][0x600] ;  /* 0x00018000ff047b82 */ /* 0x000e620000000a00 */
[----:B------:R-:W-:Y:S02]  /*8f70*/  UMOV UR5, 0x400 ;  /* 0x0000040000057882 */ /* 0x000fe40000000000 */
[----:B------:R-:W-:-:S05]  /*8f80*/  ULEA UR5, UR58, UR5, 0x18 ;  /* 0x000000053a057291 */ /* 0x000fca000f8ec03f */
[----:B------:R-:W1:Y:S08]  /*8f90*/  LDC.64 R6, c[0x0][0x608] ;  /* 0x00018200ff067b82 */ /* 0x000e700000000a00 */
[----:B------:R-:W2:Y:S08]  /*8fa0*/  LDC.64 R32, c[0x0][0x610] ;  /* 0x00018400ff207b82 */ /* 0x000eb00000000a00 */
[----:B------:R-:W2:Y:S01]  /*8fb0*/  LDC.64 R34, c[0x0][0x618] ;  /* 0x00018600ff227b82 */ /* 0x000ea20000000a00 */
[----:B-1----:R1:W-:Y:S07]  /*8fc0*/  STS.128 [UR5+0x34700], R4 ;  /* 0x03470004ff007988 */ /* 0x0023ee0008000c05 */
[----:B------:R-:W3:Y:S08]  /*8fd0*/  LDC.64 R28, c[0x0][0x620] ;  /* 0x00018800ff1c7b82 */ /* 0x000ef00000000a00 */
[----:B------:R-:W3:Y:S01]  /*8fe0*/  LDC.64 R30, c[0x0][0x628] ;  /* 0x00018a00ff1e7b82 */ /* 0x000ee20000000a00 */
[----:B--2---:R2:W-:Y:S07]  /*8ff0*/  STS.128 [UR5+0x34710], R32 ;  /* 0x03471020ff007988 */ /* 0x0045ee0008000c05 */
[----:B------:R-:W4:Y:S08]  /*9000*/  LDC.64 R24, c[0x0][0x630] ;  /* 0x00018c00ff187b82 */ /* 0x000f300000000a00 */
[----:B------:R-:W4:Y:S08]  /*9010*/  LDC.64 R26, c[0x0][0x638] ;  /* 0x00018e00ff1a7b82 */ /* 0x000f300000000a00 */
[----:B------:R-:W5:Y:S01]  /*9020*/  LDC.64 R20, c[0x0][0x640] ;  /* 0x00019000ff147b82 */ /* 0x000f620000000a00 */
[----:B---3--:R2:W-:Y:S07]  /*9030*/  STS.128 [UR5+0x34720], R28 ;  /* 0x0347201cff007988 */ /* 0x0085ee0008000c05 */
[----:B------:R-:W5:Y:S08]  /*9040*/  LDC.64 R22, c[0x0][0x648] ;  /* 0x00019200ff167b82 */ /* 0x000f700000000a00 */
[----:B------:R-:W3:Y:S01]  /*9050*/  LDC.64 R12, c[0x0][0x650] ;  /* 0x00019400ff0c7b82 */ /* 0x000ee20000000a00 */
[----:B----4-:R2:W-:Y:S07]  /*9060*/  STS.128 [UR5+0x34730], R24 ;  /* 0x03473018ff007988 */ /* 0x0105ee0008000c05 */
[----:B------:R-:W3:Y:S08]  /*9070*/  LDC.64 R14, c[0x0][0x658] ;  /* 0x00019600ff0e7b82 */ /* 0x000ef00000000a00 */
[----:B------:R-:W4:Y:S01]  /*9080*/  LDC.64 R8, c[0x0][0x660] ;  /* 0x00019800ff087b82 */ /* 0x000f220000000a00 */
[----:B-----5:R2:W-:Y:S07]  /*9090*/  STS.128 [UR5+0x34740], R20 ;  /* 0x03474014ff007988 */ /* 0x0205ee0008000c05 */
[----:B------:R-:W4:Y:S08]  /*90a0*/  LDC.64 R10, c[0x0][0x668] ;  /* 0x00019a00ff0a7b82 */ /* 0x000f300000000a00 */
[----:B-1----:R-:W1:Y:S01]  /*90b0*/  LDC.64 R4, c[0x0][0x670] ;  /* 0x00019c00ff047b82 */ /* 0x002e620000000a00 */
[----:B---3--:R2:W-:Y:S07]  /*90c0*/  STS.128 [UR5+0x34750], R12 ;  /* 0x0347500cff007988 */ /* 0x0085ee0008000c05 */
[----:B------:R-:W1:Y:S01]  /*90d0*/  LDC.64 R6, c[0x0][0x678] ;  /* 0x00019e00ff067b82 */ /* 0x000e620000000a00 */
[----:B----4-:R2:W-:Y:S04]  /*90e0*/  STS.128 [UR5+0x34760], R8 ;  /* 0x03476008ff007988 */ /* 0x0105e80008000c05 */
[----:B-1----:R2:W-:Y:S02]  /*90f0*/  STS.128 [UR5+0x34770], R4 ;  /* 0x03477004ff007988 */ /* 0x0025e40008000c05 */
.L_x_120:
[----:B------:R-:W-:Y:S05]  /*9100*/  BSYNC B0 ;  /* 0x0000000000007941 */ /* 0x000fea0003800000 */
.L_x_119:
[----:B------:R-:W-:Y:S01]  /*9110*/  ELECT P0, URZ, PT ;  /* 0x00000000003f782f */ /* 0x000fe20003800000 */
[----:B------:R-:W-:Y:S01]  /*9120*/  NOP ;  /* 0x0000000000007918 */ /* 0x000fe20000000000 */
[----:B------:R-:W-:Y:S01]  /*9130*/  ULDC UR6, c[0x0][0x884] ;  /* 0x0002210000067ab9 */ /* 0x000fe20000000800 */
[----:B------:R-:W-:Y:S01]  /*9140*/  BSSY B0, `(.L_x_121) ;  /* 0x0000035000007945 */ /* 0x000fe20003800000 */
[----:B------:R-:W-:-:S03]  /*9150*/  ULEA UR6, UR6, UR4, 0x1 ;  /* 0x0000000406067291 */ /* 0x000fc6000f8e083f */
[----:B------:R-:W-:Y:S02]  /*9160*/  ULDC.64 UR4, c[0x0][0x800] ;  /* 0x0002000000047ab9 */ /* 0x000fe40000000a00 */
[----:B------:R-:W-:-:S04]  /*9170*/  UIMAD.WIDE UR4, UR6, 0x80, UR4 ;  /* 0x00000080060478a5 */ /* 0x000fc8000f8e0204 */
[----:B------:R-:W-:Y:S08]  /*9180*/  @!P0 BRA `(.L_x_122) ;  /* 0x0000000000c08947 */ /* 0x000ff00003800000 */
[----:B------:R-:W-:Y:S01]  /*9190*/  ULDC.64 UR6, c[0x0][0x808] ;  /* 0x0002020000067ab9 */ /* 0x000fe20000000a00 */
[----:B------:R-:W-:Y:S01]  /*91a0*/  ULDC.64 UR8, c[0x0][0x810] ;  /* 0x0002040000087ab9 */ /* 0x000fe20000000a00 */
[----:B------:R-:W-:Y:S02]  /*91b0*/  ISETP.NE.U32.AND P0, PT, RZ, UR6, PT ;  /* 0x00000006ff007c0c */ /* 0x000fe4000bf05070 */
[----:B------:R-:W-:Y:S02]  /*91c0*/  ISETP.NE.U32.AND P1, PT, RZ, UR8, PT ;  /* 0x00000008ff007c0c */ /* 0x000fe4000bf25070 */
[----:B------:R-:W-:Y:S02]  /*91d0*/  ISETP.NE.AND.EX P0, PT, RZ, UR7, PT, P0 ;  /* 0x00000007ff007c0c */ /* 0x000fe4000bf05300 */
[----:B------:R-:W-:-:S11]  /*91e0*/  ISETP.NE.AND.EX P1, PT, RZ, UR9, PT, P1 ;  /* 0x00000009ff007c0c */ /* 0x000fd6000bf25310 */
[----:B------:R-:W-:Y:S05]  /*91f0*/  @!P0 BRA `(.L_x_123) ;  /* 0x0000000000188947 */ /* 0x000fea0003800000 */
[----:B--2---:R-:W1:Y:S02]  /*9200*/  LDC.64 R4, c[0x0][0x808] ;  /* 0x00020200ff047b82 */ /* 0x004e640000000a00 */
[----:B-1----:R-:W-:-:S06]  /*9210*/  IMAD.WIDE R4, R18, 0x8, R4 ;  /* 0x0000000812047825 */ /* 0x002fcc00078e0204 */
[----:B------:R-:W2:Y:S01]  /*9220*/  LDG.E.64 R4, desc[UR38][R4.64] ;  /* 0x0000002604047981 */ /* 0x000ea2000c1e1b00 */
[----:B------:R-:W-:Y:S02]  /*9230*/  UMOV UR6, 0x400 ;  /* 0x0000040000067882 */ /* 0x000fe40000000000 */
[----:B------:R-:W-:-:S09]  /*9240*/  ULEA UR6, UR58, UR6, 0x18 ;  /* 0x000000063a067291 */ /* 0x000fd2000f8ec03f */
[----:B--2---:R1:W-:Y:S03]  /*9250*/  STS.64 [UR6+0x34700], R4 ;  /* 0x03470004ff007988 */ /* 0x0043e60008000a06 */
.L_x_123:
[----:B------:R-:W-:Y:S05]  /*9260*/  @!P1 BRA `(.L_x_122) ;  /* 0x0000000000889947 */ /* 0x000fea0003800000 */
[----:B-12---:R-:W1:Y:S02]  /*9270*/  LDC.64 R4, c[0x0][0x810] ;  /* 0x00020400ff047b82 */ /* 0x006e640000000a00 */
[----:B-1----:R-:W-:-:S06]  /*9280*/  IMAD.WIDE R4, R18, 0x8, R4 ;  /* 0x0000000812047825 */ /* 0x002fcc00078e0204 */
[----:B------:R-:W2:Y:S01]  /*9290*/  LDG.E.64 R4, desc[UR38][R4.64] ;  /* 0x0000002604047981 */ /* 0x000ea2000c1e1b00 */
[----:B------:R-:W-:Y:S02]  /*92a0*/  UMOV UR6, 0x400 ;  /* 0x0000040000067882 */ /* 0x000fe40000000000 */
[----:B------:R-:W-:-:S04]  /*92b0*/  ULEA UR6, UR58, UR6, 0x18 ;  /* 0x000000063a067291 */ /* 0x000fc8000f8ec03f */
[----:B------:R-:W-:-:S05]  /*92c0*/  UIADD3 UR7, UR6, 0x34700, URZ ;  /* 0x0003470006077890 */ /* 0x000fca000fffe03f */
[----:B------:R-:W1:Y:S01]  /*92d0*/  LDS R6, [UR6+0x3471c] ;  /* 0x03471c06ff067984 */ /* 0x000e620008000800 */
[----:B------:R-:W-:-:S03]  /*92e0*/  IMAD.U32 R8, RZ, RZ, UR7 ;  /* 0x00000007ff087e24 */ /* 0x000fc6000f8e00ff */
[----:B------:R-:W-:Y:S02]  /*92f0*/  STS [UR6+0x34730], RZ ;  /* 0x034730ffff007988 */ /* 0x000fe40008000806 */
[----:B------:R-:W-:-:S05]  /*9300*/  SHF.R.U64 R8, R8, 0x4, RZ ;  /* 0x0000000408087819 */ /* 0x000fca00000012ff */
[----:B------:R-:W-:Y:S04]  /*9310*/  STS [UR6+0x34710], R8 ;  /* 0x03471008ff007988 */ /* 0x000fe80008000806 */
[----:B------:R-:W-:Y:S01]  /*9320*/  STS [UR6+0x34714], R8 ;  /* 0x03471408ff007988 */ /* 0x000fe20008000806 */
[C---:B--2---:R-:W-:Y:S01]  /*9330*/  SHF.L.U64.HI R10, R4.reuse, 0x1, R5 ;  /* 0x00000001040a7819 */ /* 0x044fe20000010205 */
[----:B------:R-:W-:Y:S02]  /*9340*/  IMAD.SHL.U32 R11, R4, 0x2, RZ ;  /* 0x00000002040b7824 */ /* 0x000fe400078e00ff */
[----:B------:R-:W-:Y:S01]  /*9350*/  VIADD R5, R3, 0xffffffff ;  /* 0xffffffff03057836 */ /* 0x000fe20000000000 */
[----:B------:R-:W-:Y:S01]  /*9360*/  LOP3.LUT R10, R10, 0x1fffffff, RZ, 0xc0, !PT ;  /* 0x1fffffff0a0a7812 */ /* 0x000fe200078ec0ff */
[----:B------:R-:W-:Y:S01]  /*9370*/  VIADD R4, R0, 0xffffffff ;  /* 0xffffffff00047836 */ /* 0x000fe20000000000 */
[----:B------:R-:W-:-:S02]  /*9380*/  LOP3.LUT R3, R11, 0xfffffffe, RZ, 0xc0, !PT ;  /* 0xfffffffe0b037812 */ /* 0x000fc400078ec0ff */
[--C-:B------:R-:W-:Y:S02]  /*9390*/  SHF.R.U32.HI R7, RZ, 0x4, R10.reuse ;  /* 0x00000004ff077819 */ /* 0x100fe4000001160a */
[----:B------:R-:W-:Y:S02]  /*93a0*/  SHF.R.U64 R3, R3, 0x4, R10 ;  /* 0x0000000403037819 */ /* 0x000fe4000000120a */
[----:B-1----:R-:W-:-:S03]  /*93b0*/  LOP3.LUT R6, R6, 0xf, R7, 0xb8, !PT ;  /* 0x0000000f06067812 */ /* 0x002fc600078eb807 */
[----:B------:R-:W-:Y:S04]  /*93c0*/  STS [UR6+0x3470c], R3 ;  /* 0x03470c03ff007988 */ /* 0x000fe80008000806 */
[----:B------:R-:W-:Y:S04]  /*93d0*/  STS [UR6+0x3471c], R6 ;  /* 0x03471c06ff007988 */ /* 0x000fe80008000806 */
[----:B------:R-:W1:Y:S02]  /*93e0*/  LDS R7, [UR6+0x3471c] ;  /* 0x03471c06ff077984 */ /* 0x000e640008000800 */
[----:B-1----:R-:W-:-:S05]  /*93f0*/  LOP3.LUT R7, R7, 0xf0, RZ, 0xb8, !PT ;  /* 0x000000f007077812 */ /* 0x002fca00078eb8ff */
[----:B------:R1:W-:Y:S04]  /*9400*/  STS [UR6+0x3471c], R7 ;  /* 0x03471c07ff007988 */ /* 0x0003e80008000806 */
[----:B------:R-:W2:Y:S01]  /*9410*/  LDS R9, [UR6+0x3471c] ;  /* 0x03471c06ff097984 */ /* 0x000ea20008000800 */
[----:B-1----:R-:W-:-:S05]  /*9420*/  CS2R R6, SRZ ;  /* 0x0000000000067805 */ /* 0x002fca000001ff00 */
[----:B------:R-:W-:Y:S01]  /*9430*/  STS.128 [UR6+0x34720], R4 ;  /* 0x03472004ff007988 */ /* 0x000fe20008000c06 */
[----:B--2---:R-:W-:-:S05]  /*9440*/  LOP3.LUT R9, R9, 0xf00, RZ, 0xb8, !PT ;  /* 0x00000f0009097812 */ /* 0x004fca00078eb8ff */
[----:B------:R-:W-:Y:S04]  /*9450*/  STS.64 [UR6+0x34718], R8 ;  /* 0x03471808ff007988 */ /* 0x000fe80008000a06 */
[----:B------:R-:W1:Y:S02]  /*9460*/  LDS R12, [UR6+0x3471c] ;  /* 0x03471c06ff0c7984 */ /* 0x000e640008000800 */
[----:B-1----:R-:W-:-:S05]  /*9470*/  LOP3.LUT R0, R12, 0xf000, RZ, 0xb8, !PT ;  /* 0x0000f0000c007812 */ /* 0x002fca00078eb8ff */
[----:B------:R3:W-:Y:S02]  /*9480*/  STS [UR6+0x3471c], R0 ;  /* 0x03471c00ff007988 */ /* 0x0007e40008000806 */
.L_x_122:
[----:B------:R-:W-:Y:S05]  /*9490*/  BSYNC B0 ;  /* 0x0000000000007941 */ /* 0x000fea0003800000 */
.L_x_121:
[----:B---3--:R-:W3:Y:S01]  /*94a0*/  S2R R0, SR_LANEID ;  /* 0x0000000000007919 */ /* 0x008ee20000000000 */
[----:B------:R-:W-:Y:S01]  /*94b0*/  ELECT P0, URZ, PT ;  /* 0x00000000003f782f */ /* 0x000fe20003800000 */
[----:B------:R-:W-:Y:S01]  /*94c0*/  NOP ;  /* 0x0000000000007918 */ /* 0x000fe20000000000 */
[----:B------:R-:W-:Y:S11]  /*94d0*/  BSSY B0, `(.L_x_124) ;  /* 0x0000004000007945 */ /* 0x000ff60003800000 */
[----:B------:R-:W-:Y:S05]  /*94e0*/  @!P0 BRA `(.L_x_125) ;  /* 0x0000000000088947 */ /* 0x000fea0003800000 */
[----:B------:R0:W-:Y:S01]  /*94f0*/  UTMACMDFLUSH ;  /* 0x00000000000079b7 */ /* 0x0001e20000000000 */
[----:B------:R-:W-:-:S04]  /*9500*/  DEPBAR.LE SB0, 0x0 ;  /* 0x000080000000791a */ /* 0x000fc80000000000 */
.L_x_125:
[----:B------:R-:W-:Y:S05]  /*9510*/  BSYNC B0 ;  /* 0x0000000000007941 */ /* 0x000fea0003800000 */
.L_x_124:
[----:B------:R-:W-:Y:S01]  /*9520*/  UMOV UR6, 0x400 ;  /* 0x0000040000067882 */ /* 0x000fe20000000000 */
[----:B--23--:R-:W-:Y:S01]  /*9530*/  IMAD.SHL.U32 R6, R0, 0x4, RZ ;  /* 0x0000000400067824 */ /* 0x00cfe200078e00ff */
[----:B------:R-:W-:-:S04]  /*9540*/  ULEA UR6, UR58, UR6, 0x18 ;  /* 0x000000063a067291 */ /* 0x000fc8000f8ec03f */
[----:B------:R-:W-:Y:S01]  /*9550*/  UIADD3 UR32, UR6, 0x34700, URZ ;  /* 0x0003470006207890 */ /* 0x000fe2000fffe03f */
[----:B-1----:R-:W-:Y:S01]  /*9560*/  IADD3 R4, P0, R6, UR4, RZ ;  /* 0x0000000406047c10 */ /* 0x002fe2000ff1e0ff */
[----:B------:R-:W-:-:S03]  /*9570*/  IMAD.MOV.U32 R0, RZ, RZ, RZ ;  /* 0x000000ffff007224 */ /* 0x000fc600078e00ff */
[----:B------:R-:W-:-:S04]  /*9580*/  IADD3.X R5, RZ, UR5, RZ, P0, !PT ;  /* 0x00000005ff057c10 */ /* 0x000fc800087fe4ff */
[----:B------:R-:W1:Y:S01]  /*9590*/  LDS R3, [R6+UR32] ;  /* 0x0000002006037984 */ /* 0x000e620008000800 */
[----:B------:R-:W-:-:S03]  /*95a0*/  SHF.L.U32 R0, R0, 0x1f, RZ ;  /* 0x0000001f00007819 */ /* 0x000fc600000006ff */
[----:B-1----:R1:W2:Y:S02]  /*95b0*/  ATOMG.E.EXCH.STRONG.GPU PT, RZ, [R4], R3 ;  /* 0x0000000304ff73a8 */ /* 0x0022a400041ee100 */
[----:B--2---:R-:W2:Y:S01]  /*95c0*/  SYNCS.PHASECHK.TRANS64.TRYWAIT P0, [UR6+0x344f8], R0 ;  /* 0x0344f800ff0075a7 */ /* 0x004ea20008000146 */
[----:B------:R-:W-:Y:S02]  /*95d0*/  ULOP3.LUT UR31, UR59, 0x1, URZ, 0xfc, !UPT ;  /* 0x000000013b1f7892 */ /* 0x000fe4000f8efc3f */
[----:B------:R-:W-:Y:S01]  /*95e0*/  ULOP3.LUT UR30, UR61, 0x2, URZ, 0xfc, !UPT ;  /* 0x000000023d1e7892 */ /* 0x000fe2000f8efc3f */
[----:B-12---:R-:W-:Y:S11]  /*95f0*/  @!P0 BRA `(.L_x_126) ;  /* 0x0000005800708947 */ /* 0x006ff60003800000 */
.L_x_284:
[----:B------:R-:W-:Y:S01]  /*9600*/  IMAD.MOV.U32 R4, RZ, RZ, 0x1 ;  /* 0x00000001ff047424 */ /* 0x000fe200078e00ff */
[----:B------:R-:W-:Y:S01]  /*9610*/  ULDC UR29, c[0x0][0x598] ;  /* 0x00016600001d7ab9 */ /* 0x000fe20000000800 */
[----:B-1----:R-:W-:Y:S01]  /*9620*/  IMAD.MOV.U32 R0, RZ, RZ, RZ ;  /* 0x000000ffff007224 */ /* 0x002fe200078e00ff */
[----:B------:R-:W-:Y:S01]  /*9630*/  ULDC UR28, c[0x0][0x580] ;  /* 0x00016000001c7ab9 */ /* 0x000fe20000000800 */
[----:B------:R-:W-:Y:S01]  /*9640*/  ULDC.64 UR24, c[0x0][0x590] ;  /* 0x0001640000187ab9 */ /* 0x000fe20000000a00 */
[----:B------:R-:W-:-:S05]  /*9650*/  ULDC.64 UR26, c[0x0][0x588] ;  /* 0x00016200001a7ab9 */ /* 0x000fca0000000a00 */
.L_x_187:
[----:B------:R-:W-:-:S06]  /*9660*/  UISETP.NE.AND UP0, UPT, UR31, 0x3, UPT ;  /* 0x000000031f00788c */ /* 0x000fcc000bf05270 */
[----:B------:R-:W-:-:S13]  /*9670*/  PLOP3.LUT P1, PT, PT, PT, UP0, 0x80, 0x0 ;  /* 0x000000000000781c */ /* 0x000fda0003f2f008 */
[----:B-----5:R-:W-:Y:S05]  /*9680*/  @!P1 BRA `(.L_x_127) ;  /* 0x0000000000049947 */ /* 0x020fea0003800000 */
[----:B------:R-:W-:Y:S01]  /*9690*/  BPT.TRAP 0x1 ;  /* 0x000000040000795c */ /* 0x000fe20000300000 */
.L_x_127:
[----:B------:R-:W-:Y:S02]  /*96a0*/  R2UR UR7, R2 ;  /* 0x00000000020772ca */ /* 0x000fe400000e0000 */
[----:B------:R-:W-:Y:S02]  /*96b0*/  SHF.L.U32 R3, R0, 0x1f, RZ ;  /* 0x0000001f00037819 */ /* 0x000fe400000006ff */
[----:B------:R-:W-:-:S09]  /*96c0*/  LEA R8, R2, UR6, 0x4 ;  /* 0x0000000602087c11 */ /* 0x000fd2000f8e20ff */
[----:B------:R-:W-:-:S09]  /*96d0*/  ULEA UR7, UR7, UR6, 0x3 ;  /* 0x0000000607077291 */ /* 0x000fd2000f8e183f */
[----:B------:R-:W1:Y:S02]  /*96e0*/  SYNCS.PHASECHK.TRANS64.TRYWAIT P0, [UR7+0x34400], R3 ;  /* 0x03440003ff0075a7 */ /* 0x000e640008000147 */
[----:B-1----:R-:W-:Y:S05]  /*96f0*/  @!P0 BRA `(.L_x_128) ;  /* 0x0000005800488947 */ /* 0x002fea0003800000 */
.L_x_285:
[----:B------:R-:W2:Y:S01]  /*9700*/  LDS.128 R8, [R8+0x34520] ;  /* 0x0345200008087984 */ /* 0x000ea20000000c00 */
        /* <DEDUP_REMOVED lines=8> */
.L_x_129:
[----:B------:R-:W-:Y:S01]  /*9790*/  UIADD3 UR7, UR7, 0x34440, URZ ;  /* 0x0003444007077890 */ /* 0x000fe2000fffe03f */
[----:B------:R-:W-:Y:S02]  /*97a0*/  R2UR UR18, R16 ;  /* 0x00000000101272ca */ /* 0x000fe400000e0000 */
[----:B------:R-:W-:Y:S01]  /*97b0*/  R2UR UR19, R17 ;  /* 0x00000000111372ca */ /* 0x000fe200000e0000 */
[----:B------:R-:W-:Y:S01]  /*97c0*/  UPRMT UR7, UR58, 0x654, UR7 ;  /* 0x000006543a077896 */ /* 0x000fe20008000007 */
[----:B------:R-:W-:Y:S02]  /*97d0*/  LOP3.LUT P1, RZ, R4, 0xff, RZ, 0xc0, !PT ;  /* 0x000000ff04ff7812 */ /* 0x000fe4000782c0ff */
[----:B------:R-:W-:-:S04]  /*97e0*/  ISETP.NE.U32.AND P0, PT, RZ, UR24, PT ;  /* 0x00000018ff007c0c */ /* 0x000fc8000bf05070 */
[----:B------:R-:W-:Y:S02]  /*97f0*/  ISETP.NE.AND.EX P0, PT, RZ, UR25, PT, P0 ;  /* 0x00000019ff007c0c */ /* 0x000fe4000bf05300 */
[----:B---3--:R-:W-:Y:S01]  /*9800*/  SYNCS.ARRIVE.TRANS64.RED.A1T0 RZ, [UR7], RZ ;  /* 0x000000ffffff79a7 */ /* 0x008fe20008100407 */
[----:B------:R-:W-:Y:S02]  /*9810*/  USHF.L.U32 UR18, UR18, 0x7, URZ ;  /* 0x0000000712127899 */ /* 0x000fe4000800063f */
[----:B------:R-:W-:Y:S02]  /*9820*/  USHF.L.U32 UR19, UR19, 0x7, URZ ;  /* 0x0000000713137899 */ /* 0x000fe4000800063f */
[----:B------:R-:W-:Y:S10]  /*9830*/  @!P1 BRA `(.L_x_130) ;  /* 0x00000000000c9947 */ /* 0x000ff40003800000 */
[----:B------:R-:W-:-:S04]  /*9840*/  DEPBAR {5,4,3,2,1,0} ;  /* 0x0000003f0000791a */ /* 0x000fc80000000000 */
[----:B------:R3:W-:Y:S02]  /*9850*/  UTMACCTL.IV [UR4] ;  /* 0x00000000040079b9 */ /* 0x0007e40008000000 */
[----:B---3--:R-:W-:Y:S01]  /*9860*/  NOP ;  /* 0x0000000000007918 */ /* 0x008fe20000000000 */
.L_x_130:
[----:B------:R-:W-:Y:S05]  /*9870*/  @!P0 BRA `(.L_x_131) ;  /* 0x0000000000188947 */ /* 0x000fea0003800000 */
[----:B------:R-:W3:Y:S02]  /*9880*/  LDC.64 R4, c[0x0][0x590] ;  /* 0x00016400ff047b82 */ /* 0x000ee40000000a00 */
[----:B---3--:R-:W-:-:S06]  /*9890*/  IMAD.WIDE R4, R18, 0x8, R4 ;  /* 0x0000000812047825 */ /* 0x008fcc00078e0204 */
[----:B------:R-:W1:Y:S04]  /*98a0*/  LDG.E.64 R4, desc[UR38][R4.64] ;  /* 0x0000002604047981 */ /* 0x000e68000c1e1b00 */
[----:B-1----:R-:W3:Y:S02]  /*98b0*/  LD.E R3, desc[UR38][R4.64] ;  /* 0x0000002604037980 */ /* 0x002ee4000c101900 */
[----:B---3--:R-:W-:Y:S01]  /*98c0*/  FSETP.NEU.AND P0, PT, R3, RZ, PT ;  /* 0x000000ff0300720b */ /* 0x008fe20003f0d000 */
[----:B------:R-:W-:-:S12]  /*98d0*/  BRA `(.L_x_132) ;  /* 0x0000000000247947 */ /* 0x000fd80003800000 */
.L_x_131:
[----:B------:R-:W-:Y:S02]  /*98e0*/  ISETP.NE.U32.AND P1, PT, RZ, UR26, PT ;  /* 0x0000001aff007c0c */ /* 0x000fe4000bf25070 */
[----:B------:R-:W-:Y:S02]  /*98f0*/  FSETP.NEU.AND P0, PT, RZ, UR28, PT ;  /* 0x0000001cff007c0b */ /* 0x000fe4000bf0d000 */
[----:B------:R-:W-:-:S13]  /*9900*/  ISETP.NE.AND.EX P1, PT, RZ, UR27, PT, P1 ;  /* 0x0000001bff007c0c */ /* 0x000fda000bf25310 */
[----:B------:R-:W-:Y:S05]  /*9910*/  @!P1 BRA `(.L_x_132) ;  /* 0x0000000000149947 */ /* 0x000fea0003800000 */
[----:B------:R-:W3:Y:S01]  /*9920*/  LDC.64 R4, c[0x0][0x588] ;  /* 0x00016200ff047b82 */ /* 0x000ee20000000a00 */
[----:B-1----:R-:W-:-:S04]  /*9930*/  IMAD R3, R18, UR29, RZ ;  /* 0x0000001d12037c24 */ /* 0x002fc8000f8e02ff */
[----:B---3--:R-:W-:-:S06]  /*9940*/  IMAD.WIDE R4, R3, 0x4, R4 ;  /* 0x0000000403047825 */ /* 0x008fcc00078e0204 */
[----:B------:R-:W3:Y:S02]  /*9950*/  LDG.E R4, desc[UR38][R4.64] ;  /* 0x0000002604047981 */ /* 0x000ee4000c1e1900 */
[----:B---3--:R-:W-:-:S13]  /*9960*/  FSETP.NEU.AND P0, PT, R4, RZ, PT ;  /* 0x000000ff0400720b */ /* 0x008fda0003f0d000 */
.L_x_132:
[----:B------:R-:W-:Y:S01]  /*9970*/  UISETP.NE.AND UP0, UPT, UR30, 0x3, UPT ;  /* 0x000000031e00788c */ /* 0x000fe2000bf05270 */
[----:B------:R-:W-:-:S05]  /*9980*/  ELECT P1, URZ, PT ;  /* 0x00000000003f782f */ /* 0x000fca0003820000 */
[----:B------:R-:W-:Y:S02]  /*9990*/  PLOP3.LUT P2, PT, PT, PT, UP0, 0x80, 0x0 ;  /* 0x000000000000781c */ /* 0x000fe40003f4f008 */
[----:B------:R-:W-:-:S11]  /*99a0*/  PLOP3.LUT P0, PT, P0, P1, PT, 0x2a, 0x0 ;  /* 0x000000000000781c */ /* 0x000fd60000702572 */
[----:B------:R-:W-:Y:S05]  /*99b0*/  @!P2 BRA `(.L_x_133) ;  /* 0x000000000004a947 */ /* 0x000fea0003800000 */
[----:B------:R-:W-:Y:S01]  /*99c0*/  BPT.TRAP 0x1 ;  /* 0x000000040000795c */ /* 0x000fe20000300000 */
.L_x_133:
[----:B-1----:R-:W-:-:S05]  /*99d0*/  IMAD.MOV.U32 R3, RZ, RZ, 0x1 ;  /* 0x00000001ff037424 */ /* 0x002fca00078e00ff */
[----:B------:R-:W-:-:S04]  /*99e0*/  SHF.L.U32 R3, R3, 0x1f, RZ ;  /* 0x0000001f03037819 */ /* 0x000fc800000006ff */
[----:B------:R-:W1:Y:S02]  /*99f0*/  SYNCS.PHASECHK.TRANS64.TRYWAIT P1, [UR6+0x344d0], R3 ;  /* 0x0344d003ff0075a7 */ /* 0x000e640008020146 */
[----:B-1----:R-:W-:Y:S05]  /*9a00*/  @!P1 BRA `(.L_x_134) ;  /* 0x00000054009c9947 */ /* 0x002fea0003800000 */
.L_x_286:
[----:B------:R-:W-:Y:S04]  /*9a10*/  BSSY B0, `(.L_x_135) ;  /* 0x000000b000007945 */ /* 0x000fe80003800000 */
[----:B------:R-:W-:Y:S05]  /*9a20*/  @P0 BRA `(.L_x_136) ;  /* 0x0000000000240947 */ /* 0x000fea0003800000 */
[----:B------:R-:W-:Y:S02]  /*9a30*/  UIADD3 UR16, UR6, 0x30000, URZ ;  /* 0x0003000006107890 */ /* 0x000fe4000fffe03f */
[----:B------:R-:W-:Y:S01]  /*9a40*/  UIADD3 UR17, UR6, 0x344b0, URZ ;  /* 0x000344b006117890 */ /* 0x000fe2000fffe03f */
[----:B------:R-:W-:Y:S01]  /*9a50*/  UMOV UR8, 0x0 ;  /* 0x0000000000087882 */ /* 0x000fe20000000000 */
[----:B------:R-:W-:-:S07]  /*9a60*/  UMOV UR9, 0x10000000 ;  /* 0x1000000000097882 */ /* 0x000fce0000000000 */
[----:B------:R3:W-:Y:S02]  /*9a70*/  UTMALDG.2D [UR16], [UR4], desc[UR8] ;  /* 0x00000810040075b4 */ /* 0x0007e40008009000 */
[----:B---3--:R-:W-:Y:S05]  /*9a80*/  @!P2 BRA `(.L_x_137) ;  /* 0x000000000004a947 */ /* 0x008fea0003800000 */
[----:B------:R-:W-:Y:S01]  /*9a90*/  BPT.TRAP 0x1 ;  /* 0x000000040000795c */ /* 0x000fe20000300000 */
.L_x_137:
[----:B-1----:R-:W1:Y:S02]  /*9aa0*/  LDC R4, c[0x0][0x828] ;  /* 0x00020a00ff047b82 */ /* 0x002e640000000800 */
[----:B-1----:R3:W-:Y:S02]  /*9ab0*/  SYNCS.ARRIVE.TRANS64.RED.A0TR RZ, [UR6+0x344b0], R4 ;  /* 0x0344b004ffff79a7 */ /* 0x0027e40008300406 */
.L_x_136:
[----:B------:R-:W-:Y:S05]  /*9ac0*/  BSYNC B0 ;  /* 0x0000000000007941 */ /* 0x000fea0003800000 */
.L_x_135:
[----:B------:R-:W-:Y:S05]  /*9ad0*/  @!P2 BRA `(.L_x_138) ;  /* 0x000000000004a947 */ /* 0x000fea0003800000 */
[----:B------:R-:W-:Y:S01]  /*9ae0*/  BPT.TRAP 0x1 ;  /* 0x000000040000795c */ /* 0x000fe20000300000 */
.L_x_138:
[----:B------:R-:W-:-:S04]  /*9af0*/  UIADD3 UR13, UR6, 0x344b0, URZ ;  /* 0x000344b0060d7890 */ /* 0x000fc8000fffe03f */
[----:B------:R-:W-:-:S09]  /*9b00*/  UPRMT UR7, UR58, 0x654, UR13 ;  /* 0x000006543a077896 */ /* 0x000fd2000800000d */
[----:B------:R-:W-:Y:S01]  /*9b10*/  SYNCS.ARRIVE.TRANS64.RED.A1T0 RZ, [UR7], RZ ;  /* 0x000000ffffff79a7 */ /* 0x000fe20008100407 */
[----:B------:R-:W-:Y:S05]  /*9b20*/  @!P2 BRA `(.L_x_139) ;  /* 0x000000000004a947 */ /* 0x000fea0003800000 */
[----:B------:R-:W-:Y:S01]  /*9b30*/  BPT.TRAP 0x1 ;  /* 0x000000040000795c */ /* 0x000fe20000300000 */
.L_x_139:
[----:B------:R-:W4:Y:S02]  /*9b40*/  SYNCS.PHASECHK.TRANS64.TRYWAIT P1, [UR6+0x344d8], R3 ;  /* 0x0344d803ff0075a7 */ /* 0x000f240008020146 */
[----:B----4-:R-:W-:Y:S05]  /*9b50*/  @!P1 BRA `(.L_x_140) ;  /* 0x0000005400609947 */ /* 0x010fea0003800000 */
.L_x_287:
[----:B------:R-:W-:Y:S04]  /*9b60*/  BSSY B0, `(.L_x_141) ;  /* 0x000000d000007945 */ /* 0x000fe80003800000 */
[----:B------:R-:W-:Y:S05]  /*9b70*/  @P0 BRA `(.L_x_142) ;  /* 0x00000000002c0947 */ /* 0x000fea0003800000 */
[----:B------:R-:W-:Y:S02]  /*9b80*/  UIADD3 UR10, UR18, 0x40, URZ ;  /* 0x00000040120a7890 */ /* 0x000fe4000fffe03f */
[----:B------:R-:W-:Y:S02]  /*9b90*/  UIADD3 UR8, UR6, 0x31000, URZ ;  /* 0x0003100006087890 */ /* 0x000fe4000fffe03f */
[----:B------:R-:W-:Y:S01]  /*9ba0*/  UIADD3 UR9, UR6, 0x344b8, URZ ;  /* 0x000344b806097890 */ /* 0x000fe2000fffe03f */
[----:B------:R-:W-:Y:S01]  /*9bb0*/  UMOV UR14, 0x0 ;  /* 0x00000000000e7882 */ /* 0x000fe20000000000 */
[----:B------:R-:W-:Y:S01]  /*9bc0*/  UMOV UR15, 0x10000000 ;  /* 0x10000000000f7882 */ /* 0x000fe20000000000 */
[----:B------:R-:W-:-:S06]  /*9bd0*/  UMOV UR11, UR19 ;  /* 0x00000013000b7c82 */ /* 0x000fcc0008000000 */
[----:B------:R4:W-:Y:S02]  /*9be0*/  UTMALDG.2D [UR8], [UR4], desc[UR14] ;  /* 0x00000e08040075b4 */ /* 0x0009e40008009000 */
[----:B----4-:R-:W-:Y:S05]  /*9bf0*/  @!P2 BRA `(.L_x_143) ;  /* 0x000000000004a947 */ /* 0x010fea0003800000 */
[----:B------:R-:W-:Y:S01]  /*9c00*/  BPT.TRAP 0x1 ;  /* 0x000000040000795c */ /* 0x000fe20000300000 */
.L_x_143:
[----:B-1-3--:R-:W1:Y:S02]  /*9c10*/  LDC R4, c[0x0][0x828] ;  /* 0x00020a00ff047b82 */ /* 0x00ae640000000800 */
[----:B-1----:R4:W-:Y:S02]  /*9c20*/  SYNCS.ARRIVE.TRANS64.RED.A0TR RZ, [UR6+0x344b8], R4 ;  /* 0x0344b804ffff79a7 */ /* 0x0029e40008300406 */
.L_x_142:
[----:B------:R-:W-:Y:S05]  /*9c30*/  BSYNC B0 ;  /* 0x0000000000007941 */ /* 0x000fea0003800000 */
.L_x_141:
[----:B------:R-:W-:Y:S05]  /*9c40*/  @!P2 BRA `(.L_x_144) ;  /* 0x000000000004a947 */ /* 0x000fea0003800000 */
[----:B------:R-:W-:Y:S01]  /*9c50*/  BPT.TRAP 0x1 ;  /* 0x000000040000795c */ /* 0x000fe20000300000 */
.L_x_144:
[----:B------:R-:W-:Y:S02]  /*9c60*/  UIADD3 UR9, UR6, 0x344b8, URZ ;  /* 0x000344b806097890 */ /* 0x000fe4000fffe03f */
[----:B------:R-:W-:Y:S02]  /*9c70*/  UIADD3 UR23, UR19, 0x20, URZ ;  /* 0x0000002013177890 */ /* 0x000fe4000fffe03f */
[----:B------:R-:W-:-:S09]  /*9c80*/  UPRMT UR16, UR58, 0x654, UR9 ;  /* 0x000006543a107896 */ /* 0x000fd20008000009 */
[----:B------:R-:W-:Y:S01]  /*9c90*/  SYNCS.ARRIVE.TRANS64.RED.A1T0 RZ, [UR16], RZ ;  /* 0x000000ffffff79a7 */ /* 0x000fe20008100410 */
[----:B------:R-:W-:Y:S05]  /*9ca0*/  @!P2 BRA `(.L_x_145) ;  /* 0x000000000004a947 */ /* 0x000fea0003800000 */
[----:B------:R-:W-:Y:S01]  /*9cb0*/  BPT.TRAP 0x1 ;  /* 0x000000040000795c */ /* 0x000fe20000300000 */
.L_x_145:
[----:B------:R-:W5:Y:S02]  /*9cc0*/  SYNCS.PHASECHK.TRANS64.TRYWAIT P1, [UR6+0x344e0], R3 ;  /* 0x0344e003ff0075a7 */ /* 0x000f640008020146 */
[----:B-----5:R-:W-:Y:S05]  /*9cd0*/  @!P1 BRA `(.L_x_146) ;  /* 0x0000005400189947 */ /* 0x020fea0003800000 */
.L_x_288:
[----:B------:R-:W-:Y:S04]  /*9ce0*/  BSSY B0, `(.L_x_147) ;  /* 0x000000c000007945 */ /* 0x000fe80003800000 */
[----:B------:R-:W-:Y:S05]  /*9cf0*/  @P0 BRA `(.L_x_148) ;  /* 0x0000000000280947 */ /* 0x000fea0003800000 */
[----:B------:R-:W-:Y:S02]  /*9d00*/  UIADD3 UR20, UR6, 0x32000, URZ ;  /* 0x0003200006147890 */ /* 0x000fe4000fffe03f */
[----:B------:R-:W-:Y:S01]  /*9d10*/  UIADD3 UR21, UR6, 0x344c0, URZ ;  /* 0x000344c006157890 */ /* 0x000fe2000fffe03f */
[----:B------:R-:W-:Y:S01]  /*9d20*/  UMOV UR10, 0x0 ;  /* 0x00000000000a7882 */ /* 0x000fe20000000000 */
[----:B------:R-:W-:Y:S01]  /*9d30*/  UMOV UR11, 0x10000000 ;  /* 0x10000000000b7882 */ /* 0x000fe20000000000 */
[----:B------:R-:W-:-:S06]  /*9d40*/  UMOV UR22, UR18 ;  /* 0x0000001200167c82 */ /* 0x000fcc0008000000 */
[----:B------:R1:W-:Y:S02]  /*9d50*/  UTMALDG.2D [UR20], [UR4], desc[UR10] ;  /* 0x00000a14040075b4 */ /* 0x0003e40008009000 */
[----:B-1----:R-:W-:Y:S05]  /*9d60*/  @!P2 BRA `(.L_x_149) ;  /* 0x000000000004a947 */ /* 0x002fea0003800000 */
[----:B------:R-:W-:Y:S01]  /*9d70*/  BPT.TRAP 0x1 ;  /* 0x000000040000795c */ /* 0x000fe20000300000 */
.L_x_149:
[----:B---34-:R-:W1:Y:S02]  /*9d80*/  LDC R4, c[0x0][0x828] ;  /* 0x00020a00ff047b82 */ /* 0x018e640000000800 */
[----:B-1----:R1:W-:Y:S02]  /*9d90*/  SYNCS.ARRIVE.TRANS64.RED.A0TR RZ, [UR6+0x344c0], R4 ;  /* 0x0344c004ffff79a7 */ /* 0x0023e40008300406 */
.L_x_148:
[----:B------:R-:W-:Y:S05]  /*9da0*/  BSYNC B0 ;  /* 0x0000000000007941 */ /* 0x000fea0003800000 */
.L_x_147:
[----:B------:R-:W-:Y:S05]  /*9db0*/  @!P2 BRA `(.L_x_150) ;  /* 0x000000000004a947 */ /* 0x000fea0003800000 */
[----:B------:R-:W-:Y:S01]  /*9dc0*/  BPT.TRAP 0x1 ;  /* 0x000000040000795c */ /* 0x000fe20000300000 */
.L_x_150:
[----:B------:R-:W-:-:S04]  /*9dd0*/  UIADD3 UR17, UR6, 0x344c0, URZ ;  /* 0x000344c006117890 */ /* 0x000fc8000fffe03f */
[----:B------:R-:W-:-:S09]  /*9de0*/  UPRMT UR33, UR58, 0x654, UR17 ;  /* 0x000006543a217896 */ /* 0x000fd20008000011 */
[----:B------:R-:W-:Y:S01]  /*9df0*/  SYNCS.ARRIVE.TRANS64.RED.A1T0 RZ, [UR33], RZ ;  /* 0x000000ffffff79a7 */ /* 0x000fe20008100421 */
[----:B------:R-:W-:Y:S05]  /*9e00*/  @!P2 BRA `(.L_x_151) ;  /* 0x000000000004a947 */ /* 0x000fea0003800000 */
[----:B------:R-:W-:Y:S01]  /*9e10*/  BPT.TRAP 0x1 ;  /* 0x000000040000795c */ /* 0x000fe20000300000 */
.L_x_151:
[----:B------:R-:W5:Y:S02]  /*9e20*/  SYNCS.PHASECHK.TRANS64.TRYWAIT P1, [UR6+0x344e8], R3 ;  /* 0x0344e803ff0075a7 */ /* 0x000f640008020146 */
[----:B-----5:R-:W-:Y:S05]  /*9e30*/  @!P1 BRA `(.L_x_152) ;  /* 0x0000005000d89947 */ /* 0x020fea0003800000 */
.L_x_289:
[----:B------:R-:W-:Y:S04]  /*9e40*/  BSSY B0, `(.L_x_153) ;  /* 0x000000c000007945 */ /* 0x000fe80003800000 */
[----:B------:R-:W-:Y:S05]  /*9e50*/  @P0 BRA `(.L_x_154) ;  /* 0x0000000000280947 */ /* 0x000fea0003800000 */
[----:B------:R-:W-:Y:S02]  /*9e60*/  UIADD3 UR22, UR18, 0x40, URZ ;  /* 0x0000004012167890 */ /* 0x000fe4000fffe03f */
[----:B------:R-:W-:Y:S02]  /*9e70*/  UIADD3 UR20, UR6, 0x33000, URZ ;  /* 0x0003300006147890 */ /* 0x000fe4000fffe03f */
[----:B------:R-:W-:Y:S01]  /*9e80*/  UIADD3 UR21, UR6, 0x344c8, URZ ;  /* 0x000344c806157890 */ /* 0x000fe2000fffe03f */
[----:B------:R-:W-:Y:S01]  /*9e90*/  UMOV UR10, 0x0 ;  /* 0x00000000000a7882 */ /* 0x000fe20000000000 */
[----:B------:R-:W-:-:S07]  /*9ea0*/  UMOV UR11, 0x10000000 ;  /* 0x10000000000b7882 */ /* 0x000fce0000000000 */
[----:B------:R1:W-:Y:S02]  /*9eb0*/  UTMALDG.2D [UR20], [UR4], desc[UR10] ;  /* 0x00000a14040075b4 */ /* 0x0003e40008009000 */
[----:B-1----:R-:W-:Y:S05]  /*9ec0*/  @!P2 BRA `(.L_x_155) ;  /* 0x000000000004a947 */ /* 0x002fea0003800000 */
[----:B------:R-:W-:Y:S01]  /*9ed0*/  BPT.TRAP 0x1 ;  /* 0x000000040000795c */ /* 0x000fe20000300000 */
.L_x_155:
[----:B---34-:R-:W1:Y:S02]  /*9ee0*/  LDC R4, c[0x0][0x828] ;  /* 0x00020a00ff047b82 */ /* 0x018e640000000800 */
[----:B-1----:R1:W-:Y:S02]  /*9ef0*/  SYNCS.ARRIVE.TRANS64.RED.A0TR RZ, [UR6+0x344c8], R4 ;  /* 0x0344c804ffff79a7 */ /* 0x0023e40008300406 */
.L_x_154:
[----:B------:R-:W-:Y:S05]  /*9f00*/  BSYNC B0 ;  /* 0x0000000000007941 */ /* 0x000fea0003800000 */
.L_x_153:
[----:B------:R-:W-:Y:S05]  /*9f10*/  @!P2 BRA `(.L_x_156) ;  /* 0x000000000004a947 */ /* 0x000fea0003800000 */
[----:B------:R-:W-:Y:S01]  /*9f20*/  BPT.TRAP 0x1 ;  /* 0x000000040000795c */ /* 0x000fe20000300000 */
.L_x_156:
[----:B------:R-:W-:Y:S02]  /*9f30*/  UIADD3 UR21, UR6, 0x344c8, URZ ;  /* 0x000344c806157890 */ /* 0x000fe4000fffe03f */
[----:B------:R-:W-:Y:S02]  /*9f40*/  UIADD3 UR15, UR19, 0x40, URZ ;  /* 0x00000040130f7890 */ /* 0x000fe4000fffe03f */
[----:B------:R-:W-:-:S09]  /*9f50*/  UPRMT UR34, UR58, 0x654, UR21 ;  /* 0x000006543a227896 */ /* 0x000fd20008000015 */
[----:B------:R-:W-:Y:S01]  /*9f60*/  SYNCS.ARRIVE.TRANS64.RED.A1T0 RZ, [UR34], RZ ;  /* 0x000000ffffff79a7 */ /* 0x000fe20008100422 */
[----:B------:R-:W-:Y:S05]  /*9f70*/  @!P2 BRA `(.L_x_157) ;  /* 0x000000000004a947 */ /* 0x000fea0003800000 */
[----:B------:R-:W-:Y:S01]  /*9f80*/  BPT.TRAP 0x1 ;  /* 0x000000040000795c */ /* 0x000fe20000300000 */
.L_x_157:
[----:B-1-34-:R-:W-:-:S04]  /*9f90*/  SHF.L.U32 R4, RZ, 0x1f, RZ ;  /* 0x0000001fff047819 */ /* 0x01afc800000006ff */
[----:B------:R-:W1:Y:S02]  /*9fa0*/  SYNCS.PHASECHK.TRANS64.TRYWAIT P1, [UR6+0x344d0], R4 ;  /* 0x0344d004ff0075a7 */ /* 0x000e640008020146 */
[----:B-1----:R-:W-:Y:S05]  /*9fb0*/  @!P1 BRA `(.L_x_158) ;  /* 0x0000005000909947 */ /* 0x002fea0003800000 */
.L_x_290:
[----:B------:R-:W-:Y:S04]  /*9fc0*/  BSSY B0, `(.L_x_159) ;  /* 0x000000b000007945 */ /* 0x000fe80003800000 */
[----:B------:R-:W-:Y:S05]  /*9fd0*/  @P0 BRA `(.L_x_160) ;  /* 0x0000000000240947 */ /* 0x000fea0003800000 */
[----:B------:R-:W-:Y:S01]  /*9fe0*/  UIADD3 UR12, UR6, 0x30000, URZ ;  /* 0x00030000060c7890 */ /* 0x000fe2000fffe03f */
[----:B------:R-:W-:Y:S01]  /*9ff0*/  UMOV UR10, 0x0 ;  /* 0x00000000000a7882 */ /* 0x000fe20000000000 */
[----:B------:R-:W-:Y:S01]  /*a000*/  UMOV UR11, 0x10000000 ;  /* 0x10000000000b7882 */ /* 0x000fe20000000000 */
[----:B------:R-:W-:-:S06]  /*a010*/  UMOV UR14, UR18 ;  /* 0x00000012000e7c82 */ /* 0x000fcc0008000000 */
[----:B------:R3:W-:Y:S02]  /*a020*/  UTMALDG.2D [UR12], [UR4], desc[UR10] ;  /* 0x00000a0c040075b4 */ /* 0x0007e40008009000 */
[----:B---3--:R-:W-:Y:S05]  /*a030*/  @!P2 BRA `(.L_x_161) ;  /* 0x000000000004a947 */ /* 0x008fea0003800000 */
[----:B------:R-:W-:Y:S01]  /*a040*/  BPT.TRAP 0x1 ;  /* 0x000000040000795c */ /* 0x000fe20000300000 */
.L_x_161:
[----:B-1----:R-:W1:Y:S02]  /*a050*/  LDC R5, c[0x0][0x828] ;  /* 0x00020a00ff057b82 */ /* 0x002e640000000800 */
[----:B-1----:R3:W-:Y:S02]  /*a060*/  SYNCS.ARRIVE.TRANS64.RED.A0TR RZ, [UR6+0x344b0], R5 ;  /* 0x0344b005ffff79a7 */ /* 0x0027e40008300406 */
.L_x_160:
[----:B------:R-:W-:Y:S05]  /*a070*/  BSYNC B0 ;  /* 0x0000000000007941 */ /* 0x000fea0003800000 */
.L_x_159:
[----:B------:R-:W-:Y:S05]  /*a080*/  @!P2 BRA `(.L_x_162) ;  /* 0x000000000004a947 */ /* 0x000fea0003800000 */
[----:B------:R-:W-:Y:S01]  /*a090*/  BPT.TRAP 0x1 ;  /* 0x000000040000795c */ /* 0x000fe20000300000 */
.L_x_162:
[----:B------:R-:W-:Y:S01]  /*a0a0*/  SYNCS.ARRIVE.TRANS64.RED.A1T0 RZ, [UR7], RZ ;  /* 0x000000ffffff79a7 */ /* 0x000fe20008100407 */
[----:B------:R-:W-:Y:S05]  /*a0b0*/  @!P2 BRA `(.L_x_163) ;  /* 0x000000000004a947 */ /* 0x000fea0003800000 */
[----:B------:R-:W-:Y:S01]  /*a0c0*/  BPT.TRAP 0x1 ;  /* 0x000000040000795c */ /* 0x000fe20000300000 */
.L_x_163:
[----:B------:R-:W4:Y:S02]  /*a0d0*/  SYNCS.PHASECHK.TRANS64.TRYWAIT P1, [UR6+0x344d8], R4 ;  /* 0x0344d804ff0075a7 */ /* 0x000f240008020146 */
[----:B----4-:R-:W-:Y:S05]  /*a0e0*/  @!P1 BRA `(.L_x_164) ;  /* 0x00000050005c9947 */ /* 0x010fea0003800000 */
.L_x_291:
        /* <DEDUP_REMOVED lines=10> */
.L_x_167:
[----:B-1-3--:R-:W1:Y:S02]  /*a190*/  LDC R5, c[0x0][0x828] ;  /* 0x00020a00ff057b82 */ /* 0x00ae640000000800 */
[----:B-1----:R4:W-:Y:S02]  /*a1a0*/  SYNCS.ARRIVE.TRANS64.RED.A0TR RZ, [UR6+0x344b8], R5 ;  /* 0x0344b805ffff79a7 */ /* 0x0029e40008300406 */
.L_x_166:
[----:B------:R-:W-:Y:S05]  /*a1b0*/  BSYNC B0 ;  /* 0x0000000000007941 */ /* 0x000fea0003800000 */
.L_x_165:
[----:B------:R-:W-:Y:S05]  /*a1c0*/  @!P2 BRA `(.L_x_168) ;  /* 0x000000000004a947 */ /* 0x000fea0003800000 */
[----:B------:R-:W-:Y:S01]  /*a1d0*/  BPT.TRAP 0x1 ;  /* 0x000000040000795c */ /* 0x000fe20000300000 */
.L_x_168:
[----:B------:R-:W-:Y:S01]  /*a1e0*/  SYNCS.ARRIVE.TRANS64.RED.A1T0 RZ, [UR16], RZ ;  /* 0x000000ffffff79a7 */ /* 0x000fe20008100410 */
[----:B------:R-:W-:Y:S01]  /*a1f0*/  UIADD3 UR19, UR19, 0x60, URZ ;  /* 0x0000006013137890 */ /* 0x000fe2000fffe03f */
[----:B------:R-:W-:Y:S11]  /*a200*/  @!P2 BRA `(.L_x_169) ;  /* 0x000000000004a947 */ /* 0x000ff60003800000 */
[----:B------:R-:W-:Y:S01]  /*a210*/  BPT.TRAP 0x1 ;  /* 0x000000040000795c */ /* 0x000fe20000300000 */
.L_x_169:
[----:B------:R-:W5:Y:S02]  /*a220*/  SYNCS.PHASECHK.TRANS64.TRYWAIT P1, [UR6+0x344e0], R4 ;  /* 0x0344e004ff0075a7 */ /* 0x000f640008020146 */
[----:B-----5:R-:W-:Y:S05]  /*a230*/  @!P1 BRA `(.L_x_170) ;  /* 0x0000005000209947 */ /* 0x020fea0003800000 */
.L_x_292:
[----:B------:R-:W-:Y:S04]  /*a240*/  BSSY B0, `(.L_x_171) ;  /* 0x000000a000007945 */ /* 0x000fe80003800000 */
[----:B------:R-:W-:Y:S05]  /*a250*/  @P0 BRA `(.L_x_172) ;  /* 0x0000000000200947 */ /* 0x000fea0003800000 */
[----:B------:R-:W-:Y:S01]  /*a260*/  UIADD3 UR16, UR6, 0x32000, URZ ;  /* 0x0003200006107890 */ /* 0x000fe2000fffe03f */
[----:B------:R-:W-:Y:S01]  /*a270*/  UMOV UR8, 0x0 ;  /* 0x0000000000087882 */ /* 0x000fe20000000000 */
[----:B------:R-:W-:-:S07]  /*a280*/  UMOV UR9, 0x10000000 ;  /* 0x1000000000097882 */ /* 0x000fce0000000000 */
[----:B------:R1:W-:Y:S02]  /*a290*/  UTMALDG.2D [UR16], [UR4], desc[UR8] ;  /* 0x00000810040075b4 */ /* 0x0003e40008009000 */
[----:B-1----:R-:W-:Y:S05]  /*a2a0*/  @!P2 BRA `(.L_x_173) ;  /* 0x000000000004a947 */ /* 0x002fea0003800000 */
[----:B------:R-:W-:Y:S01]  /*a2b0*/  BPT.TRAP 0x1 ;  /* 0x000000040000795c */ /* 0x000fe20000300000 */
.L_x_173:
[----:B---34-:R-:W1:Y:S02]  /*a2c0*/  LDC R5, c[0x0][0x828] ;  /* 0x00020a00ff057b82 */ /* 0x018e640000000800 */
[----:B-1----:R1:W-:Y:S02]  /*a2d0*/  SYNCS.ARRIVE.TRANS64.RED.A0TR RZ, [UR6+0x344c0], R5 ;  /* 0x0344c005ffff79a7 */ /* 0x0023e40008300406 */
.L_x_172:
[----:B------:R-:W-:Y:S05]  /*a2e0*/  BSYNC B0 ;  /* 0x0000000000007941 */ /* 0x000fea0003800000 */
.L_x_171:
[----:B------:R-:W-:Y:S05]  /*a2f0*/  @!P2 BRA `(.L_x_174) ;  /* 0x000000000004a947 */ /* 0x000fea0003800000 */
[----:B------:R-:W-:Y:S01]  /*a300*/  BPT.TRAP 0x1 ;  /* 0x000000040000795c */ /* 0x000fe20000300000 */
.L_x_174:
[----:B------:R-:W-:Y:S01]  /*a310*/  SYNCS.ARRIVE.TRANS64.RED.A1T0 RZ, [UR33], RZ ;  /* 0x000000ffffff79a7 */ /* 0x000fe20008100421 */
[----:B------:R-:W-:Y:S05]  /*a320*/  @!P2 BRA `(.L_x_175) ;  /* 0x000000000004a947 */ /* 0x000fea0003800000 */
[----:B------:R-:W-:Y:S01]  /*a330*/  BPT.TRAP 0x1 ;  /* 0x000000040000795c */ /* 0x000fe20000300000 */
.L_x_175:
[----:B------:R-:W5:Y:S02]  /*a340*/  SYNCS.PHASECHK.TRANS64.TRYWAIT P1, [UR6+0x344e8], R4 ;  /* 0x0344e804ff0075a7 */ /* 0x000f640008020146 */
[----:B-----5:R-:W-:Y:S05]  /*a350*/  @!P1 BRA `(.L_x_176) ;  /* 0x0000004c00f09947 */ /* 0x020fea0003800000 */
.L_x_293:
        /* <DEDUP_REMOVED lines=10> */
.L_x_179:
[----:B------:R-:W1:Y:S02]  /*a400*/  LDC R4, c[0x0][0x828] ;  /* 0x00020a00ff047b82 */ /* 0x000e640000000800 */
[----:B-1----:R1:W-:Y:S02]  /*a410*/  SYNCS.ARRIVE.TRANS64.RED.A0TR RZ, [UR6+0x344c8], R4 ;  /* 0x0344c804ffff79a7 */ /* 0x0023e40008300406 */
.L_x_178:
[----:B------:R-:W-:Y:S05]  /*a420*/  BSYNC B0 ;  /* 0x0000000000007941 */ /* 0x000fea0003800000 */
.L_x_177:
[----:B------:R-:W-:Y:S05]  /*a430*/  @!P2 BRA `(.L_x_180) ;  /* 0x000000000004a947 */ /* 0x000fea0003800000 */
[----:B------:R-:W-:Y:S01]  /*a440*/  BPT.TRAP 0x1 ;  /* 0x000000040000795c */ /* 0x000fe20000300000 */
.L_x_180:
[----:B--2---:R-:W-:Y:S01]  /*a450*/  ISETP.NE.AND P0, PT, R11, RZ, PT ;  /* 0x000000ff0b00720c */ /* 0x004fe20003f05270 */
[----:B------:R-:W-:Y:S01]  /*a460*/  SYNCS.ARRIVE.TRANS64.RED.A1T0 RZ, [UR34], RZ ;  /* 0x000000ffffff79a7 */ /* 0x000fe20008100422 */
[CC--:B------:R-:W-:Y:S02]  /*a470*/  ISETP.NE.AND P3, PT, R18.reuse, R10.reuse, PT ;  /* 0x0000000a1200720c */ /* 0x0c0fe40003f65270 */
[----:B------:R-:W-:-:S13]  /*a480*/  ISETP.EQ.OR P0, PT, R18, R10, !P0 ;  /* 0x0000000a1200720c */ /* 0x000fda0004702670 */
[----:B------:R-:W-:Y:S05]  /*a490*/  @P0 BRA `(.L_x_181) ;  /* 0x0000000400040947 */ /* 0x000fea0003800000 */
[----:B------:R-:W-:Y:S01]  /*a4a0*/  ELECT P0, URZ, PT ;  /* 0x00000000003f782f */ /* 0x000fe20003800000 */
[----:B------:R-:W-:-:S12]  /*a4b0*/  BSSY B0, `(.L_x_182) ;  /* 0x0000032000007945 */ /* 0x000fd80003800000 */
[----:B------:R-:W-:Y:S05]  /*a4c0*/  @!P0 BRA `(.L_x_183) ;  /* 0x0000000000c08947 */ /* 0x000fea0003800000 */
[----:B-1-34-:R-:W1:Y:S08]  /*a4d0*/  LDC.64 R4, c[0x0][0x290] ;  /* 0x0000a400ff047b82 */ /* 0x01ae700000000a00 */
[----:B------:R-:W2:Y:S08]  /*a4e0*/  LDC.64 R12, c[0x0][0x808] ;  /* 0x00020200ff0c7b82 */ /* 0x000eb00000000a00 */
[----:B------:R-:W3:Y:S01]  /*a4f0*/  LDC.64 R16, c[0x0][0x810] ;  /* 0x00020400ff107b82 */ /* 0x000ee20000000a00 */
[----:B-1----:R-:W-:-:S05]  /*a500*/  IMAD.WIDE R4, R10, 0xc, R4 ;  /* 0x0000000c0a047825 */ /* 0x002fca00078e0204 */
[----:B------:R1:W5:Y:S04]  /*a510*/  LDG.E R14, desc[UR38][R4.64] ;  /* 0x00000026040e7981 */ /* 0x000368000c1e1900 */
[----:B------:R1:W5:Y:S01]  /*a520*/  LDG.E R15, desc[UR38][R4.64+0x4] ;  /* 0x00000426040f7981 */ /* 0x000362000c1e1900 */
[----:B--2---:R-:W-:Y:S02]  /*a530*/  ISETP.NE.U32.AND P0, PT, R12, RZ, PT ;  /* 0x000000ff0c00720c */ /* 0x004fe40003f05070 */
[----:B------:R-:W-:Y:S02]  /*a540*/  SHF.R.S32.HI R6, RZ, 0x1f, R10 ;  /* 0x0000001fff067819 */ /* 0x000fe4000001140a */
[----:B------:R-:W-:Y:S02]  /*a550*/  ISETP.NE.AND.EX P0, PT, R13, RZ, PT, P0 ;  /* 0x000000ff0d00720c */ /* 0x000fe40003f05300 */
[----:B---3--:R-:W-:-:S04]  /*a560*/  ISETP.NE.U32.AND P1, PT, R16, RZ, PT ;  /* 0x000000ff1000720c */ /* 0x008fc80003f25070 */
[----:B------:R-:W-:-:S07]  /*a570*/  ISETP.NE.AND.EX P1, PT, R17, RZ, PT, P1 ;  /* 0x000000ff1100720c */ /* 0x000fce0003f25310 */
[----:B-1----:R-:W-:Y:S06]  /*a580*/  @!P0 BRA `(.L_x_184) ;  /* 0x0000000000108947 */ /* 0x002fec0003800000 */
[----:B------:R-:W-:-:S04]  /*a590*/  LEA R4, P0, R10, R12, 0x3 ;  /* 0x0000000c0a047211 */ /* 0x000fc800078018ff */
[----:B------:R-:W-:-:S06]  /*a5a0*/  LEA.HI.X R5, R10, R13, R6, 0x3, P0 ;  /* 0x0000000d0a057211 */ /* 0x000fcc00000f1c06 */
[----:B------:R-:W2:Y:S04]  /*a5b0*/  LDG.E.64 R4, desc[UR38][R4.64] ;  /* 0x0000002604047981 */ /* 0x000ea8000c1e1b00 */
[----:B--2---:R1:W-:Y:S02]  /*a5c0*/  STS.64 [UR32], R4 ;  /* 0x00000004ff007988 */ /* 0x0043e40008000a20 */
.L_x_184:
[----:B------:R-:W-:Y:S05]  /*a5d0*/  @!P1 BRA `(.L_x_183) ;  /* 0x00000000007c9947 */ /* 0x000fea0003800000 */
[----:B-1----:R-:W-:-:S04]  /*a5e0*/  LEA R4, P0, R10, R16, 0x3 ;  /* 0x000000100a047211 */ /* 0x002fc800078018ff */
[----:B------:R-:W-:Y:S02]  /*a5f0*/  LEA.HI.X R5, R10, R17, R6, 0x3, P0 ;  /* 0x000000110a057211 */ /* 0x000fe400000f1c06 */
[----:B------:R-:W1:Y:S04]  /*a600*/  LDS R6, [UR32+0x1c] ;  /* 0x00001c20ff067984 */ /* 0x000e680008000800 */
[----:B------:R-:W2:Y:S01]  /*a610*/  LDG.E.64 R4, desc[UR38][R4.64] ;  /* 0x0000002604047981 */ /* 0x000ea2000c1e1b00 */
[----:B------:R-:W-:-:S03]  /*a620*/  IMAD.U32 R18, RZ, RZ, UR32 ;  /* 0x00000020ff127e24 */ /* 0x000fc6000f8e00ff */
[----:B------:R-:W-:Y:S02]  /*a630*/  STS [UR32+0x30], RZ ;  /* 0x000030ffff007988 */ /* 0x000fe40008000820 */
[----:B------:R-:W-:-:S05]  /*a640*/  SHF.R.U64 R18, R18, 0x4, RZ ;  /* 0x0000000412127819 */ /* 0x000fca00000012ff */
[----:B------:R-:W-:Y:S04]  /*a650*/  STS [UR32+0x10], R18 ;  /* 0x00001012ff007988 */ /* 0x000fe80008000820 */
[----:B------:R-:W-:Y:S01]  /*a660*/  STS [UR32+0x14], R18 ;  /* 0x00001412ff007988 */ /* 0x000fe20008000820 */
[----:B--2---:R-:W-:Y:S02]  /*a670*/  SHF.L.U64.HI R12, R4, 0x1, R5 ;  /* 0x00000001040c7819 */ /* 0x004fe40000010205 */
[----:B-----5:R-:W-:Y:S02]  /*a680*/  IADD3 R5, R15, -0x1, RZ ;  /* 0xffffffff0f057810 */ /* 0x020fe40007ffe0ff */
[----:B------:R-:W-:-:S04]  /*a690*/  LOP3.LUT R12, R12, 0x1fffffff, RZ, 0xc0, !PT ;  /* 0x1fffffff0c0c7812 */ /* 0x000fc800078ec0ff */
[----:B------:R-:W-:-:S04]  /*a6a0*/  SHF.R.U32.HI R7, RZ, 0x4, R12 ;  /* 0x00000004ff077819 */ /* 0x000fc8000001160c */
[----:B-1----:R-:W-:-:S05]  /*a6b0*/  LOP3.LUT R6, R6, 0xf, R7, 0xb8, !PT ;  /* 0x0000000f06067812 */ /* 0x002fca00078eb807 */
[----:B------:R-:W-:Y:S04]  /*a6c0*/  STS [UR32+0x1c], R6 ;  /* 0x00001c06ff007988 */ /* 0x000fe80008000820 */
[----:B------:R-:W1:Y:S02]  /*a6d0*/  LDS R7, [UR32+0x1c] ;  /* 0x00001c20ff077984 */ /* 0x000e640008000800 */
[----:B-1----:R-:W-:-:S05]  /*a6e0*/  LOP3.LUT R7, R7, 0xf0, RZ, 0xb8, !PT ;  /* 0x000000f007077812 */ /* 0x002fca00078eb8ff */
[----:B------:R1:W-:Y:S04]  /*a6f0*/  STS [UR32+0x1c], R7 ;  /* 0x00001c07ff007988 */ /* 0x0003e80008000820 */
[----:B------:R-:W2:Y:S01]  /*a700*/  LDS R13, [UR32+0x1c] ;  /* 0x00001c20ff0d7984 */ /* 0x000ea20008000800 */
[----:B-1----:R-:W-:Y:S02]  /*a710*/  CS2R R6, SRZ ;  /* 0x0000000000067805 */ /* 0x002fe4000001ff00 */
[----:B--2---:R-:W-:Y:S01]  /*a720*/  LOP3.LUT R19, R13, 0xf00, RZ, 0xb8, !PT ;  /* 0x00000f000d137812 */ /* 0x004fe200078eb8ff */
[----:B------:R-:W-:Y:S02]  /*a730*/  IMAD.SHL.U32 R13, R4, 0x2, RZ ;  /* 0x00000002040d7824 */ /* 0x000fe400078e00ff */
[----:B------:R-:W-:-:S02]  /*a740*/  VIADD R4, R14, 0xffffffff ;  /* 0xffffffff0e047836 */ /* 0x000fc40000000000 */
[----:B------:R-:W-:Y:S01]  /*a750*/  STS.64 [UR32+0x18], R18 ;  /* 0x00001812ff007988 */ /* 0x000fe20008000a20 */
[----:B------:R-:W-:-:S03]  /*a760*/  LOP3.LUT R13, R13, 0xfffffffe, RZ, 0xc0, !PT ;  /* 0xfffffffe0d0d7812 */ /* 0x000fc600078ec0ff */
[----:B------:R-:W1:Y:S01]  /*a770*/  LDS R16, [UR32+0x1c] ;  /* 0x00001c20ff107984 */ /* 0x000e620008000800 */
[----:B------:R-:W-:-:S03]  /*a780*/  SHF.R.U64 R13, R13, 0x4, R12 ;  /* 0x000000040d0d7819 */ /* 0x000fc6000000120c */
[----:B------:R2:W-:Y:S04]  /*a790*/  STS.128 [UR32+0x20], R4 ;  /* 0x00002004ff007988 */ /* 0x0005e80008000c20 */
[----:B------:R2:W-:Y:S01]  /*a7a0*/  STS [UR32+0xc], R13 ;  /* 0x00000c0dff007988 */ /* 0x0005e20008000820 */
[----:B-1----:R-:W-:-:S05]  /*a7b0*/  LOP3.LUT R12, R16, 0xf000, RZ, 0xb8, !PT ;  /* 0x0000f000100c7812 */ /* 0x002fca00078eb8ff */
[----:B------:R2:W-:Y:S02]  /*a7c0*/  STS [UR32+0x1c], R12 ;  /* 0x00001c0cff007988 */ /* 0x0005e40008000820 */
.L_x_183:
[----:B------:R-:W-:Y:S05]  /*a7d0*/  BSYNC B0 ;  /* 0x0000000000007941 */ /* 0x000fea0003800000 */
.L_x_182:
[----:B-12---:R-:W1:Y:S01]  /*a7e0*/  S2R R4, SR_LANEID ;  /* 0x0000000000047919 */ /* 0x006e620000000000 */
[----:B------:R-:W-:Y:S01]  /*a7f0*/  NOP ;  /* 0x0000000000007918 */ /* 0x000fe20000000000 */
[----:B------:R-:W-:Y:S01]  /*a800*/  ELECT P0, URZ, PT ;  /* 0x00000000003f782f */ /* 0x000fe20003800000 */
[----:B------:R-:W-:Y:S01]  /*a810*/  BSSY B0, `(.L_x_185) ;  /* 0x0000008000007945 */ /* 0x000fe20003800000 */
[----:B-1----:R-:W-:-:S05]  /*a820*/  IMAD.SHL.U32 R6, R4, 0x4, RZ ;  /* 0x0000000404067824 */ /* 0x002fca00078e00ff */
[----:B------:R1:W2:Y:S01]  /*a830*/  LDS R7, [R6+UR32] ;  /* 0x0000002006077984 */ /* 0x0002a20008000800 */
[----:B------:R-:W-:-:S05]  /*a840*/  IADD3 R4, P1, R6, UR4, RZ ;  /* 0x0000000406047c10 */ /* 0x000fca000ff3e0ff */
[----:B---34-:R-:W-:Y:S01]  /*a850*/  IMAD.X R5, RZ, RZ, UR5, P1 ;  /* 0x00000005ff057e24 */ /* 0x018fe200088e06ff */
[----:B------:R-:W-:Y:S07]  /*a860*/  @!P0 BRA `(.L_x_186) ;  /* 0x0000000000088947 */ /* 0x000fee0003800000 */
[----:B------:R0:W-:Y:S01]  /*a870*/  UTMACMDFLUSH ;  /* 0x00000000000079b7 */ /* 0x0001e20000000000 */
[----:B------:R-:W-:-:S04]  /*a880*/  DEPBAR.LE SB0, 0x0 ;  /* 0x000080000000791a */ /* 0x000fc80000000000 */
.L_x_186:
[----:B------:R-:W-:Y:S05]  /*a890*/  BSYNC B0 ;  /* 0x0000000000007941 */ /* 0x000fea0003800000 */
.L_x_185:
[----:B--2---:R2:W5:Y:S02]  /*a8a0*/  ATOMG.E.EXCH.STRONG.GPU PT, RZ, [R4], R7 ;  /* 0x0000000704ff73a8 */ /* 0x00456400041ee100 */
.L_x_181:
[----:B------:R-:W-:Y:S01]  /*a8b0*/  ISETP.NE.AND P1, PT, R11, RZ, PT ;  /* 0x000000ff0b00720c */ /* 0x000fe20003f25270 */
[----:B------:R-:W-:Y:S01]  /*a8c0*/  VIADD R2, R2, 0x1 ;  /* 0x0000000102027836 */ /* 0x000fe20000000000 */
[----:B-12---:R-:W-:Y:S01]  /*a8d0*/  SEL R4, RZ, 0x1, !P3 ;  /* 0x00000001ff047807 */ /* 0x006fe20005800000 */
[----:B------:R-:W-:Y:S02]  /*a8e0*/  IMAD.MOV.U32 R16, RZ, RZ, R8 ;  /* 0x000000ffff107224 */ /* 0x000fe400078e0008 */
[----:B------:R-:W-:Y:S01]  /*a8f0*/  IMAD.MOV.U32 R17, RZ, RZ, R9 ;  /* 0x000000ffff117224 */ /* 0x000fe200078e0009 */
[----:B------:R-:W-:Y:S01]  /*a900*/  ISETP.NE.AND P0, PT, R2, 0x8, PT ;  /* 0x000000080200780c */ /* 0x000fe20003f05270 */
[----:B------:R-:W-:-:S03]  /*a910*/  IMAD.MOV.U32 R18, RZ, RZ, R10 ;  /* 0x000000ffff127224 */ /* 0x000fc600078e000a */
[----:B---34-:R-:W-:Y:S02]  /*a920*/  SEL R5, RZ, 0x1, P0 ;  /* 0x00000001ff057807 */ /* 0x018fe40000000000 */
[----:B------:R-:W-:Y:S02]  /*a930*/  SEL R2, R2, RZ, P0 ;  /* 0x000000ff02027207 */ /* 0x000fe40000000000 */
[----:B------:R-:W-:Y:S01]  /*a940*/  LOP3.LUT R0, R0, R5, RZ, 0x3c, !PT ;  /* 0x0000000500007212 */ /* 0x000fe200078e3cff */
[----:B------:R-:W-:Y:S06]  /*a950*/  @P1 BRA `(.L_x_187) ;  /* 0xffffffec00401947 */ /* 0x000fec000383ffff */
[----:B-----5:R-:W-:Y:S01]  /*a960*/  ELECT P0, URZ, PT ;  /* 0x00000000003f782f */ /* 0x020fe20003800000 */
[----:B------:R-:W-:-:S12]  /*a970*/  BSSY B0, `(.L_x_188) ;  /* 0x0000017000007945 */ /* 0x000fd80003800000 */
[----:B------:R-:W-:Y:S05]  /*a980*/  @!P0 BRA `(.L_x_189) ;  /* 0x0000000000548947 */ /* 0x000fea0003800000 */
[----:B------:R-:W-:Y:S05]  /*a990*/  @!P2 BRA `(.L_x_190) ;  /* 0x000000000004a947 */ /* 0x000fea0003800000 */
[----:B------:R-:W-:Y:S01]  /*a9a0*/  BPT.TRAP 0x1 ;  /* 0x000000040000795c */ /* 0x000fe20000300000 */
.L_x_190:
[----:B------:R-:W1:Y:S02]  /*a9b0*/  SYNCS.PHASECHK.TRANS64.TRYWAIT P0, [UR6+0x344d0], R3 ;  /* 0x0344d003ff0075a7 */ /* 0x000e640008000146 */
[----:B-1----:R-:W-:Y:S05]  /*a9c0*/  @!P0 BRA `(.L_x_191) ;  /* 0x00000048006c8947 */ /* 0x002fea0003800000 */
.L_x_294:
[----:B------:R-:W-:Y:S05]  /*a9d0*/  @!P2 BRA `(.L_x_192) ;  /* 0x000000000004a947 */ /* 0x000fea0003800000 */
[----:B------:R-:W-:Y:S01]  /*a9e0*/  BPT.TRAP 0x1 ;  /* 0x000000040000795c */ /* 0x000fe20000300000 */
.L_x_192:
[----:B------:R-:W2:Y:S02]  /*a9f0*/  SYNCS.PHASECHK.TRANS64.TRYWAIT P0, [UR6+0x344d8], R3 ;  /* 0x0344d803ff0075a7 */ /* 0x000ea40008000146 */
[----:B--2---:R-:W-:Y:S05]  /*aa00*/  @!P0 BRA `(.L_x_193) ;  /* 0x0000004800748947 */ /* 0x004fea0003800000 */
.L_x_295:
[----:B------:R-:W-:Y:S05]  /*aa10*/  @!P2 BRA `(.L_x_194) ;  /* 0x000000000004a947 */ /* 0x000fea0003800000 */
[----:B------:R-:W-:Y:S01]  /*aa20*/  BPT.TRAP 0x1 ;  /* 0x000000040000795c */ /* 0x000fe20000300000 */
.L_x_194:
[----:B------:R-:W2:Y:S02]  /*aa30*/  SYNCS.PHASECHK.TRANS64.TRYWAIT P0, [UR6+0x344e0], R3 ;  /* 0x0344e003ff0075a7 */ /* 0x000ea40008000146 */
[----:B--2---:R-:W-:Y:S05]  /*aa40*/  @!P0 BRA `(.L_x_195) ;  /* 0x00000048007c8947 */ /* 0x004fea0003800000 */
.L_x_296:
[----:B------:R-:W-:Y:S05]  /*aa50*/  @!P2 BRA `(.L_x_196) ;  /* 0x000000000004a947 */ /* 0x000fea0003800000 */
[----:B------:R-:W-:Y:S01]  /*aa60*/  BPT.TRAP 0x1 ;  /* 0x000000040000795c */ /* 0x000fe20000300000 */
.L_x_196:
[----:B-1----:R-:W-:-:S05]  /*aa70*/  IMAD.MOV.U32 R0, RZ, RZ, 0x1 ;  /* 0x00000001ff007424 */ /* 0x002fca00078e00ff */
[----:B------:R-:W-:-:S07]  /*aa80*/  SHF.L.U32 R0, R0, 0x1f, RZ ;  /* 0x0000001f00007819 */ /* 0x000fce00000006ff */
.L_x_197:
[----:B-1----:R-:W-:-:S04]  /*aa90*/  MOV R3, UR6 ;  /* 0x0000000600037c02 */ /* 0x002fc80008000f00 */
[----:B------:R1:W2:Y:S03]  /*aaa0*/  SYNCS.PHASECHK.TRANS64.TRYWAIT P0, [R3+URZ+0x344e8], R0 ;  /* 0x0344e800030075a7 */ /* 0x0002a6000800017f */
[----:B--2---:R-:W-:Y:S05]  /*aab0*/  @!P0 NANOSLEEP.SYNCS 0x989680 ;  /* 0x009896800000895d */ /* 0x004fea0003900000 */
[----:B------:R-:W2:Y:S02]  /*aac0*/  @!P0 SYNCS.PHASECHK.TRANS64 P0, [R3+URZ+0x344e8], R0 ;  /* 0x0344e800030085a7 */ /* 0x000ea4000800007f */
[----:B--2---:R-:W-:Y:S05]  /*aad0*/  @!P0 BRA `(.L_x_197) ;  /* 0xfffffffc00ec8947 */ /* 0x004fea000383ffff */
.L_x_189:
[----:B------:R-:W-:Y:S05]  /*aae0*/  BSYNC B0 ;  /* 0x0000000000007941 */ /* 0x000fea0003800000 */
.L_x_188:
[----:B------:R-:W-:Y:S05]  /*aaf0*/  EXIT ;  /* 0x000000000000794d */ /* 0x000fea0003800000 */
.L_x_118:
[----:B------:R-:W1:Y:S01]  /*ab00*/  S2UR UR4, SR_CTAID.Y ;  /* 0x00000000000479c3 */ /* 0x000e620000002600 */
[----:B------:R-:W3:Y:S01]  /*ab10*/  S2R R32, SR_LANEID ;  /* 0x0000000000207919 */ /* 0x000ee20000000000 */
[----:B------:R-:W-:Y:S01]  /*ab20*/  ELECT P0, URZ, PT ;  /* 0x00000000003f782f */ /* 0x000fe20003800000 */
[----:B------:R-:W-:Y:S01]  /*ab30*/  BSSY B0, `(.L_x_198) ;  /* 0x0000037000007945 */ /* 0x000fe20003800000 */
[----:B------:R-:W-:Y:S01]  /*ab40*/  ULDC.64 UR12, c[0x0][0x508] ;  /* 0x00014200000c7ab9 */ /* 0x000fe20000000a00 */
[----:B-1----:R-:W-:-:S04]  /*ab50*/  UIMAD UR4, UR4, UR60, UR51 ;  /* 0x0000003c040472a4 */ /* 0x002fc8000f8e0233 */
[----:B------:R-:W-:-:S06]  /*ab60*/  UIMAD.WIDE UR12, UR4, 0x80, UR12 ;  /* 0x00000080040c78a5 */ /* 0x000fcc000f8e020c */
[----:B------:R-:W-:Y:S06]  /*ab70*/  @!P0 BRA `(.L_x_199) ;  /* 0x0000000000c88947 */ /* 0x000fec0003800000 */
[----:B------:R-:W1:Y:S01]  /*ab80*/  LDC.64 R20, c[0x0][0x300] ;  /* 0x0000c000ff147b82 */ /* 0x000e620000000a00 */
[----:B------:R-:W-:Y:S02]  /*ab90*/  UMOV UR4, 0x400 ;  /* 0x0000040000047882 */ /* 0x000fe40000000000 */
[----:B--2---:R-:W-:-:S05]  /*aba0*/  ULEA UR4, UR58, UR4, 0x18 ;  /* 0x000000043a047291 */ /* 0x004fca000f8ec03f */
[----:B------:R-:W1:Y:S08]  /*abb0*/  LDC.64 R22, c[0x0][0x308] ;  /* 0x0000c200ff167b82 */ /* 0x000e700000000a00 */
[----:B------:R-:W2:Y:S08]  /*abc0*/  LDC.64 R12, c[0x0][0x310] ;  /* 0x0000c400ff0c7b82 */ /* 0x000eb00000000a00 */
[----:B------:R-:W2:Y:S08]  /*abd0*/  LDC.64 R14, c[0x0][0x318] ;  /* 0x0000c600ff0e7b82 */ /* 0x000eb00000000a00 */
[----:B------:R-:W4:Y:S01]  /*abe0*/  LDC.64 R8, c[0x0][0x320] ;  /* 0x0000c800ff087b82 */ /* 0x000f220000000a00 */
[----:B-1----:R1:W-:Y:S07]  /*abf0*/  STS.128 [UR4+0x34600], R20 ;  /* 0x03460014ff007988 */ /* 0x0023ee0008000c04 */
[----:B------:R-:W4:Y:S08]  /*ac00*/  LDC.64 R10, c[0x0][0x328] ;  /* 0x0000ca00ff0a7b82 */ /* 0x000f300000000a00 */
[----:B------:R-:W5:Y:S01]  /*ac10*/  LDC.64 R4, c[0x0][0x330] ;  /* 0x0000cc00ff047b82 */ /* 0x000f620000000a00 */
[----:B--2---:R2:W-:Y:S07]  /*ac20*/  STS.128 [UR4+0x34610], R12 ;  /* 0x0346100cff007988 */ /* 0x0045ee0008000c04 */
[----:B------:R-:W5:Y:S01]  /*ac30*/  LDC.64 R6, c[0x0][0x338] ;  /* 0x0000ce00ff067b82 */ /* 0x000f620000000a00 */
[----:B----4-:R4:W-:Y:S07]  /*ac40*/  STS.128 [UR4+0x34620], R8 ;  /* 0x03462008ff007988 */ /* 0x0109ee0008000c04 */
[----:B------:R-:W3:Y:S08]  /*ac50*/  LDC.64 R28, c[0x0][0x340] ;  /* 0x0000d000ff1c7b82 */ /* 0x000ef00000000a00 */
[----:B------:R-:W3:Y:S01]  /*ac60*/  LDC.64 R30, c[0x0][0x348] ;  /* 0x0000d200ff1e7b82 */ /* 0x000ee20000000a00 */
[----:B-----5:R5:W-:Y:S07]  /*ac70*/  STS.128 [UR4+0x34630], R4 ;  /* 0x03463004ff007988 */ /* 0x020bee0008000c04 */
[----:B------:R-:W4:Y:S08]  /*ac80*/  LDC.64 R24, c[0x0][0x350] ;  /* 0x0000d400ff187b82 */ /* 0x000f300000000a00 */
[----:B------:R-:W4:Y:S08]  /*ac90*/  LDC.64 R26, c[0x0][0x358] ;  /* 0x0000d600ff1a7b82 */ /* 0x000f300000000a00 */
[----:B-1----:R-:W1:Y:S01]  /*aca0*/  LDC.64 R20, c[0x0][0x360] ;  /* 0x0000d800ff147b82 */ /* 0x002e620000000a00 */
[----:B---3--:R3:W-:Y:S07]  /*acb0*/  STS.128 [UR4+0x34640], R28 ;  /* 0x0346401cff007988 */ /* 0x0087ee0008000c04 */
[----:B------:R-:W1:Y:S08]  /*acc0*/  LDC.64 R22, c[0x0][0x368] ;  /* 0x0000da00ff167b82 */ /* 0x000e700000000a00 */
[----:B--2---:R-:W2:Y:S01]  /*acd0*/  LDC.64 R12, c[0x0][0x370] ;  /* 0x0000dc00ff0c7b82 */ /* 0x004ea20000000a00 */
[----:B----4-:R4:W-:Y:S07]  /*ace0*/  STS.128 [UR4+0x34650], R24 ;  /* 0x03465018ff007988 */ /* 0x0109ee0008000c04 */
[----:B------:R-:W2:Y:S08]  /*acf0*/  LDC.64 R14, c[0x0][0x378] ;  /* 0x0000de00ff0e7b82 */ /* 0x000eb00000000a00 */
[----:B------:R-:W3:Y:S01]  /*ad00*/  LDC.64 R8, c[0x0][0x400] ;  /* 0x00010000ff087b82 */ /* 0x000ee20000000a00 */
[----:B-1----:R1:W-:Y:S07]  /*ad10*/  STS.128 [UR4+0x34660], R20 ;  /* 0x03466014ff007988 */ /* 0x0023ee0008000c04 */
[----:B------:R-:W3:Y:S08]  /*ad20*/  LDC.64 R10, c[0x0][0x408] ;  /* 0x00010200ff0a7b82 */ /* 0x000ef00000000a00 */
[----:B-----5:R-:W5:Y:S01]  /*ad30*/  LDC.64 R4, c[0x0][0x410] ;  /* 0x00010400ff047b82 */ /* 0x020f620000000a00 */
[----:B--2---:R2:W-:Y:S07]  /*ad40*/  STS.128 [UR4+0x34670], R12 ;  /* 0x0346700cff007988 */ /* 0x0045ee0008000c04 */
[----:B------:R-:W5:Y:S01]  /*ad50*/  LDC.64 R6, c[0x0][0x418] ;  /* 0x00010600ff067b82 */ /* 0x000f620000000a00 */
[----:B---3--:R3:W-:Y:S07]  /*ad60*/  STS.128 [UR4+0x34680], R8 ;  /* 0x03468008ff007988 */ /* 0x0087ee0008000c04 */
[----:B------:R-:W2:Y:S08]  /*ad70*/  LDC.64 R28, c[0x0][0x420] ;  /* 0x00010800ff1c7b82 */ /* 0x000eb00000000a00 */
[----:B------:R-:W2:Y:S01]  /*ad80*/  LDC.64 R30, c[0x0][0x428] ;  /* 0x00010a00ff1e7b82 */ /* 0x000ea20000000a00 */
[----:B-----5:R5:W-:Y:S07]  /*ad90*/  STS.128 [UR4+0x34690], R4 ;  /* 0x03469004ff007988 */ /* 0x020bee0008000c04 */
[----:B----4-:R-:W4:Y:S08]  /*ada0*/  LDC.64 R24, c[0x0][0x430] ;  /* 0x00010c00ff187b82 */ /* 0x010f300000000a00 */
[----:B------:R-:W4:Y:S08]  /*adb0*/  LDC.64 R26, c[0x0][0x438] ;  /* 0x00010e00ff1a7b82 */ /* 0x000f300000000a00 */
[----:B-1----:R-:W1:Y:S01]  /*adc0*/  LDC.64 R20, c[0x0][0x440] ;  /* 0x00011000ff147b82 */ /* 0x002e620000000a00 */
[----:B--2---:R2:W-:Y:S07]  /*add0*/  STS.128 [UR4+0x346a0], R28 ;  /* 0x0346a01cff007988 */ /* 0x0045ee0008000c04 */
[----:B------:R-:W1:Y:S08]  /*ade0*/  LDC.64 R22, c[0x0][0x448] ;  /* 0x00011200ff167b82 */ /* 0x000e700000000a00 */
[----:B------:R-:W2:Y:S01]  /*adf0*/  LDC.64 R12, c[0x0][0x450] ;  /* 0x00011400ff0c7b82 */ /* 0x000ea20000000a00 */
[----:B----4-:R4:W-:Y:S07]  /*ae00*/  STS.128 [UR4+0x346b0], R24 ;  /* 0x0346b018ff007988 */ /* 0x0109ee0008000c04 */
[----:B------:R-:W2:Y:S08]  /*ae10*/  LDC.64 R14, c[0x0][0x458] ;  /* 0x00011600ff0e7b82 */ /* 0x000eb00000000a00 */
[----:B---3--:R-:W3:Y:S01]  /*ae20*/  LDC.64 R8, c[0x0][0x460] ;  /* 0x00011800ff087b82 */ /* 0x008ee20000000a00 */
[----:B-1----:R4:W-:Y:S07]  /*ae30*/  STS.128 [UR4+0x346c0], R20 ;  /* 0x0346c014ff007988 */ /* 0x0029ee0008000c04 */
[----:B------:R-:W3:Y:S08]  /*ae40*/  LDC.64 R10, c[0x0][0x468] ;  /* 0x00011a00ff0a7b82 */ /* 0x000ef00000000a00 */
[----:B-----5:R-:W1:Y:S01]  /*ae50*/  LDC.64 R4, c[0x0][0x470] ;  /* 0x00011c00ff047b82 */ /* 0x020e620000000a00 */
[----:B--2---:R4:W-:Y:S07]  /*ae60*/  STS.128 [UR4+0x346d0], R12 ;  /* 0x0346d00cff007988 */ /* 0x0049ee0008000c04 */
[----:B------:R-:W1:Y:S01]  /*ae70*/  LDC.64 R6, c[0x0][0x478] ;  /* 0x00011e00ff067b82 */ /* 0x000e620000000a00 */
[----:B---3--:R4:W-:Y:S04]  /*ae80*/  STS.128 [UR4+0x346e0], R8 ;  /* 0x0346e008ff007988 */ /* 0x0089e80008000c04 */
[----:B-1----:R4:W-:Y:S02]  /*ae90*/  STS.128 [UR4+0x346f0], R4 ;  /* 0x0346f004ff007988 */ /* 0x0029e40008000c04 */
.L_x_199:
[----:B--2---:R-:W-:Y:S05]  /*aea0*/  BSYNC B0 ;  /* 0x0000000000007941 */ /* 0x004fea0003800000 */
.L_x_198:
[----:B------:R-:W-:Y:S01]  /*aeb0*/  ELECT P0, URZ, PT ;  /* 0x00000000003f782f */ /* 0x000fe20003800000 */
[----:B------:R-:W-:Y:S01]  /*aec0*/  NOP ;  /* 0x0000000000007918 */ /* 0x000fe20000000000 */
[----:B------:R-:W-:Y:S11]  /*aed0*/  BSSY B0, `(.L_x_200) ;  /* 0x000004a000007945 */ /* 0x000ff60003800000 */
[----:B------:R-:W-:Y:S05]  /*aee0*/  @!P0 BRA `(.L_x_201) ;  /* 0x0000000400208947 */ /* 0x000fea0003800000 */
[----:B----4-:R-:W1:Y:S08]  /*aef0*/  LDC.64 R10, c[0x0][0x518] ;  /* 0x00014600ff0a7b82 */ /* 0x010e700000000a00 */
[----:B------:R-:W2:Y:S08]  /*af00*/  LDC.64 R8, c[0x0][0x528] ;  /* 0x00014a00ff087b82 */ /* 0x000eb00000000a00 */
[----:B------:R-:W4:Y:S01]  /*af10*/  LDC.64 R22, c[0x0][0x510] ;  /* 0x00014400ff167b82 */ /* 0x000f220000000a00 */
[----:B-1----:R-:W-:-:S07]  /*af20*/  IMAD.WIDE R10, R18, 0x8, R10 ;  /* 0x00000008120a7825 */ /* 0x002fce00078e020a */
[----:B------:R-:W1:Y:S01]  /*af30*/  LDC.64 R12, c[0x0][0x520] ;  /* 0x00014800ff0c7b82 */ /* 0x000e620000000a00 */
[----:B------:R-:W5:Y:S01]  /*af40*/  LDG.E.64 R10, desc[UR38][R10.64] ;  /* 0x000000260a0a7981 */ /* 0x000f62000c1e1b00 */
[----:B--2---:R-:W-:-:S06]  /*af50*/  IMAD.WIDE R8, R18, 0x8, R8 ;  /* 0x0000000812087825 */ /* 0x004fcc00078e0208 */
[----:B------:R-:W2:Y:S01]  /*af60*/  LDG.E.64 R8, desc[UR38][R8.64] ;  /* 0x0000002608087981 */ /* 0x000ea2000c1e1b00 */
[----:B----4-:R-:W-:-:S06]  /*af70*/  IMAD.WIDE R22, R18, 0x8, R22 ;  /* 0x0000000812167825 */ /* 0x010fcc00078e0216 */
[----:B------:R-:W4:Y:S01]  /*af80*/  LDG.E.64 R22, desc[UR38][R22.64] ;  /* 0x0000002616167981 */ /* 0x000f22000c1e1b00 */
[----:B-1----:R-:W-:-:S06]  /*af90*/  IMAD.WIDE R12, R18, 0x8, R12 ;  /* 0x00000008120c7825 */ /* 0x002fcc00078e020c */
[----:B------:R-:W3:Y:S01]  /*afa0*/  LDG.E.64 R12, desc[UR38][R12.64] ;  /* 0x000000260c0c7981 */ /* 0x000ee2000c1e1b00 */
[----:B------:R-:W-:Y:S02]  /*afb0*/  UMOV UR4, 0x400 ;  /* 0x0000040000047882 */ /* 0x000fe40000000000 */
[----:B------:R-:W-:-:S09]  /*afc0*/  ULEA UR4, UR58, UR4, 0x18 ;  /* 0x000000043a047291 */ /* 0x000fd2000f8ec03f */
[----:B------:R-:W1:Y:S04]  /*afd0*/  LDS R4, [UR4+0x3461c] ;  /* 0x03461c04ff047984 */ /* 0x000e680008000800 */
[----:B------:R-:W1:Y:S01]  /*afe0*/  LDS R5, [UR4+0x3469c] ;  /* 0x03469c04ff057984 */ /* 0x000e620008000800 */
[----:B------:R-:W-:Y:S02]  /*aff0*/  UIADD3 UR5, UR4, 0x34600, URZ ;  /* 0x0003460004057890 */ /* 0x000fe4000fffe03f */
[----:B------:R-:W-:-:S04]  /*b000*/  UIADD3 UR6, UR4, 0x34680, URZ ;  /* 0x0003468004067890 */ /* 0x000fc8000fffe03f */
[----:B------:R-:W-:Y:S02]  /*b010*/  IMAD.U32 R14, RZ, RZ, UR5 ;  /* 0x00000005ff0e7e24 */ /* 0x000fe4000f8e00ff */
[----:B------:R-:W-:-:S03]  /*b020*/  IMAD.U32 R20, RZ, RZ, UR6 ;  /* 0x00000006ff147e24 */ /* 0x000fc6000f8e00ff */
[----:B------:R-:W-:Y:S02]  /*b030*/  SHF.R.U64 R14, R14, 0x4, RZ ;  /* 0x000000040e0e7819 */ /* 0x000fe400000012ff */
[----:B------:R-:W-:Y:S01]  /*b040*/  SHF.R.U64 R20, R20, 0x4, RZ ;  /* 0x0000000414147819 */ /* 0x000fe200000012ff */
[----:B------:R-:W-:Y:S04]  /*b050*/  STS [UR4+0x34630], RZ ;  /* 0x034630ffff007988 */ /* 0x000fe80008000804 */
[----:B------:R-:W-:Y:S04]  /*b060*/  STS [UR4+0x34610], R14 ;  /* 0x0346100eff007988 */ /* 0x000fe80008000804 */
[----:B------:R-:W-:Y:S04]  /*b070*/  STS [UR4+0x34614], R14 ;  /* 0x0346140eff007988 */ /* 0x000fe80008000804 */
[----:B------:R-:W-:Y:S04]  /*b080*/  STS [UR4+0x34690], R20 ;  /* 0x03469014ff007988 */ /* 0x000fe80008000804 */
[----:B------:R-:W-:Y:S04]  /*b090*/  STS [UR4+0x34694], R20 ;  /* 0x03469414ff007988 */ /* 0x000fe80008000804 */
[----:B------:R-:W-:Y:S01]  /*b0a0*/  STS [UR4+0x346b0], RZ ;  /* 0x0346b0ffff007988 */ /* 0x000fe20008000804 */
[----:B-----5:R-:W-:-:S04]  /*b0b0*/  SHF.L.U64.HI R11, R10, 0x1, R11 ;  /* 0x000000010a0b7819 */ /* 0x020fc8000001020b */
[----:B------:R-:W-:Y:S02]  /*b0c0*/  LOP3.LUT R11, R11, 0x1fffffff, RZ, 0xc0, !PT ;  /* 0x1fffffff0b0b7812 */ /* 0x000fe400078ec0ff */
[----:B--2---:R-:W-:-:S04]  /*b0d0*/  SHF.L.U64.HI R9, R8, 0x1, R9 ;  /* 0x0000000108097819 */ /* 0x004fc80000010209 */
[----:B------:R-:W-:Y:S02]  /*b0e0*/  LOP3.LUT R9, R9, 0x1fffffff, RZ, 0xc0, !PT ;  /* 0x1fffffff09097812 */ /* 0x000fe400078ec0ff */
[----:B------:R-:W-:Y:S02]  /*b0f0*/  SHF.R.U32.HI R7, RZ, 0x4, R11 ;  /* 0x00000004ff077819 */ /* 0x000fe4000001160b */
[----:B------:R-:W-:Y:S02]  /*b100*/  SHF.R.U32.HI R6, RZ, 0x4, R9 ;  /* 0x00000004ff067819 */ /* 0x000fe40000011609 */
[----:B-1----:R-:W-:Y:S02]  /*b110*/  LOP3.LUT R4, R4, 0xf, R7, 0xb8, !PT ;  /* 0x0000000f04047812 */ /* 0x002fe400078eb807 */
[----:B------:R-:W-:-:S03]  /*b120*/  LOP3.LUT R6, R5, 0xf, R6, 0xb8, !PT ;  /* 0x0000000f05067812 */ /* 0x000fc600078eb806 */
[----:B------:R-:W-:Y:S04]  /*b130*/  STS [UR4+0x3461c], R4 ;  /* 0x03461c04ff007988 */ /* 0x000fe80008000804 */
[----:B------:R-:W-:Y:S04]  /*b140*/  STS [UR4+0x3469c], R6 ;  /* 0x03469c06ff007988 */ /* 0x000fe80008000804 */
[----:B------:R-:W1:Y:S04]  /*b150*/  LDS R5, [UR4+0x3461c] ;  /* 0x03461c04ff057984 */ /* 0x000e680008000800 */
[----:B------:R-:W2:Y:S01]  /*b160*/  LDS R7, [UR4+0x3469c] ;  /* 0x03469c04ff077984 */ /* 0x000ea20008000800 */
[----:B-1----:R-:W-:-:S02]  /*b170*/  LOP3.LUT R5, R5, 0xf0, RZ, 0xb8, !PT ;  /* 0x000000f005057812 */ /* 0x002fc400078eb8ff */
[----:B--2---:R-:W-:-:S03]  /*b180*/  LOP3.LUT R7, R7, 0xf0, RZ, 0xb8, !PT ;  /* 0x000000f007077812 */ /* 0x004fc600078eb8ff */
[----:B------:R-:W-:Y:S04]  /*b190*/  STS [UR4+0x3461c], R5 ;  /* 0x03461c05ff007988 */ /* 0x000fe80008000804 */
[----:B------:R-:W-:Y:S04]  /*b1a0*/  STS [UR4+0x3469c], R7 ;  /* 0x03469c07ff007988 */ /* 0x000fe80008000804 */
[----:B------:R-:W1:Y:S04]  /*b1b0*/  LDS R15, [UR4+0x3461c] ;  /* 0x03461c04ff0f7984 */ /* 0x000e680008000800 */
[----:B------:R-:W2:Y:S01]  /*b1c0*/  LDS R21, [UR4+0x3469c] ;  /* 0x03469c04ff157984 */ /* 0x000ea20008000800 */
[----:B-1----:R-:W-:-:S02]  /*b1d0*/  LOP3.LUT R15, R15, 0xf00, RZ, 0xb8, !PT ;  /* 0x00000f000f0f7812 */ /* 0x002fc400078eb8ff */
[----:B--2---:R-:W-:-:S03]  /*b1e0*/  LOP3.LUT R21, R21, 0xf00, RZ, 0xb8, !PT ;  /* 0x00000f0015157812 */ /* 0x004fc600078eb8ff */
[----:B------:R-:W-:Y:S04]  /*b1f0*/  STS.64 [UR4+0x34618], R14 ;  /* 0x0346180eff007988 */ /* 0x000fe80008000a04 */
[----:B------:R-:W-:Y:S04]  /*b200*/  STS.64 [UR4+0x34698], R20 ;  /* 0x03469814ff007988 */ /* 0x000fe80008000a04 */
[----:B------:R-:W1:Y:S04]  /*b210*/  LDS R25, [UR4+0x3461c] ;  /* 0x03461c04ff197984 */ /* 0x000e680008000800 */
[----:B------:R-:W2:Y:S01]  /*b220*/  LDS R24, [UR4+0x3469c] ;  /* 0x03469c04ff187984 */ /* 0x000ea20008000800 */
[----:B------:R-:W-:-:S02]  /*b230*/  VIADD R5, R0, 0xffffffff ;  /* 0xffffffff00057836 */ /* 0x000fc40000000000 */
[----:B------:R-:W-:Y:S02]  /*b240*/  IMAD.SHL.U32 R10, R10, 0x2, RZ ;  /* 0x000000020a0a7824 */ /* 0x000fe400078e00ff */
[----:B------:R-:W-:Y:S01]  /*b250*/  IMAD.SHL.U32 R0, R8, 0x2, RZ ;  /* 0x0000000208007824 */ /* 0x000fe200078e00ff */
[----:B------:R-:W-:Y:S01]  /*b260*/  CS2R R6, SRZ ;  /* 0x0000000000067805 */ /* 0x000fe2000001ff00 */
[----:B------:R-:W-:Y:S01]  /*b270*/  VIADD R4, R19, 0xffffffff ;  /* 0xffffffff13047836 */ /* 0x000fe20000000000 */
[----:B------:R-:W-:Y:S02]  /*b280*/  LOP3.LUT R8, R10, 0xfffffffe, RZ, 0xc0, !PT ;  /* 0xfffffffe0a087812 */ /* 0x000fe400078ec0ff */
[----:B------:R-:W-:Y:S02]  /*b290*/  LOP3.LUT R0, R0, 0xfffffffe, RZ, 0xc0, !PT ;  /* 0xfffffffe00007812 */ /* 0x000fe400078ec0ff */
[----:B------:R5:W-:Y:S01]  /*b2a0*/  STS.128 [UR4+0x34620], R4 ;  /* 0x03462004ff007988 */ /* 0x000be20008000c04 */
[----:B------:R-:W-:-:S02]  /*b2b0*/  SHF.R.U64 R11, R8, 0x4, R11 ;  /* 0x00000004080b7819 */ /* 0x000fc4000000120b */
[----:B------:R-:W-:Y:S01]  /*b2c0*/  SHF.R.U64 R9, R0, 0x4, R9 ;  /* 0x0000000400097819 */ /* 0x000fe20000001209 */
[----:B----4-:R4:W-:Y:S04]  /*b2d0*/  STS.64 [UR4+0x34600], R22 ;  /* 0x03460016ff007988 */ /* 0x0109e80008000a04 */
[----:B------:R4:W-:Y:S01]  /*b2e0*/  STS [UR4+0x3460c], R11 ;  /* 0x03460c0bff007988 */ /* 0x0009e20008000804 */
[----:B-----5:R-:W-:-:S03]  /*b2f0*/  VIADD R5, R3, 0xffffffff ;  /* 0xffffffff03057836 */ /* 0x020fc60000000000 */
[----:B------:R4:W-:Y:S04]  /*b300*/  STS [UR4+0x3468c], R9 ;  /* 0x03468c09ff007988 */ /* 0x0009e80008000804 */
[----:B------:R4:W-:Y:S01]  /*b310*/  STS.128 [UR4+0x346a0], R4 ;  /* 0x0346a004ff007988 */ /* 0x0009e20008000c04 */
[----:B-1----:R-:W-:Y:S02]  /*b320*/  LOP3.LUT R25, R25, 0xf000, RZ, 0xb8, !PT ;  /* 0x0000f00019197812 */ /* 0x002fe400078eb8ff */
[----:B--2---:R-:W-:Y:S01]  /*b330*/  LOP3.LUT R24, R24, 0xf000, RZ, 0xb8, !PT ;  /* 0x0000f00018187812 */ /* 0x004fe200078eb8ff */
[----:B---3--:R4:W-:Y:S04]  /*b340*/  STS.64 [UR4+0x34680], R12 ;  /* 0x0346800cff007988 */ /* 0x0089e80008000a04 */
[----:B------:R4:W-:Y:S04]  /*b350*/  STS [UR4+0x3461c], R25 ;  /* 0x03461c19ff007988 */ /* 0x0009e80008000804 */
[----:B------:R4:W-:Y:S02]  /*b360*/  STS [UR4+0x3469c], R24 ;  /* 0x03469c18ff007988 */ /* 0x0009e40008000804 */
.L_x_201:
[----:B------:R-:W-:Y:S05]  /*b370*/  BSYNC B0 ;  /* 0x0000000000007941 */ /* 0x000fea0003800000 */
.L_x_200:
[----:B------:R-:W-:Y:S01]  /*b380*/  ELECT P0, URZ, PT ;  /* 0x00000000003f782f */ /* 0x000fe20003800000 */
[----:B------:R-:W-:Y:S01]  /*b390*/  NOP ;  /* 0x0000000000007918 */ /* 0x000fe20000000000 */
[----:B------:R-:W-:Y:S11]  /*b3a0*/  BSSY B0, `(.L_x_202) ;  /* 0x0000004000007945 */ /* 0x000ff60003800000 */
[----:B------:R-:W-:Y:S05]  /*b3b0*/  @!P0 BRA `(.L_x_203) ;  /* 0x0000000000088947 */ /* 0x000fea0003800000 */
[----:B------:R0:W-:Y:S01]  /*b3c0*/  UTMACMDFLUSH ;  /* 0x00000000000079b7 */ /* 0x0001e20000000000 */
[----:B------:R-:W-:-:S04]  /*b3d0*/  DEPBAR.LE SB0, 0x0 ;  /* 0x000080000000791a */ /* 0x000fc80000000000 */
.L_x_203:
[----:B------:R-:W-:Y:S05]  /*b3e0*/  BSYNC B0 ;  /* 0x0000000000007941 */ /* 0x000fea0003800000 */
.L_x_202:
[----:B------:R-:W-:Y:S01]  /*b3f0*/  UMOV UR4, 0x400 ;  /* 0x0000040000047882 */ /* 0x000fe20000000000 */
[----:B---3--:R-:W-:Y:S01]  /*b400*/  SHF.L.U32 R32, R32, 0x2, RZ ;  /* 0x0000000220207819 */ /* 0x008fe200000006ff */
[----:B------:R-:W-:Y:S01]  /*b410*/  ULEA UR18, UR58, UR4, 0x18 ;  /* 0x000000043a127291 */ /* 0x000fe2000f8ec03f */
[----:B------:R-:W-:Y:S02]  /*b420*/  ULDC UR14, c[0x0][0x884] ;  /* 0x00022100000e7ab9 */ /* 0x000fe40000000800 */
[----:B----4-:R-:W-:Y:S01]  /*b430*/  IADD3 R6, P0, R32, UR12, RZ ;  /* 0x0000000c20067c10 */ /* 0x010fe2000ff1e0ff */
[----:B------:R-:W-:Y:S02]  /*b440*/  UIADD3 UR28, UR18, 0x34600, URZ ;  /* 0x00034600121c7890 */ /* 0x000fe4000fffe03f */
[----:B------:R-:W-:Y:S02]  /*b450*/  UIMAD.WIDE UR14, UR14, 0x80, UR12 ;  /* 0x000000800e0e78a5 */ /* 0x000fe4000f8e020c */
[----:B------:R-:W-:-:S04]  /*b460*/  IMAD.X R7, RZ, RZ, UR13, P0 ;  /* 0x0000000dff077e24 */ /* 0x000fc800080e06ff */
[----:B------:R-:W-:Y:S01]  /*b470*/  IADD3 R4, P1, R32, UR14, RZ ;  /* 0x0000000e20047c10 */ /* 0x000fe2000ff3e0ff */
[----:B------:R-:W1:Y:S04]  /*b480*/  LDS R9, [R32+UR28] ;  /* 0x0000001c20097984 */ /* 0x000e680008000800 */
[----:B------:R-:W2:Y:S01]  /*b490*/  LDS R11, [R32+UR28+0x80] ;  /* 0x0000801c200b7984 */ /* 0x000ea20008000800 */
[----:B------:R-:W-:Y:S01]  /*b4a0*/  IMAD.X R5, RZ, RZ, UR15, P1 ;  /* 0x0000000fff057e24 */ /* 0x000fe200088e06ff */
[----:B------:R-:W-:Y:S01]  /*b4b0*/  LOP3.LUT P1, RZ, R33, 0x7f, RZ, 0xc0, !PT ;  /* 0x0000007f21ff7812 */ /* 0x000fe2000782c0ff */
[----:B------:R-:W-:Y:S02]  /*b4c0*/  IMAD.MOV.U32 R8, RZ, RZ, 0x1 ;  /* 0x00000001ff087424 */ /* 0x000fe400078e00ff */
[----:B------:R-:W-:Y:S01]  /*b4d0*/  IMAD.MOV.U32 R10, RZ, RZ, 0x1 ;  /* 0x00000001ff0a7424 */ /* 0x000fe200078e00ff */
[----:B------:R-:W-:Y:S01]  /*b4e0*/  BSSY B0, `(.L_x_204) ;  /* 0x00000f2000007945 */ /* 0x000fe20003800000 */
[----:B------:R-:W-:Y:S01]  /*b4f0*/  ISETP.EQ.OR P2, PT, R34, RZ, P1 ;  /* 0x000000ff2200720c */ /* 0x000fe20000f42670 */
[----:B------:R-:W-:-:S02]  /*b500*/  IMAD.MOV.U32 R0, RZ, RZ, RZ ;  /* 0x000000ffff007224 */ /* 0x000fc400078e00ff */
[----:B------:R-:W-:Y:S02]  /*b510*/  IMAD.MOV.U32 R3, RZ, RZ, 0x1 ;  /* 0x00000001ff037424 */ /* 0x000fe400078e00ff */
[----:B------:R-:W-:Y:S01]  /*b520*/  IMAD.MOV.U32 R20, RZ, RZ, RZ ;  /* 0x000000ffff147224 */ /* 0x000fe200078e00ff */
[----:B------:R-:W-:Y:S02]  /*b530*/  ULOP3.LUT UR30, UR59, 0x1, URZ, 0xfc, !UPT ;  /* 0x000000013b1e7892 */ /* 0x000fe4000f8efc3f */
[----:B------:R-:W-:Y:S02]  /*b540*/  ULOP3.LUT UR19, UR42, 0x2, URZ, 0xfc, !UPT ;  /* 0x000000022a137892 */ /* 0x000fe4000f8efc3f */
[----:B------:R-:W-:Y:S01]  /*b550*/  UIADD3 UR29, UR18, 0x34680, URZ ;  /* 0x00034680121d7890 */ /* 0x000fe2000fffe03f */
[----:B-1----:R-:W5:Y:S04]  /*b560*/  ATOMG.E.EXCH.STRONG.GPU PT, RZ, [R6], R9 ;  /* 0x0000000906ff73a8 */ /* 0x002f6800041ee100 */
[----:B--2---:R1:W5:Y:S02]  /*b570*/  ATOMG.E.EXCH.STRONG.GPU PT, RZ, [R4], R11 ;  /* 0x0000000b04ff73a8 */ /* 0x00436400041ee100 */
[----:B-1----:R-:W-:-:S02]  /*b580*/  PRMT R4, R8, 0x7610, R4 ;  /* 0x0000761008047816 */ /* 0x002fc40000000004 */
[----:B------:R-:W-:-:S07]  /*b590*/  PRMT R5, R10, 0x7610, R5 ;  /* 0x000076100a057816 */ /* 0x000fce0000000005 */
.L_x_224:
[----:B------:R-:W-:Y:S01]  /*b5a0*/  LOP3.LUT P0, RZ, R5, 0xff, RZ, 0xc0, !PT ;  /* 0x000000ff05ff7812 */ /* 0x000fe2000780c0ff */
[----:B------:R-:W-:Y:S05]  /*b5b0*/  YIELD ;  /* 0x0000000000007946 */ /* 0x000fea0003800000 */
[----:B-----5:R-:W-:Y:S01]  /*b5c0*/  IADD3 R6, R19, 0x7f, RZ ;  /* 0x0000007f13067810 */ /* 0x020fe20007ffe0ff */
[----:B------:R-:W-:Y:S03]  /*b5d0*/  BSSY B1, `(.L_x_205) ;  /* 0x0000009000017945 */ /* 0x000fe60003800000 */
[----:B------:R-:W-:-:S04]  /*b5e0*/  SHF.R.S32.HI R7, RZ, 0x1f, R6 ;  /* 0x0000001fff077819 */ /* 0x000fc80000011406 */
[----:B------:R-:W-:Y:S01]  /*b5f0*/  LEA.HI R7, R7, R6, RZ, 0x7 ;  /* 0x0000000607077211 */ /* 0x000fe200078f38ff */
[----:B------:R-:W-:Y:S06]  /*b600*/  @!P0 BRA `(.L_x_206) ;  /* 0x0000000000148947 */ /* 0x000fec0003800000 */
[----:B------:R-:W-:-:S04]  /*b610*/  DEPBAR {5,4,3,2,1,0} ;  /* 0x0000003f0000791a */ /* 0x000fc80000000000 */
[----:B------:R1:W-:Y:S01]  /*b620*/  UTMACCTL.IV [UR12] ;  /* 0x000000000c0079b9 */ /* 0x0003e20008000000 */
[----:B------:R-:W-:-:S04]  /*b630*/  DEPBAR {5,4,3,2,1,0} ;  /* 0x0000003f0000791a */ /* 0x000fc80000000000 */
[----:B------:R1:W-:Y:S02]  /*b640*/  UTMACCTL.IV [UR14] ;  /* 0x000000000e0079b9 */ /* 0x0003e40008000000 */
[----:B-1----:R-:W-:Y:S01]  /*b650*/  NOP ;  /* 0x0000000000007918 */ /* 0x002fe20000000000 */
.L_x_206:
[----:B------:R-:W-:Y:S05]  /*b660*/  BSYNC B1 ;  /* 0x0000000000017941 */ /* 0x000fea0003800000 */
.L_x_205:
[----:B------:R-:W-:Y:S01]  /*b670*/  UMOV UR4, 0xffffffff ;  /* 0xffffffff00047882 */ /* 0x000fe20000000000 */
[----:B------:R-:W-:Y:S02]  /*b680*/  SHF.R.S32.HI R9, RZ, 0x7, R7 ;  /* 0x00000007ff097819 */ /* 0x000fe40000011407 */
[----:B------:R-:W-:Y:S05]  /*b690*/  BRA.DIV UR4, `(.L_x_207) ;  /* 0x0000003e04807947 */ /* 0x000fea000b800000 */
[----:B-----5:R-:W-:-:S13]  /*b6a0*/  ELECT P6, URZ, PT ;  /* 0x00000000003f782f */ /* 0x020fda00038c0000 */
.L_x_299:
[----:B------:R-:W-:Y:S01]  /*b6b0*/  ISETP.LT.OR P6, PT, R19, 0x1, !P6 ;  /* 0x000000011300780c */ /* 0x000fe200077c1670 */
[----:B------:R-:W-:-:S12]  /*b6c0*/  BSSY B1, `(.L_x_208) ;  /* 0x0000037000017945 */ /* 0x000fd80003800000 */
[----:B------:R-:W-:Y:S05]  /*b6d0*/  @P6 BRA `(.L_x_209) ;  /* 0x0000000000d46947 */ /* 0x000fea0003800000 */
[----:B------:R-:W-:Y:S02]  /*b6e0*/  IMAD.SHL.U32 R16, R16, 0x80, RZ ;  /* 0x0000008010107824 */ /* 0x000fe400078e00ff */
[----:B------:R-:W-:Y:S02]  /*b6f0*/  IMAD.SHL.U32 R17, R17, 0x80, RZ ;  /* 0x0000008011117824 */ /* 0x000fe400078e00ff */
[----:B------:R-:W-:Y:S02]  /*b700*/  VIADD R11, R9, 0x1 ;  /* 0x00000001090b7836 */ /* 0x000fe40000000000 */
[----:B------:R-:W-:Y:S02]  /*b710*/  IMAD.MOV.U32 R12, RZ, RZ, RZ ;  /* 0x000000ffff0c7224 */ /* 0x000fe400078e00ff */
[----:B------:R-:W-:Y:S02]  /*b720*/  IMAD.MOV.U32 R5, RZ, RZ, R3 ;  /* 0x000000ffff057224 */ /* 0x000fe400078e0003 */
[----:B------:R-:W-:-:S07]  /*b730*/  IMAD.MOV.U32 R6, RZ, RZ, R0 ;  /* 0x000000ffff067224 */ /* 0x000fce00078e0000 */
.L_x_213:
[----:B--2---:R-:W-:Y:S01]  /*b740*/  LEA R10, R6, UR18, 0x3 ;  /* 0x00000012060a7c11 */ /* 0x004fe2000f8e18ff */
[----:B------:R-:W-:Y:S05]  /*b750*/  YIELD ;  /* 0x0000000000007946 */ /* 0x000fea0003800000 */
[----:B------:R-:W-:Y:S01]  /*b760*/  SHF.L.U32 R7, R5, 0x1f, RZ ;  /* 0x0000001f05077819 */ /* 0x000fe200000006ff */
[----:B------:R-:W1:Y:S03]  /*b770*/  @!P1 LDC R8, c[0x0][0x500] ;  /* 0x00014000ff089b82 */ /* 0x000e660000000800 */
[----:B------:R-:W2:Y:S02]  /*b780*/  SYNCS.PHASECHK.TRANS64.TRYWAIT P0, [R10+URZ+0x34498], R7 ;  /* 0x034498070a0075a7 */ /* 0x000ea4000800017f */
[----:B--2---:R-:W-:Y:S05]  /*b790*/  @!P0 BRA `(.L_x_210) ;  /* 0x0000003c00608947 */ /* 0x004fea0003800000 */
.L_x_300:
[----:B------:R-:W-:Y:S01]  /*b7a0*/  UPRMT UR4, UR19, 0x9910, URZ ;  /* 0x0000991013047896 */ /* 0x000fe2000800003f */
[----:B-1----:R1:W-:Y:S03]  /*b7b0*/  @!P1 SYNCS.ARRIVE.TRANS64 RZ, [R10+URZ+0x34480], R8 ;  /* 0x034480080aff99a7 */ /* 0x0023e6000800003f */
[----:B------:R-:W-:-:S06]  /*b7c0*/  UISETP.NE.AND UP0, UPT, UR4, 0x2, UPT ;  /* 0x000000020400788c */ /* 0x000fcc000bf05270 */
[----:B------:R-:W-:-:S13]  /*b7d0*/  PLOP3.LUT P0, PT, PT, PT, UP0, 0x80, 0x0 ;  /* 0x000000000000781c */ /* 0x000fda0003f0f008 */
[----:B-1----:R-:W-:Y:S05]  /*b7e0*/  @P0 BRA `(.L_x_211) ;  /* 0x0000000000040947 */ /* 0x002fea0003800000 */
[----:B------:R-:W-:Y:S01]  /*b7f0*/  BPT.TRAP 0x1 ;  /* 0x000000040000795c */ /* 0x000fe20000300000 */
.L_x_211:
[----:B------:R-:W-:Y:S05]  /*b800*/  @P2 BRA `(.L_x_212) ;  /* 0x0000000000042947 */ /* 0x000fea0003800000 */
[----:B------:R-:W-:Y:S01]  /*b810*/  BPT.TRAP 0x1 ;  /* 0x000000040000795c */ /* 0x000fe20000300000 */
.L_x_212:
[C---:B------:R-:W-:Y:S01]  /*b820*/  R2UR UR4, R6.reuse ;  /* 0x00000000060472ca */ /* 0x040fe200000e0000 */
[----:B------:R-:W-:Y:S01]  /*b830*/  VIADD R6, R6, 0x1 ;  /* 0x0000000106067836 */ /* 0x000fe20000000000 */
[----:B------:R-:W-:Y:S01]  /*b840*/  R2UR UR5, R10 ;  /* 0x000000000a0572ca */ /* 0x000fe200000e0000 */
[----:B------:R-:W-:Y:S01]  /*b850*/  UMOV UR16, 0x0 ;  /* 0x0000000000107882 */ /* 0x000fe20000000000 */
[----:B------:R-:W-:Y:S01]  /*b860*/  R2UR UR6, R12 ;  /* 0x000000000c0672ca */ /* 0x000fe200000e0000 */
[----:B------:R-:W-:Y:S01]  /*b870*/  UMOV UR17, 0x10000000 ;  /* 0x1000000000117882 */ /* 0x000fe20000000000 */
[----:B------:R-:W-:Y:S01]  /*b880*/  R2UR UR7, R16 ;  /* 0x00000000100772ca */ /* 0x000fe200000e0000 */
[----:B------:R-:W-:Y:S01]  /*b890*/  VIADD R12, R12, 0x80 ;  /* 0x000000800c0c7836 */ /* 0x000fe20000000000 */
[----:B------:R-:W-:Y:S02]  /*b8a0*/  IADD3 R11, R11, -0x1, RZ ;  /* 0xffffffff0b0b7810 */ /* 0x000fe40007ffe0ff */
[----:B------:R-:W-:-:S02]  /*b8b0*/  R2UR UR23, R17 ;  /* 0x00000000111772ca */ /* 0x000fc400000e0000 */
[----:B------:R-:W-:Y:S01]  /*b8c0*/  ISETP.GT.AND P3, PT, R11, 0x1, PT ;  /* 0x000000010b00780c */ /* 0x000fe20003f64270 */
[----:B------:R-:W-:Y:S01]  /*b8d0*/  ULEA UR4, UR4, UR18, 0xf ;  /* 0x0000001204047291 */ /* 0x000fe2000f8e783f */
[C---:B------:R-:W-:Y:S01]  /*b8e0*/  ISETP.NE.AND P0, PT, R6.reuse, 0x3, PT ;  /* 0x000000030600780c */ /* 0x040fe20003f05270 */
[----:B------:R-:W-:Y:S02]  /*b8f0*/  UIADD3 UR5, UR5, 0x34480, URZ ;  /* 0x0003448005057890 */ /* 0x000fe4000fffe03f */
[----:B------:R-:W-:Y:S01]  /*b900*/  UIADD3 UR10, UR6, 0x40, URZ ;  /* 0x00000040060a7890 */ /* 0x000fe2000fffe03f */
[----:B------:R-:W-:Y:S01]  /*b910*/  SEL R8, RZ, 0x1, P0 ;  /* 0x00000001ff087807 */ /* 0x000fe20000000000 */
[----:B------:R-:W-:Y:S01]  /*b920*/  UIADD3 UR8, UR4, 0x4000, URZ ;  /* 0x0000400004087890 */ /* 0x000fe2000fffe03f */
[----:B------:R-:W-:Y:S01]  /*b930*/  SEL R6, R6, RZ, P0 ;  /* 0x000000ff06067207 */ /* 0x000fe20000000000 */
[----:B------:R-:W-:Y:S01]  /*b940*/  UIADD3 UR20, UR4, 0x18000, URZ ;  /* 0x0001800004147890 */ /* 0x000fe2000fffe03f */
[----:B------:R-:W-:Y:S01]  /*b950*/  LOP3.LUT R5, R5, R8, RZ, 0x3c, !PT ;  /* 0x0000000805057212 */ /* 0x000fe200078e3cff */
[----:B------:R-:W-:-:S02]  /*b960*/  UIADD3 UR24, UR4, 0x1c000, URZ ;  /* 0x0001c00004187890 */ /* 0x000fc4000fffe03f */
[----:B------:R1:W-:Y:S01]  /*b970*/  UTMALDG.2D [UR4], [UR12], desc[UR16] ;  /* 0x000010040c0075b4 */ /* 0x0003e20008009000 */
[----:B------:R-:W-:Y:S01]  /*b980*/  UMOV UR11, UR7 ;  /* 0x00000007000b7c82 */ /* 0x000fe20008000000 */
[----:B------:R-:W-:Y:S01]  /*b990*/  UMOV UR9, UR5 ;  /* 0x0000000500097c82 */ /* 0x000fe20008000000 */
[----:B------:R-:W-:Y:S01]  /*b9a0*/  UMOV UR22, UR6 ;  /* 0x0000000600167c82 */ /* 0x000fe20008000000 */
[----:B------:R-:W-:Y:S01]  /*b9b0*/  UMOV UR21, UR5 ;  /* 0x0000000500157c82 */ /* 0x000fe20008000000 */
[----:B------:R-:W-:Y:S01]  /*b9c0*/  UMOV UR27, UR23 ;  /* 0x00000017001b7c82 */ /* 0x000fe20008000000 */
[----:B------:R-:W-:Y:S01]  /*b9d0*/  UMOV UR25, UR5 ;  /* 0x0000000500197c82 */ /* 0x000fe20008000000 */
[----:B------:R-:W-:Y:S01]  /*b9e0*/  UMOV UR26, UR10 ;  /* 0x0000000a001a7c82 */ /* 0x000fe20008000000 */
[----:B------:R1:W-:Y:S01]  /*b9f0*/  UTMALDG.2D [UR8], [UR12], desc[UR16] ;  /* 0x000010080c0075b4 */ /* 0x0003e20008009000 */
[----:B------:R1:W-:Y:S01]  /*ba00*/  UTMALDG.2D [UR20], [UR14], desc[UR16] ;  /* 0x000010140e0075b4 */ /* 0x0003e20008009000 */
[----:B------:R1:W-:Y:S02]  /*ba10*/  UTMALDG.2D [UR24], [UR14], desc[UR16] ;  /* 0x000010180e0075b4 */ /* 0x0003e40008009000 */
[----:B-1----:R-:W-:Y:S05]  /*ba20*/  @P3 BRA `(.L_x_213) ;  /* 0xfffffffc00443947 */ /* 0x002fea000383ffff */
.L_x_209:
[----:B------:R-:W-:Y:S05]  /*ba30*/  BSYNC B1 ;  /* 0x0000000000017941 */ /* 0x000fea0003800000 */
.L_x_208:
[----:B------:R-:W-:Y:S01]  /*ba40*/  LOP3.LUT P3, RZ, R4, 0xff, RZ, 0xc0, !PT ;  /* 0x000000ff04ff7812 */ /* 0x000fe2000786c0ff */
[----:B--2---:R-:W-:Y:S02]  /*ba50*/  IMAD.IADD R7, R9, 0x1, R0 ;  /* 0x0000000109077824 */ /* 0x004fe400078e0200 */
[----:B------:R-:W-:Y:S02]  /*ba60*/  IMAD.U32 R6, RZ, RZ, UR30 ;  /* 0x0000001eff067e24 */ /* 0x000fe4000f8e00ff */
[C---:B------:R-:W-:Y:S01]  /*ba70*/  IMAD.WIDE.U32 R4, R7.reuse, -0x55555555, RZ ;  /* 0xaaaaaaab07047825 */ /* 0x040fe200078e00ff */
[----:B------:R-:W-:Y:S02]  /*ba80*/  ISETP.GT.U32.AND P0, PT, R7, 0x2, PT ;  /* 0x000000020700780c */ /* 0x000fe40003f04070 */
[----:B------:R-:W-:Y:S02]  /*ba90*/  ISETP.NE.AND P4, PT, R6, 0x3, PT ;  /* 0x000000030600780c */ /* 0x000fe40003f85270 */
[----:B------:R-:W-:-:S02]  /*baa0*/  ISETP.LT.U32.AND P0, PT, R9, 0x3, P0 ;  /* 0x000000030900780c */ /* 0x000fc40000701070 */
[----:B------:R-:W-:Y:S01]  /*bab0*/  SHF.R.U32.HI R4, RZ, 0x1, R5 ;  /* 0x00000001ff047819 */ /* 0x000fe20000011605 */
[----:B------:R-:W-:Y:S01]  /*bac0*/  @P3 SYNCS.ARRIVE.TRANS64.A1T0 RZ, [UR18+0x344f8], RZ ;  /* 0x0344f8ffffff39a7 */ /* 0x000fe20008100012 */
[----:B------:R-:W-:Y:S02]  /*bad0*/  ISETP.GE.U32.AND P3, PT, R9, 0x3, PT ;  /* 0x000000030900780c */ /* 0x000fe40003f66070 */
[----:B------:R-:W-:-:S04]  /*bae0*/  SEL R0, RZ, 0x1, !P0 ;  /* 0x00000001ff007807 */ /* 0x000fc80004000000 */
[----:B------:R-:W-:Y:S01]  /*baf0*/  LOP3.LUT R3, R3, R0, RZ, 0x3c, !PT ;  /* 0x0000000003037212 */ /* 0x000fe200078e3cff */
[----:B------:R-:W-:-:S06]  /*bb00*/  IMAD R0, R4, -0x3, R7 ;  /* 0xfffffffd04007824 */ /* 0x000fcc00078e0207 */
[----:B------:R-:W-:Y:S01]  /*bb10*/  @P3 LOP3.LUT R3, R3, 0x1, R4, 0x78, !PT ;  /* 0x0000000103033812 */ /* 0x000fe200078e7804 */
[----:B------:R-:W-:Y:S06]  /*bb20*/  @!P4 BRA `(.L_x_214) ;  /* 0x000000000004c947 */ /* 0x000fec0003800000 */
[----:B------:R-:W-:Y:S01]  /*bb30*/  BPT.TRAP 0x1 ;  /* 0x000000040000795c */ /* 0x000fe20000300000 */
.L_x_214:
[----:B------:R-:W-:Y:S01]  /*bb40*/  LEA R5, R2, UR18, 0x3 ;  /* 0x0000001202057c11 */ /* 0x000fe2000f8e18ff */
[----:B------:R-:W-:Y:S01]  /*bb50*/  BSSY B1, `(.L_x_215) ;  /* 0x0000005000017945 */ /* 0x000fe20003800000 */
[----:B------:R-:W-:Y:S02]  /*bb60*/  SHF.L.U32 R4, R20, 0x1f, RZ ;  /* 0x0000001f14047819 */ /* 0x000fe400000006ff */
[----:B------:R-:W-:Y:S02]  /*bb70*/  LEA R8, R2, UR18, 0x4 ;  /* 0x0000001202087c11 */ /* 0x000fe4000f8e20ff */
[----:B------:R-:W1:Y:S02]  /*bb80*/  SYNCS.PHASECHK.TRANS64.TRYWAIT P0, [R5+URZ+0x34400], R4 ;  /* 0x03440004050075a7 */ /* 0x000e64000800017f */
[----:B-1----:R-:W-:Y:S05]  /*bb90*/  @!P0 BRA `(.L_x_216) ;  /* 0x0000003800748947 */ /* 0x002fea0003800000 */
.L_x_301:
[----:B------:R-:W-:Y:S05]  /*bba0*/  BSYNC B1 ;  /* 0x0000000000017941 */ /* 0x000fea0003800000 */
.L_x_215:
[----:B------:R-:W2:Y:S01]  /*bbb0*/  LDS.128 R8, [R8+0x34520] ;  /* 0x0345200008087984 */ /* 0x000ea20000000c00 */
[----:B------:R-:W-:Y:S01]  /*bbc0*/  @!PT LDS RZ, [RZ] ;  /* 0x00000000fffff984 */ /* 0x000fe20000000800 */
[----:B------:R-:W-:Y:S01]  /*bbd0*/  @!PT LDS RZ, [RZ] ;  /* 0x00000000fffff984 */ /* 0x000fe20000000800 */
[----:B------:R-:W-:Y:S01]  /*bbe0*/  @!PT LDS RZ, [RZ] ;  /* 0x00000000fffff984 */ /* 0x000fe20000000800 */
[----:B------:R-:W-:Y:S01]  /*bbf0*/  @!PT LDS RZ, [RZ] ;  /* 0x00000000fffff984 */ /* 0x000fe20000000800 */
[----:B------:R3:W-:Y:S06]  /*bc00*/  MEMBAR.ALL.CTA ;  /* 0x0000000000007992 */ /* 0x0007ec0000008000 */
[----:B---3--:R-:W3:Y:S01]  /*bc10*/  FENCE.VIEW.ASYNC.S ;  /* 0x00000000000073c6 */ /* 0x008ee20000000000 */
[----:B--2---:R-:W-:Y:S02]  /*bc20*/  IMAD.MOV.U32 R17, RZ, RZ, R9 ;  /* 0x000000ffff117224 */ /* 0x004fe400078e0009 */
[----:B------:R-:W-:Y:S01]  /*bc30*/  IMAD.MOV.U32 R16, RZ, RZ, R8 ;  /* 0x000000ffff107224 */ /* 0x000fe200078e0008 */
[----:B---3--:R-:W-:Y:S06]  /*bc40*/  @!P4 BRA `(.L_x_217) ;  /* 0x000000000004c947 */ /* 0x008fec0003800000 */
[----:B------:R-:W-:Y:S01]  /*bc50*/  BPT.TRAP 0x1 ;  /* 0x000000040000795c */ /* 0x000fe20000300000 */
.L_x_217:
[----:B------:R-:W2:Y:S01]  /*bc60*/  S2R R7, SR_CgaCtaId ;  /* 0x0000000000077919 */ /* 0x000ea20000008800 */
[----:B------:R-:W-:Y:S01]  /*bc70*/  ISETP.NE.AND P0, PT, R11, RZ, PT ;  /* 0x000000ff0b00720c */ /* 0x000fe20003f05270 */
[----:B-1----:R-:W-:Y:S01]  /*bc80*/  VIADD R4, R5, 0x34440 ;  /* 0x0003444005047836 */ /* 0x002fe20000000000 */
[CC--:B------:R-:W-:Y:S02]  /*bc90*/  ISETP.NE.AND P3, PT, R10.reuse, R18.reuse, PT ;  /* 0x000000120a00720c */ /* 0x0c0fe40003f65270 */
[----:B------:R-:W-:Y:S02]  /*bca0*/  ISETP.EQ.OR P0, PT, R10, R18, !P0 ;  /* 0x000000120a00720c */ /* 0x000fe40004702670 */
[----:B--2---:R-:W-:-:S04]  /*bcb0*/  PRMT R4, R7, 0x654, R4 ;  /* 0x0000065407047816 */ /* 0x004fc80000000004 */
[----:B------:R1:W-:Y:S07]  /*bcc0*/  SYNCS.ARRIVE.TRANS64.RED.A1T0 RZ, [R4+URZ], RZ ;  /* 0x000000ff04ff79a7 */ /* 0x0003ee000810043f */
[----:B------:R-:W-:Y:S05]  /*bcd0*/  @P0 BRA `(.L_x_218) ;  /* 0x0000000400a40947 */ /* 0x000fea0003800000 */
[----:B-1----:R-:W1:Y:S02]  /*bce0*/  LDC.64 R4, c[0x0][0x290] ;  /* 0x0000a400ff047b82 */ /* 0x002e640000000a00 */
[----:B-1----:R-:W-:-:S05]  /*bcf0*/  IMAD.WIDE R4, R10, 0xc, R4 ;  /* 0x0000000c0a047825 */ /* 0x002fca00078e0204 */
[----:B------:R1:W5:Y:S01]  /*bd00*/  LDG.E R19, desc[UR38][R4.64+0x8] ;  /* 0x0000082604137981 */ /* 0x000362000c1e1900 */
[----:B------:R-:W-:-:S03]  /*bd10*/  UMOV UR4, 0xffffffff ;  /* 0xffffffff00047882 */ /* 0x000fc60000000000 */
[----:B------:R-:W-:Y:S05]  /*bd20*/  BRA.DIV UR4, `(.L_x_219) ;  /* 0x0000003a04247947 */ /* 0x000fea000b800000 */
[----:B------:R-:W-:-:S13]  /*bd30*/  ELECT P6, URZ, PT ;  /* 0x00000000003f782f */ /* 0x000fda00038c0000 */
.L_x_304:
[----:B------:R-:W-:Y:S04]  /*bd40*/  BSSY B1, `(.L_x_220) ;  /* 0x000004f000017945 */ /* 0x000fe80003800000 */
[----:B------:R-:W-:Y:S05]  /*bd50*/  @!P6 BRA `(.L_x_221) ;  /* 0x000000040034e947 */ /* 0x000fea0003800000 */
[C---:B------:R-:W-:Y:S01]  /*bd60*/  IMAD.SHL.U32 R6, R10.reuse, 0x8, RZ ;  /* 0x000000080a067824 */ /* 0x040fe200078e00ff */
[----:B------:R-:W-:Y:S01]  /*bd70*/  SHF.R.S32.HI R7, RZ, 0x1f, R10 ;  /* 0x0000001fff077819 */ /* 0x000fe2000001140a */
[----:B------:R-:W-:Y:S01]  /*bd80*/  ULDC.64 UR4, c[0x0][0x510] ;  /* 0x0001440000047ab9 */ /* 0x000fe20000000a00 */
[----:B------:R-:W-:Y:S01]  /*bd90*/  ULDC.64 UR6, c[0x0][0x520] ;  /* 0x0001480000067ab9 */ /* 0x000fe20000000a00 */
[----:B------:R-:W2:Y:S01]  /*bda0*/  LDG.E R18, desc[UR38][R4.64] ;  /* 0x0000002604127981 */ /* 0x000ea2000c1e1900 */
[----:B------:R-:W-:Y:S02]  /*bdb0*/  SHF.L.U64.HI R7, R10, 0x3, R7 ;  /* 0x000000030a077819 */ /* 0x000fe40000010207 */
[C---:B------:R-:W-:Y:S02]  /*bdc0*/  IADD3 R14, P0, R6.reuse, UR4, RZ ;  /* 0x00000004060e7c10 */ /* 0x040fe4000ff1e0ff */
[C---:B------:R-:W-:Y:S02]  /*bdd0*/  IADD3 R12, P4, R6.reuse, UR6, RZ ;  /* 0x00000006060c7c10 */ /* 0x040fe4000ff9e0ff */
[C---:B------:R-:W-:Y:S01]  /*bde0*/  IADD3.X R15, R7.reuse, UR5, RZ, P0, !PT ;  /* 0x00000005070f7c10 */ /* 0x040fe200087fe4ff */
[----:B------:R-:W-:Y:S01]  /*bdf0*/  ULDC.64 UR4, c[0x0][0x518] ;  /* 0x0001460000047ab9 */ /* 0x000fe20000000a00 */
[----:B------:R-:W-:Y:S01]  /*be00*/  IADD3.X R13, R7, UR7, RZ, P4, !PT ;  /* 0x00000007070d7c10 */ /* 0x000fe2000a7fe4ff */
[----:B-1----:R1:W3:Y:S04]  /*be10*/  LDG.E R4, desc[UR38][R4.64+0x4] ;  /* 0x0000042604047981 */ /* 0x0022e8000c1e1900 */
[----:B------:R-:W4:Y:S04]  /*be20*/  LDG.E.64 R14, desc[UR38][R14.64] ;  /* 0x000000260e0e7981 */ /* 0x000f28000c1e1b00 */
[----:B------:R-:W2:Y:S01]  /*be30*/  LDG.E.64 R12, desc[UR38][R12.64] ;  /* 0x000000260c0c7981 */ /* 0x000ea2000c1e1b00 */
[----:B------:R-:W-:-:S04]  /*be40*/  IADD3 R8, P0, R6, UR4, RZ ;  /* 0x0000000406087c10 */ /* 0x000fc8000ff1e0ff */
[----:B------:R-:W-:Y:S01]  /*be50*/  IADD3.X R9, R7, UR5, RZ, P0, !PT ;  /* 0x0000000507097c10 */ /* 0x000fe200087fe4ff */
[----:B------:R-:W-:-:S05]  /*be60*/  ULDC.64 UR4, c[0x0][0x528] ;  /* 0x00014a0000047ab9 */ /* 0x000fca0000000a00 */
[----:B------:R-:W3:Y:S01]  /*be70*/  LDG.E.64 R8, desc[UR38][R8.64] ;  /* 0x0000002608087981 */ /* 0x000ee2000c1e1b00 */
[----:B------:R-:W-:-:S04]  /*be80*/  IADD3 R6, P0, R6, UR4, RZ ;  /* 0x0000000406067c10 */ /* 0x000fc8000ff1e0ff */
[----:B------:R-:W-:-:S06]  /*be90*/  IADD3.X R7, R7, UR5, RZ, P0, !PT ;  /* 0x0000000507077c10 */ /* 0x000fcc00087fe4ff */
[----:B------:R-:W3:Y:S04]  /*bea0*/  LDG.E.64 R6, desc[UR38][R6.64] ;  /* 0x0000002606067981 */ /* 0x000ee8000c1e1b00 */
[----:B----4-:R-:W-:Y:S04]  /*beb0*/  STS.64 [UR28], R14 ;  /* 0x0000000eff007988 */ /* 0x010fe80008000a1c */
[----:B--2---:R-:W-:Y:S04]  /*bec0*/  STS.64 [UR29], R12 ;  /* 0x0000000cff007988 */ /* 0x004fe80008000a1d */
[----:B------:R-:W2:Y:S01]  /*bed0*/  LDS R21, [UR28+0x1c] ;  /* 0x00001c1cff157984 */ /* 0x000ea20008000800 */
[----:B---3--:R-:W-:-:S04]  /*bee0*/  SHF.L.U64.HI R24, R8, 0x1, R9 ;  /* 0x0000000108187819 */ /* 0x008fc80000010209 */
[----:B------:R-:W-:-:S04]  /*bef0*/  LOP3.LUT R24, R24, 0x1fffffff, RZ, 0xc0, !PT ;  /* 0x1fffffff18187812 */ /* 0x000fc800078ec0ff */
[----:B------:R-:W-:-:S04]  /*bf00*/  SHF.R.U32.HI R22, RZ, 0x4, R24 ;  /* 0x00000004ff167819 */ /* 0x000fc80000011618 */
[----:B--2---:R-:W-:-:S05]  /*bf10*/  LOP3.LUT R21, R21, 0xf, R22, 0xb8, !PT ;  /* 0x0000000f15157812 */ /* 0x004fca00078eb816 */
[----:B------:R-:W-:Y:S04]  /*bf20*/  STS [UR28+0x1c], R21 ;  /* 0x00001c15ff007988 */ /* 0x000fe8000800081c */
[----:B------:R-:W2:Y:S02]  /*bf30*/  LDS R9, [UR28+0x1c] ;  /* 0x00001c1cff097984 */ /* 0x000ea40008000800 */
[----:B--2---:R-:W-:-:S05]  /*bf40*/  LOP3.LUT R9, R9, 0xf0, RZ, 0xb8, !PT ;  /* 0x000000f009097812 */ /* 0x004fca00078eb8ff */
[----:B------:R-:W-:Y:S04]  /*bf50*/  STS [UR28+0x1c], R9 ;  /* 0x00001c09ff007988 */ /* 0x000fe8000800081c */
[----:B------:R-:W2:Y:S01]  /*bf60*/  LDS R23, [UR28+0x1c] ;  /* 0x00001c1cff177984 */ /* 0x000ea20008000800 */
[----:B------:R-:W-:-:S04]  /*bf70*/  MOV R22, UR28 ;  /* 0x0000001c00167c02 */ /* 0x000fc80008000f00 */
[----:B------:R-:W-:Y:S02]  /*bf80*/  SHF.R.U64 R22, R22, 0x4, RZ ;  /* 0x0000000416167819 */ /* 0x000fe400000012ff */
[----:B--2---:R-:W-:-:S05]  /*bf90*/  LOP3.LUT R23, R23, 0xf00, RZ, 0xb8, !PT ;  /* 0x00000f0017177812 */ /* 0x004fca00078eb8ff */
[----:B------:R-:W-:Y:S04]  /*bfa0*/  STS.64 [UR28+0x18], R22 ;  /* 0x00001816ff007988 */ /* 0x000fe80008000a1c */
[----:B------:R-:W1:Y:S01]  /*bfb0*/  LDS R25, [UR28+0x1c] ;  /* 0x00001c1cff197984 */ /* 0x000e620008000800 */
[----:B------:R-:W-:Y:S01]  /*bfc0*/  IMAD.SHL.U32 R21, R8, 0x2, RZ ;  /* 0x0000000208157824 */ /* 0x000fe200078e00ff */
[----:B------:R-:W-:-:S04]  /*bfd0*/  CS2R R14, SRZ ;  /* 0x00000000000e7805 */ /* 0x000fc8000001ff00 */
[----:B------:R-:W-:Y:S01]  /*bfe0*/  LOP3.LUT R21, R21, 0xfffffffe, RZ, 0xc0, !PT ;  /* 0xfffffffe15157812 */ /* 0x000fe200078ec0ff */
[----:B-----5:R-:W-:Y:S02]  /*bff0*/  VIADD R12, R19, 0xffffffff ;  /* 0xffffffff130c7836 */ /* 0x020fe40000000000 */
[----:B------:R-:W-:Y:S01]  /*c000*/  VIADD R13, R18, 0xffffffff ;  /* 0xffffffff120d7836 */ /* 0x000fe20000000000 */
[----:B------:R-:W-:Y:S01]  /*c010*/  SHF.R.U64 R21, R21, 0x4, R24 ;  /* 0x0000000415157819 */ /* 0x000fe20000001218 */
[----:B------:R-:W-:Y:S04]  /*c020*/  STS [UR28+0x10], R22 ;  /* 0x00001016ff007988 */ /* 0x000fe8000800081c */
[----:B------:R-:W-:Y:S04]  /*c030*/  STS [UR28+0x14], R22 ;  /* 0x00001416ff007988 */ /* 0x000fe8000800081c */
[----:B------:R-:W-:Y:S04]  /*c040*/  STS.128 [UR28+0x20], R12 ;  /* 0x0000200cff007988 */ /* 0x000fe80008000c1c */
[----:B------:R-:W-:Y:S04]  /*c050*/  STS [UR28+0xc], R21 ;  /* 0x00000c15ff007988 */ /* 0x000fe8000800081c */
[----:B------:R-:W-:Y:S01]  /*c060*/  STS [UR28+0x30], RZ ;  /* 0x000030ffff007988 */ /* 0x000fe2000800081c */
[----:B-1----:R-:W-:-:S05]  /*c070*/  LOP3.LUT R5, R25, 0xf000, RZ, 0xb8, !PT ;  /* 0x0000f00019057812 */ /* 0x002fca00078eb8ff */
[----:B------:R-:W-:Y:S04]  /*c080*/  STS [UR28+0x1c], R5 ;  /* 0x00001c05ff007988 */ /* 0x000fe8000800081c */
[----:B------:R-:W1:Y:S01]  /*c090*/  LDS R8, [UR29+0x1c] ;  /* 0x00001c1dff087984 */ /* 0x000e620008000800 */
[----:B------:R-:W-:-:S04]  /*c0a0*/  SHF.L.U64.HI R18, R6, 0x1, R7 ;  /* 0x0000000106127819 */ /* 0x000fc80000010207 */
[----:B------:R-:W-:-:S04]  /*c0b0*/  LOP3.LUT R18, R18, 0x1fffffff, RZ, 0xc0, !PT ;  /* 0x1fffffff12127812 */ /* 0x000fc800078ec0ff */
[----:B------:R-:W-:-:S04]  /*c0c0*/  SHF.R.U32.HI R7, RZ, 0x4, R18 ;  /* 0x00000004ff077819 */ /* 0x000fc80000011612 */
[----:B-1----:R-:W-:-:S05]  /*c0d0*/  LOP3.LUT R7, R8, 0xf, R7, 0xb8, !PT ;  /* 0x0000000f08077812 */ /* 0x002fca00078eb807 */
[----:B------:R-:W-:Y:S04]  /*c0e0*/  STS [UR29+0x1c], R7 ;  /* 0x00001c07ff007988 */ /* 0x000fe8000800081d */
[----:B------:R-:W1:Y:S02]  /*c0f0*/  LDS R8, [UR29+0x1c] ;  /* 0x00001c1dff087984 */ /* 0x000e640008000800 */
[----:B-1----:R-:W-:-:S05]  /*c100*/  LOP3.LUT R13, R8, 0xf0, RZ, 0xb8, !PT ;  /* 0x000000f0080d7812 */ /* 0x002fca00078eb8ff */
[----:B------:R-:W-:Y:S04]  /*c110*/  STS [UR29+0x1c], R13 ;  /* 0x00001c0dff007988 */ /* 0x000fe8000800081d */
[----:B------:R-:W1:Y:S01]  /*c120*/  LDS R9, [UR29+0x1c] ;  /* 0x00001c1dff097984 */ /* 0x000e620008000800 */
[----:B------:R-:W-:-:S05]  /*c130*/  IMAD.U32 R8, RZ, RZ, UR29 ;  /* 0x0000001dff087e24 */ /* 0x000fca000f8e00ff */
[----:B------:R-:W-:Y:S02]  /*c140*/  SHF.R.U64 R8, R8, 0x4, RZ ;  /* 0x0000000408087819 */ /* 0x000fe400000012ff */
[----:B-1----:R-:W-:-:S05]  /*c150*/  LOP3.LUT R9, R9, 0xf00, RZ, 0xb8, !PT ;  /* 0x00000f0009097812 */ /* 0x002fca00078eb8ff */
[----:B------:R-:W-:Y:S04]  /*c160*/  STS.64 [UR29+0x18], R8 ;  /* 0x00001808ff007988 */ /* 0x000fe80008000a1d */
[----:B------:R-:W1:Y:S01]  /*c170*/  LDS R21, [UR29+0x1c] ;  /* 0x00001c1dff157984 */ /* 0x000e620008000800 */
[----:B------:R-:W-:Y:S02]  /*c180*/  IMAD.SHL.U32 R5, R6, 0x2, RZ ;  /* 0x0000000206057824 */ /* 0x000fe400078e00ff */
[----:B------:R-:W-:-:S03]  /*c190*/  VIADD R13, R4, 0xffffffff ;  /* 0xffffffff040d7836 */ /* 0x000fc60000000000 */
[----:B------:R-:W-:-:S04]  /*c1a0*/  LOP3.LUT R5, R5, 0xfffffffe, RZ, 0xc0, !PT ;  /* 0xfffffffe05057812 */ /* 0x000fc800078ec0ff */
[----:B------:R-:W-:Y:S01]  /*c1b0*/  SHF.R.U64 R5, R5, 0x4, R18 ;  /* 0x0000000405057819 */ /* 0x000fe20000001212 */
[----:B------:R2:W-:Y:S04]  /*c1c0*/  STS.128 [UR29+0x20], R12 ;  /* 0x0000200cff007988 */ /* 0x0005e80008000c1d */
[----:B------:R2:W-:Y:S04]  /*c1d0*/  STS [UR29+0xc], R5 ;  /* 0x00000c05ff007988 */ /* 0x0005e8000800081d */
[----:B------:R2:W-:Y:S04]  /*c1e0*/  STS [UR29+0x10], R8 ;  /* 0x00001008ff007988 */ /* 0x0005e8000800081d */
[----:B------:R2:W-:Y:S04]  /*c1f0*/  STS [UR29+0x14], R8 ;  /* 0x00001408ff007988 */ /* 0x0005e8000800081d */
[----:B------:R-:W-:Y:S01]  /*c200*/  STS [UR29+0x30], RZ ;  /* 0x000030ffff007988 */ /* 0x000fe2000800081d */
[----:B-1----:R-:W-:-:S05]  /*c210*/  LOP3.LUT R4, R21, 0xf000, RZ, 0xb8, !PT ;  /* 0x0000f00015047812 */ /* 0x002fca00078eb8ff */
[----:B------:R2:W-:Y:S02]  /*c220*/  STS [UR29+0x1c], R4 ;  /* 0x00001c04ff007988 */ /* 0x0005e4000800081d */
.L_x_221:
[----:B------:R-:W-:Y:S05]  /*c230*/  BSYNC B1 ;  /* 0x0000000000017941 */ /* 0x000fea0003800000 */
.L_x_220:
[----:B------:R-:W-:-:S03]  /*c240*/  UMOV UR4, 0xffffffff ;  /* 0xffffffff00047882 */ /* 0x000fc60000000000 */
[----:B------:R-:W-:Y:S05]  /*c250*/  BRA.DIV UR4, `(.L_x_222) ;  /* 0x0000003204f87947 */ /* 0x000fea000b800000 */
[----:B------:R-:W-:Y:S01]  /*c260*/  ELECT P6, URZ, PT ;  /* 0x00000000003f782f */ /* 0x000fe200038c0000 */
[----:B------:R-:W-:-:S12]  /*c270*/  NOP ;  /* 0x0000000000007918 */ /* 0x000fd80000000000 */
.L_x_308:
[----:B-12---:R-:W1:Y:S02]  /*c280*/  S2R R4, SR_LANEID ;  /* 0x0000000000047919 */ /* 0x006e640000000000 */
[----:B-1----:R-:W-:-:S05]  /*c290*/  IMAD.SHL.U32 R8, R4, 0x4, RZ ;  /* 0x0000000404087824 */ /* 0x002fca00078e00ff */
[----:B------:R1:W2:Y:S01]  /*c2a0*/  LDS R9, [R8+UR28] ;  /* 0x0000001c08097984 */ /* 0x0002a20008000800 */
[C---:B------:R-:W-:Y:S02]  /*c2b0*/  IADD3 R6, P0, R8.reuse, UR12, RZ ;  /* 0x0000000c08067c10 */ /* 0x040fe4000ff1e0ff */
[----:B------:R-:W-:Y:S01]  /*c2c0*/  IADD3 R4, P4, R8, UR14, RZ ;  /* 0x0000000e08047c10 */ /* 0x000fe2000ff9e0ff */
[----:B------:R1:W3:Y:S01]  /*c2d0*/  LDS R13, [R8+UR28+0x80] ;  /* 0x0000801c080d7984 */ /* 0x0002e20008000800 */
[----:B------:R-:W-:Y:S11]  /*c2e0*/  @!P6 BRA `(.L_x_223) ;  /* 0x000000000008e947 */ /* 0x000ff60003800000 */
[----:B------:R0:W-:Y:S01]  /*c2f0*/  UTMACMDFLUSH ;  /* 0x00000000000079b7 */ /* 0x0001e20000000000 */
[----:B------:R-:W-:-:S04]  /*c300*/  DEPBAR.LE SB0, 0x0 ;  /* 0x000080000000791a */ /* 0x000fc80000000000 */
.L_x_223:
[----:B------:R-:W-:Y:S01]  /*c310*/  IADD3.X R7, RZ, UR13, RZ, P0, !PT ;  /* 0x0000000dff077c10 */ /* 0x000fe200087fe4ff */
[----:B------:R-:W-:Y:S01]  /*c320*/  IMAD.X R5, RZ, RZ, UR15, P4 ;  /* 0x0000000fff057e24 */ /* 0x000fe2000a0e06ff */
[----:B------:R-:W-:Y:S05]  /*c330*/  WARPSYNC.ALL ;  /* 0x0000000000007948 */ /* 0x000fea0003800000 */
[----:B--2---:R2:W5:Y:S04]  /*c340*/  ATOMG.E.EXCH.STRONG.GPU PT, RZ, [R6], R9 ;  /* 0x0000000906ff73a8 */ /* 0x00456800041ee100 */
[----:B---3--:R2:W5:Y:S01]  /*c350*/  ATOMG.E.EXCH.STRONG.GPU PT, RZ, [R4], R13 ;  /* 0x0000000d04ff73a8 */ /* 0x00856200041ee100 */
[----:B------:R-:W-:-:S07]  /*c360*/  IMAD.MOV.U32 R18, RZ, RZ, R10 ;  /* 0x000000ffff127224 */ /* 0x000fce00078e000a */
.L_x_218:
[----:B------:R-:W-:Y:S01]  /*c370*/  ISETP.NE.AND P4, PT, R11, RZ, PT ;  /* 0x000000ff0b00720c */ /* 0x000fe20003f85270 */
[----:B------:R-:W-:Y:S01]  /*c380*/  VIADD R2, R2, 0x1 ;  /* 0x0000000102027836 */ /* 0x000fe20000000000 */
[----:B--2---:R-:W-:Y:S02]  /*c390*/  SEL R5, RZ, 0x1, !P3 ;  /* 0x00000001ff057807 */ /* 0x004fe40005800000 */
[----:B-1----:R-:W-:Y:S02]  /*c3a0*/  PRMT R4, RZ, 0x7610, R4 ;  /* 0x00007610ff047816 */ /* 0x002fe40000000004 */
[----:B------:R-:W-:-:S04]  /*c3b0*/  ISETP.NE.AND P0, PT, R2, 0x8, PT ;  /* 0x000000080200780c */ /* 0x000fc80003f05270 */
[----:B------:R-:W-:Y:S02]  /*c3c0*/  SEL R7, RZ, 0x1, P0 ;  /* 0x00000001ff077807 */ /* 0x000fe40000000000 */
[----:B------:R-:W-:Y:S02]  /*c3d0*/  SEL R2, R2, RZ, P0 ;  /* 0x000000ff02027207 */ /* 0x000fe40000000000 */
[----:B------:R-:W-:Y:S01]  /*c3e0*/  LOP3.LUT R20, R20, R7, RZ, 0x3c, !PT ;  /* 0x0000000714147212 */ /* 0x000fe200078e3cff */
[----:B------:R-:W-:Y:S06]  /*c3f0*/  @P4 BRA `(.L_x_224) ;  /* 0xfffffff000684947 */ /* 0x000fec000383ffff */
[----:B------:R-:W-:Y:S05]  /*c400*/  BSYNC B0 ;  /* 0x0000000000007941 */ /* 0x000fea0003800000 */
.L_x_204:
[----:B------:R-:W-:-:S03]  /*c410*/  UMOV UR4, 0xffffffff ;  /* 0xffffffff00047882 */ /* 0x000fc60000000000 */
[----:B------:R-:W-:Y:S05]  /*c420*/  BRA.DIV UR4, `(.L_x_225) ;  /* 0x0000003204b47947 */ /* 0x000fea000b800000 */
[----:B-----5:R-:W-:-:S13]  /*c430*/  ELECT P6, URZ, PT ;  /* 0x00000000003f782f */ /* 0x020fda00038c0000 */
.L_x_311:
[----:B------:R-:W-:Y:S04]  /*c440*/  BSSY B0, `(.L_x_226) ;  /* 0x0000021000007945 */ /* 0x000fe80003800000 */
[----:B------:R-:W-:Y:S05]  /*c450*/  @!P6 BRA `(.L_x_227) ;  /* 0x00000000007ce947 */ /* 0x000fea0003800000 */
[----:B------:R-:W-:-:S04]  /*c460*/  ULOP3.LUT UR4, UR42, 0x2, URZ, 0xfc, !UPT ;  /* 0x000000022a047892 */ /* 0x000fc8000f8efc3f */
[----:B------:R-:W-:-:S06]  /*c470*/  UISETP.NE.AND UP0, UPT, UR4, 0x3, UPT ;  /* 0x000000030400788c */ /* 0x000fcc000bf05270 */
[----:B------:R-:W-:-:S13]  /*c480*/  PLOP3.LUT P0, PT, PT, PT, UP0, 0x80, 0x0 ;  /* 0x000000000000781c */ /* 0x000fda0003f0f008 */
[----:B------:R-:W-:Y:S05]  /*c490*/  @!P0 BRA `(.L_x_228) ;  /* 0x0000000000048947 */ /* 0x000fea0003800000 */
[----:B------:R-:W-:Y:S01]  /*c4a0*/  BPT.TRAP 0x1 ;  /* 0x000000040000795c */ /* 0x000fe20000300000 */
.L_x_228:
[----:B------:R-:W-:Y:S01]  /*c4b0*/  IMAD.U32 R5, RZ, RZ, UR18 ;  /* 0x00000012ff057e24 */ /* 0x000fe2000f8e00ff */
[----:B------:R-:W-:-:S03]  /*c4c0*/  SHF.L.U32 R4, R3, 0x1f, RZ ;  /* 0x0000001f03047819 */ /* 0x000fc600000006ff */
[----:B------:R-:W-:-:S04]  /*c4d0*/  VIADD R5, R5, 0x34498 ;  /* 0x0003449805057836 */ /* 0x000fc80000000000 */
[C---:B------:R-:W-:Y:S02]  /*c4e0*/  IMAD R7, R0.reuse, 0x8, R5 ;  /* 0x0000000800077824 */ /* 0x040fe400078e0205 */
[----:B------:R-:W-:Y:S02]  /*c4f0*/  VIADD R0, R0, 0x1 ;  /* 0x0000000100007836 */ /* 0x000fe40000000000 */
[----:B------:R-:W1:Y:S03]  /*c500*/  SYNCS.PHASECHK.TRANS64.TRYWAIT P0, [R7+URZ], R4 ;  /* 0x00000004070075a7 */ /* 0x000e66000800017f */
[----:B------:R-:W-:-:S04]  /*c510*/  ISETP.NE.AND P1, PT, R0, 0x3, PT ;  /* 0x000000030000780c */ /* 0x000fc80003f25270 */
[----:B------:R-:W-:Y:S02]  /*c520*/  SEL R2, RZ, 0x1, P1 ;  /* 0x00000001ff027807 */ /* 0x000fe40000800000 */
[----:B------:R-:W-:Y:S02]  /*c530*/  SEL R0, R0, RZ, P1 ;  /* 0x000000ff00007207 */ /* 0x000fe40000800000 */
[----:B------:R-:W-:Y:S02]  /*c540*/  LOP3.LUT R9, R3, R2, RZ, 0x3c, !PT ;  /* 0x0000000203097212 */ /* 0x000fe400078e3cff */
[----:B------:R-:W-:Y:S02]  /*c550*/  LEA R6, R0, R5, 0x3 ;  /* 0x0000000500067211 */ /* 0x000fe400078e18ff */
[----:B------:R-:W-:Y:S01]  /*c560*/  SHF.L.U32 R3, R9, 0x1f, RZ ;  /* 0x0000001f09037819 */ /* 0x000fe200000006ff */
[----:B-1----:R-:W-:Y:S06]  /*c570*/  @!P0 BRA `(.L_x_229) ;  /* 0x0000003000808947 */ /* 0x002fec0003800000 */
.L_x_312:
[----:B------:R-:W2:Y:S01]  /*c580*/  SYNCS.PHASECHK.TRANS64.TRYWAIT P0, [R6+URZ], R3 ;  /* 0x00000003060075a7 */ /* 0x000ea2000800017f */
[----:B------:R-:W-:-:S05]  /*c590*/  VIADD R0, R0, 0x1 ;  /* 0x0000000100007836 */ /* 0x000fca0000000000 */
[----:B------:R-:W-:-:S04]  /*c5a0*/  ISETP.NE.AND P1, PT, R0, 0x3, PT ;  /* 0x000000030000780c */ /* 0x000fc80003f25270 */
[----:B------:R-:W-:Y:S02]  /*c5b0*/  SEL R2, RZ, 0x1, P1 ;  /* 0x00000001ff027807 */ /* 0x000fe40000800000 */
[----:B------:R-:W-:Y:S02]  /*c5c0*/  SEL R0, R0, RZ, P1 ;  /* 0x000000ff00007207 */ /* 0x000fe40000800000 */
[----:B------:R-:W-:Y:S01]  /*c5d0*/  LOP3.LUT R2, R9, R2, RZ, 0x3c, !PT ;  /* 0x0000000209027212 */ /* 0x000fe200078e3cff */
[----:B--2---:R-:W-:Y:S06]  /*c5e0*/  @!P0 BRA `(.L_x_230) ;  /* 0x0000003000788947 */ /* 0x004fec0003800000 */
.L_x_313:
[----:B------:R-:W-:Y:S01]  /*c5f0*/  IMAD R5, R0, 0x8, R5 ;  /* 0x0000000800057824 */ /* 0x000fe200078e0205 */
[----:B------:R-:W-:-:S07]  /*c600*/  SHF.L.U32 R0, R2, 0x1f, RZ ;  /* 0x0000001f02007819 */ /* 0x000fce00000006ff */
.L_x_231:
[----:B---3--:R3:W4:Y:S02]  /*c610*/  SYNCS.PHASECHK.TRANS64.TRYWAIT P0, [R5+URZ], R0 ;  /* 0x00000000050075a7 */ /* 0x008724000800017f */
[----:B----4-:R-:W-:Y:S05]  /*c620*/  @!P0 NANOSLEEP.SYNCS 0x989680 ;  /* 0x009896800000895d */ /* 0x010fea0003900000 */
[----:B------:R-:W4:Y:S02]  /*c630*/  @!P0 SYNCS.PHASECHK.TRANS64 P0, [R5+URZ], R0 ;  /* 0x00000000050085a7 */ /* 0x000f24000800007f */
[----:B----4-:R-:W-:Y:S05]  /*c640*/  @!P0 BRA `(.L_x_231) ;  /* 0xfffffffc00f08947 */ /* 0x010fea000383ffff */
.L_x_227:
[----:B------:R-:W-:Y:S05]  /*c650*/  BSYNC B0 ;  /* 0x0000000000007941 */ /* 0x000fea0003800000 */
.L_x_226:
[----:B------:R-:W-:Y:S05]  /*c660*/  EXIT ;  /* 0x000000000000794d */ /* 0x000fea0003800000 */
.L_x_117:
[----:B------:R-:W-:Y:S01]  /*c670*/  PLOP3.LUT P1, PT, PT, PT, UP3, 0x80, 0x0 ;  /* 0x000000000000781c */ /* 0x000fe20003f2f038 */
[----:B------:R-:W-:Y:S01]  /*c680*/  ULDC UR18, c[0x0][0x10] ;  /* 0x0000040000127ab9 */ /* 0x000fe20000000800 */
[----:B------:R-:W-:Y:S01]  /*c690*/  ULDC UR21, c[0x0][0x904] ;  /* 0x0002410000157ab9 */ /* 0x000fe20000000800 */
[----:B------:R-:W-:Y:S01]  /*c6a0*/  UMOV UR20, 0xffffffff ;  /* 0xffffffff00147882 */ /* 0x000fe20000000000 */
[----:B------:R-:W-:Y:S01]  /*c6b0*/  P2R R0, PR, RZ, 0x2 ;  /* 0x00000002ff007803 */ /* 0x000fe20000000000 */
[----:B------:R-:W-:Y:S01]  /*c6c0*/  UIMAD.WIDE.U32 UR18, UR60, UR18, URZ ;  /* 0x000000123c1272a5 */ /* 0x000fe2000f8e003f */
[----:B------:R-:W-:Y:S01]  /*c6d0*/  IMAD.MOV.U32 R16, RZ, RZ, RZ ;  /* 0x000000ffff107224 */ /* 0x000fe200078e00ff */
[----:B------:R-:W-:Y:S01]  /*c6e0*/  ULDC.64 UR12, c[0x0][0x8c8] ;  /* 0x00023200000c7ab9 */ /* 0x000fe20000000a00 */
[----:B------:R-:W-:Y:S01]  /*c6f0*/  USHF.L.U32 UR22, UR20, UR21, URZ ;  /* 0x0000001514167299 */ /* 0x000fe2000800063f */
[----:B------:R-:W-:Y:S02]  /*c700*/  ULDC.64 UR14, c[0x0][0x8e0] ;  /* 0x00023800000e7ab9 */ /* 0x000fe40000000a00 */
[----:B------:R-:W-:Y:S01]  /*c710*/  ULDC UR20, c[0x0][0x14] ;  /* 0x0000050000147ab9 */ /* 0x000fe20000000800 */
[----:B------:R-:W-:Y:S01]  /*c720*/  UIADD3 UR11, UP1, UR12, -0x1, URZ ;  /* 0xffffffff0c0b7890 */ /* 0x000fe2000ff3e03f */
[----:B------:R-:W1:Y:S01]  /*c730*/  @P1 S2R R0, SR_CTAID.Y ;  /* 0x0000000000001919 */ /* 0x000e620000002600 */
[----:B------:R-:W-:-:S02]  /*c740*/  UIADD3 UR12, UP2, UR14, -0x1, URZ ;  /* 0xffffffff0e0c7890 */ /* 0x000fc4000ff5e03f */
[----:B------:R-:W-:Y:S02]  /*c750*/  UIMAD.WIDE.U32 UR26, UR18, UR20, URZ ;  /* 0x00000014121a72a5 */ /* 0x000fe4000f8e003f */
[----:B------:R-:W-:Y:S01]  /*c760*/  UIMAD UR20, UR19, UR20, URZ ;  /* 0x00000014131472a4 */ /* 0x000fe2000f8e023f */
[----:B------:R-:W-:Y:S01]  /*c770*/  ULDC UR35, c[0x0][0x8a8] ;  /* 0x00022a0000237ab9 */ /* 0x000fe20000000800 */
[----:B------:R-:W-:Y:S01]  /*c780*/  UMOV UR23, 0x1 ;  /* 0x0000000100177882 */ /* 0x000fe20000000000 */
[----:B------:R-:W-:Y:S02]  /*c790*/  UIADD3.X UR14, UR15, -0x1, URZ, UP2, !UPT ;  /* 0xffffffff0f0e7890 */ /* 0x000fe400097fe43f */
[----:B------:R-:W-:Y:S02]  /*c7a0*/  UIADD3.X UR13, UR13, -0x1, URZ, UP1, !UPT ;  /* 0xffffffff0d0d7890 */ /* 0x000fe40008ffe43f */
[----:B------:R-:W-:Y:S02]  /*c7b0*/  ULOP3.LUT UR15, UR59, 0x2, URZ, 0xfc, !UPT ;  /* 0x000000023b0f7892 */ /* 0x000fe4000f8efc3f */
[----:B------:R-:W-:-:S02]  /*c7c0*/  UIADD3 UR16, UR9, -0x1, URZ ;  /* 0xffffffff09107890 */ /* 0x000fc4000fffe03f */
[----:B------:R-:W-:Y:S02]  /*c7d0*/  UIADD3 UR17, UR10, -0x1, URZ ;  /* 0xffffffff0a117890 */ /* 0x000fe4000fffe03f */
[----:B------:R-:W-:Y:S02]  /*c7e0*/  UIADD3 UR35, UR35, -0x1, URZ ;  /* 0xffffffff23237890 */ /* 0x000fe4000fffe03f */
[----:B------:R-:W-:Y:S02]  /*c7f0*/  USHF.L.U32 UR18, UR23, UR21, URZ ;  /* 0x0000001517127299 */ /* 0x000fe4000800063f */
[----:B------:R-:W-:Y:S02]  /*c800*/  ULOP3.LUT UR19, URZ, UR22, URZ, 0x33, !UPT ;  /* 0x000000163f137292 */ /* 0x000fe4000f8e333f */
[----:B------:R-:W-:Y:S01]  /*c810*/  UIADD3 UR20, UR27, UR20, URZ ;  /* 0x000000141b147290 */ /* 0x000fe2000fffe03f */
[----:B-1----:R-:W-:Y:S01]  /*c820*/  @P1 R2UR UR51, R0 ;  /* 0x00000000003312ca */ /* 0x002fe200000e0000 */
[----:B------:R-:W-:-:S14]  /*c830*/  IMAD.MOV.U32 R0, RZ, RZ, 0x1 ;  /* 0x00000001ff007424 */ /* 0x000fdc00078e00ff */
.L_x_252:
[----:B------:R-:W1:Y:S01]  /*c840*/  LDC.64 R2, c[0x0][0x8f8] ;  /* 0x00023e00ff027b82 */ /* 0x000e620000000a00 */
[----:B------:R-:W-:Y:S01]  /*c850*/  UIADD3 UR8, UP1, UR8, UR26, URZ ;  /* 0x0000001a08087290 */ /* 0x000fe2000ff3e03f */
[----:B------:R-:W-:Y:S01]  /*c860*/  ISETP.NE.AND P2, PT, R20, RZ, PT ;  /* 0x000000ff1400720c */ /* 0x000fe20003f45270 */
[----:B------:R-:W-:Y:S01]  /*c870*/  UMOV UR21, 0xffffffff ;  /* 0xffffffff00157882 */ /* 0x000fe20000000000 */
[----:B------:R-:W-:Y:S01]  /*c880*/  UMOV UR22, 0xffffffff ;  /* 0xffffffff00167882 */ /* 0x000fe20000000000 */
[----:B------:R-:W-:Y:S01]  /*c890*/  UIADD3.X UR7, UR7, UR20, URZ, UP1, !UPT ;  /* 0x0000001407077290 */ /* 0x000fe20008ffe43f */
[----:B------:R-:W-:Y:S01]  /*c8a0*/  IMAD.MOV.U32 R15, RZ, RZ, RZ ;  /* 0x000000ffff0f7224 */ /* 0x000fe200078e00ff */
[----:B------:R-:W-:Y:S01]  /*c8b0*/  UMOV UR23, 0xffffffff ;  /* 0xffffffff00177882 */ /* 0x000fe20000000000 */
[----:B-1----:R-:W-:-:S03]  /*c8c0*/  ISETP.LE.U32.AND P1, PT, R2, UR8, PT ;  /* 0x0000000802007c0c */ /* 0x002fc6000bf23070 */
[----:B------:R-:W-:-:S05]  /*c8d0*/  IMAD.U32 R2, RZ, RZ, UR7 ;  /* 0x00000007ff027e24 */ /* 0x000fca000f8e00ff */
[----:B------:R-:W-:-:S13]  /*c8e0*/  ISETP.GE.U32.AND.EX P1, PT, R2, R3, PT, P1 ;  /* 0x000000030200720c */ /* 0x000fda0003f26110 */
[----:B---345:R-:W-:Y:S05]  /*c8f0*/  @P2 BRA P1, `(.L_x_232) ;  /* 0x0000001800402947 */ /* 0x038fea0000800000 */
[----:B------:R-:W-:-:S04]  /*c900*/  IADD3 R2, P2, R6, UR5, RZ ;  /* 0x0000000506027c10 */ /* 0x000fc8000ff5e0ff */
[----:B------:R-:W-:Y:S02]  /*c910*/  ISETP.GT.U32.AND P1, PT, R2, UR8, PT ;  /* 0x0000000802007c0c */ /* 0x000fe4000bf24070 */
[----:B------:R-:W-:-:S04]  /*c920*/  IADD3.X R2, R7, UR6, RZ, P2, !PT ;  /* 0x0000000607027c10 */ /* 0x000fc800097fe4ff */
[----:B------:R-:W-:-:S13]  /*c930*/  ISETP.GT.U32.AND.EX P1, PT, R2, UR7, PT, P1 ;  /* 0x0000000702007c0c */ /* 0x000fda000bf24110 */
[----:B------:R-:W-:Y:S05]  /*c940*/  @P1 BRA `(.L_x_233) ;  /* 0x0000001400201947 */ /* 0x000fea0003800000 */
[----:B------:R-:W-:Y:S01]  /*c950*/  VIADD R12, R34, UR4 ;  /* 0x00000004220c7c36 */ /* 0x000fe20008000000 */
[----:B------:R-:W-:Y:S01]  /*c960*/  ULDC UR21, c[0x0][0x910] ;  /* 0x0002440000157ab9 */ /* 0x000fe20000000800 */
[----:B------:R-:W-:Y:S02]  /*c970*/  IMAD.MOV.U32 R22, RZ, RZ, R8 ;  /* 0x000000ffff167224 */ /* 0x000fe400078e0008 */
[----:B------:R-:W-:Y:S01]  /*c980*/  IMAD.MOV.U32 R14, RZ, RZ, R9 ;  /* 0x000000ffff0e7224 */ /* 0x000fe200078e0009 */
[----:B------:R-:W-:-:S04]  /*c990*/  IADD3 R13, R12, 0x20, RZ ;  /* 0x000000200c0d7810 */ /* 0x000fc80007ffe0ff */
[----:B------:R-:W-:-:S13]  /*c9a0*/  ISETP.GE.AND P1, PT, R13, UR21, PT ;  /* 0x000000150d007c0c */ /* 0x000fda000bf26270 */
[----:B------:R-:W1:Y:S01]  /*c9b0*/  @!P1 LDC.64 R2, c[0x0][0x918] ;  /* 0x00024600ff029b82 */ /* 0x000e620000000a00 */
[----:B------:R-:W-:Y:S01]  /*c9c0*/  @!P1 VIADD R7, R12, 0x20 ;  /* 0x000000200c079836 */ /* 0x000fe20000000000 */
[----:B------:R-:W-:Y:S01]  /*c9d0*/  BSSY B0, `(.L_x_234) ;  /* 0x0000064000007945 */ /* 0x000fe20003800000 */
[----:B------:R-:W-:Y:S02]  /*c9e0*/  IMAD.MOV.U32 R6, RZ, RZ, 0x7fffffff ;  /* 0x7fffffffff067424 */ /* 0x000fe400078e00ff */
[----:B-1----:R-:W-:-:S05]  /*c9f0*/  @!P1 IMAD.WIDE R2, R7, 0xc, R2 ;  /* 0x0000000c07029825 */ /* 0x002fca00078e0202 */
[----:B------:R1:W5:Y:S04]  /*ca00*/  @!P1 LDG.E R8, desc[UR38][R2.64] ;  /* 0x0000002602089981 */ /* 0x000368000c1e1900 */
[----:B------:R1:W5:Y:S01]  /*ca10*/  @!P1 LDG.E R9, desc[UR38][R2.64+0x4] ;  /* 0x0000042602099981 */ /* 0x000362000c1e1900 */
[----:B------:R-:W-:Y:S01]  /*ca20*/  ISETP.GE.AND P1, PT, R12, UR21, PT ;  /* 0x000000150c007c0c */ /* 0x000fe2000bf26270 */
[----:B------:R-:W-:-:S12]  /*ca30*/  IMAD.MOV.U32 R7, RZ, RZ, RZ ;  /* 0x000000ffff077224 */ /* 0x000fd800078e00ff */
[----:B-1----:R-:W-:Y:S05]  /*ca40*/  @P1 BRA `(.L_x_235) ;  /* 0x0000000400701947 */ /* 0x002fea0003800000 */
[----:B------:R-:W-:Y:S01]  /*ca50*/  IABS R7, R11 ;  /* 0x0000000b00077213 */ /* 0x000fe20000000000 */
[----:B------:R-:W-:Y:S01]  /*ca60*/  ULDC UR24, c[0x0][0x8f0] ;  /* 0x00023c0000187ab9 */ /* 0x000fe20000000800 */
[----:B------:R-:W-:Y:S02]  /*ca70*/  IABS R6, R10 ;  /* 0x0000000a00067213 */ /* 0x000fe40000000000 */
[----:B------:R-:W1:Y:S01]  /*ca80*/  I2F.RP R3, R7 ;  /* 0x0000000700037306 */ /* 0x000e620000209400 */
[----:B------:R-:W-:Y:S02]  /*ca90*/  PLOP3.LUT P3, PT, PT, PT, UP0, 0x80, 0x0 ;  /* 0x000000000000781c */ /* 0x000fe40003f6f008 */
[----:B------:R-:W-:Y:S02]  /*caa0*/  IADD3 R21, P2, R14, UR12, RZ ;  /* 0x0000000c0e157c10 */ /* 0x000fe4000ff5e0ff */
[----:B------:R-:W-:Y:S02]  /*cab0*/  IADD3 R19, P1, R22, UR11, RZ ;  /* 0x0000000b16137c10 */ /* 0x000fe4000ff3e0ff */
[----:B------:R-:W-:Y:S01]  /*cac0*/  LEA.HI.X.SX32 R24, R14, UR14, 0x1, P2 ;  /* 0x0000000e0e187c11 */ /* 0x000fe200090f0eff */
[----:B------:R-:W3:Y:S01]  /*cad0*/  I2F.RP R2, R6 ;  /* 0x0000000600027306 */ /* 0x000ee20000209400 */
[----:B------:R-:W-:-:S07]  /*cae0*/  LEA.HI.X.SX32 R22, R22, UR13, 0x1, P1 ;  /* 0x0000000d16167c11 */ /* 0x000fce00088f0eff */
[----:B-1----:R-:W1:Y:S08]  /*caf0*/  MUFU.RCP R3, R3 ;  /* 0x0000000300037308 */ /* 0x002e700000001000 */
[----:B---3--:R-:W3:Y:S01]  /*cb00*/  MUFU.RCP R2, R2 ;  /* 0x0000000200027308 */ /* 0x008ee20000001000 */
[----:B-1----:R-:W-:-:S07]  /*cb10*/  VIADD R17, R3, 0xffffffe ;  /* 0x0ffffffe03117836 */ /* 0x002fce0000000000 */
[----:B------:R-:W1:Y:S01]  /*cb20*/  F2I.FTZ.U32.TRUNC.NTZ R17, R17 ;  /* 0x0000001100117305 */ /* 0x000e62000021f000 */
[----:B---3--:R-:W-:-:S07]  /*cb30*/  VIADD R15, R2, 0xffffffe ;  /* 0x0ffffffe020f7836 */ /* 0x008fce0000000000 */
[----:B------:R-:W3:Y:S01]  /*cb40*/  F2I.FTZ.U32.TRUNC.NTZ R15, R15 ;  /* 0x0000000f000f7305 */ /* 0x000ee2000021f000 */
[----:B-1----:R-:W-:Y:S01]  /*cb50*/  IADD3 R18, RZ, -R17, RZ ;  /* 0x80000011ff127210 */ /* 0x002fe20007ffe0ff */
[----:B---3--:R-:W-:Y:S01]  /*cb60*/  IMAD.MOV R14, RZ, RZ, -R15 ;  /* 0x000000ffff0e7224 */ /* 0x008fe200078e0a0f */
[----:B------:R-:W-:Y:S06]  /*cb70*/  @!P3 BRA `(.L_x_236) ;  /* 0x000000000034b947 */ /* 0x000fec0003800000 */
[----:B------:R-:W-:Y:S01]  /*cb80*/  ULDC UR4, c[0x0][0x8dc] ;  /* 0x0002370000047ab9 */ /* 0x000fe20000000800 */
[----:B------:R-:W-:Y:S01]  /*cb90*/  ULDC.64 UR22, c[0x0][0x8d0] ;  /* 0x0002340000167ab9 */ /* 0x000fe20000000a00 */
[----:B------:R-:W-:-:S05]  /*cba0*/  IADD3 R3, P1, R19, UR4, RZ ;  /* 0x0000000413037c10 */ /* 0x000fca000ff3e0ff */
[----:B------:R-:W-:-:S04]  /*cbb0*/  IMAD.X R19, RZ, RZ, R22, P1 ;  /* 0x000000ffff137224 */ /* 0x000fc800008e0616 */
[----:B------:R-:W-:-:S04]  /*cbc0*/  IMAD.WIDE.U32 R4, R19, UR22, RZ ;  /* 0x0000001613047c25 */ /* 0x000fc8000f8e00ff */
[----:B------:R-:W-:-:S04]  /*cbd0*/  IMAD.WIDE.U32 R4, P1, R3, UR23, R4 ;  /* 0x0000001703047c25 */ /* 0x000fc8000f820004 */
[----:B------:R-:W-:-:S04]  /*cbe0*/  IMAD.WIDE.U32 R2, R3, UR22, RZ ;  /* 0x0000001603027c25 */ /* 0x000fc8000f8e00ff */
[----:B------:R-:W-:Y:S01]  /*cbf0*/  IMAD.MOV.U32 R2, RZ, RZ, R5 ;  /* 0x000000ffff027224 */ /* 0x000fe200078e0005 */
[----:B------:R-:W-:Y:S01]  /*cc00*/  IADD3 RZ, P2, R3, R4, RZ ;  /* 0x0000000403ff7210 */ /* 0x000fe20007f5e0ff */
[----:B------:R-:W-:-:S04]  /*cc10*/  IMAD.X R3, RZ, RZ, RZ, P1 ;  /* 0x000000ffff037224 */ /* 0x000fc800008e06ff */
[----:B------:R-:W-:-:S04]  /*cc20*/  IMAD.WIDE.U32.X R2, R19, UR23, R2, P2 ;  /* 0x0000001713027c25 */ /* 0x000fc800090e0402 */
[----:B------:R-:W-:Y:S02]  /*cc30*/  IMAD.MOV.U32 R19, RZ, RZ, R2 ;  /* 0x000000ffff137224 */ /* 0x000fe400078e0002 */
[----:B------:R-:W-:-:S07]  /*cc40*/  IMAD.MOV.U32 R22, RZ, RZ, R3 ;  /* 0x000000ffff167224 */ /* 0x000fce00078e0003 */
.L_x_236:
[----:B------:R-:W-:Y:S05]  /*cc50*/  @!P0 BRA `(.L_x_237) ;  /* 0x0000000000348947 */ /* 0x000fea0003800000 */
        /* <DEDUP_REMOVED lines=8> */
[----:B------:R-:W-:Y:S02]  /*cce0*/  IADD3 RZ, P2, R3, R4, RZ ;  /* 0x0000000403ff7210 */ /* 0x000fe40007f5e0ff */
[----:B------:R-:W-:-:S03]  /*ccf0*/  IADD3.X R3, RZ, RZ, RZ, P1, !PT ;  /* 0x000000ffff037210 */ /* 0x000fc60000ffe4ff */
[----:B------:R-:W-:-:S04]  /*cd00*/  IMAD.WIDE.U32.X R2, R21, UR23, R2, P2 ;  /* 0x0000001715027c25 */ /* 0x000fc800090e0402 */
[----:B------:R-:W-:Y:S02]  /*cd10*/  IMAD.MOV.U32 R21, RZ, RZ, R2 ;  /* 0x000000ffff157224 */ /* 0x000fe400078e0002 */
[----:B------:R-:W-:-:S07]  /*cd20*/  IMAD.MOV.U32 R24, RZ, RZ, R3 ;  /* 0x000000ffff187224 */ /* 0x000fce00078e0003 */
.L_x_237:
[----:B------:R-:W-:Y:S01]  /*cd30*/  IMAD R18, R18, R7, RZ ;  /* 0x0000000712127224 */ /* 0x000fe200078e02ff */
[----:B------:R-:W-:Y:S01]  /*cd40*/  SHF.R.U64 R21, R21, UR24, R24 ;  /* 0x0000001815157c19 */ /* 0x000fe20008001218 */
[----:B------:R-:W-:Y:S01]  /*cd50*/  IMAD.MOV.U32 R2, RZ, RZ, RZ ;  /* 0x000000ffff027224 */ /* 0x000fe200078e00ff */
[----:B------:R-:W-:Y:S01]  /*cd60*/  ULDC UR4, c[0x0][0x8d8] ;  /* 0x0002360000047ab9 */ /* 0x000fe20000000800 */
[----:B------:R-:W-:Y:S01]  /*cd70*/  IMAD.MOV.U32 R3, RZ, RZ, R17 ;  /* 0x000000ffff037224 */ /* 0x000fe200078e0011 */
[----:B------:R-:W-:Y:S01]  /*cd80*/  SHF.R.U64 R19, R19, UR4, R22 ;  /* 0x0000000413137c19 */ /* 0x000fe20008001216 */
[----:B------:R-:W-:Y:S01]  /*cd90*/  IMAD R4, R14, R6, RZ ;  /* 0x000000060e047224 */ /* 0x000fe200078e02ff */
[----:B------:R-:W-:Y:S01]  /*cda0*/  PLOP3.LUT P5, PT, PT, PT, UP3, 0x80, 0x0 ;  /* 0x000000000000781c */ /* 0x000fe20003faf038 */
[----:B------:R-:W-:Y:S01]  /*cdb0*/  IMAD.HI.U32 R17, R17, R18, R2 ;  /* 0x0000001211117227 */ /* 0x000fe200078e0002 */
[----:B------:R-:W-:-:S03]  /*cdc0*/  IADD3 R14, R19, UR16, RZ ;  /* 0x00000010130e7c10 */ /* 0x000fc6000fffe0ff */
[----:B------:R-:W-:Y:S01]  /*cdd0*/  IMAD.MOV.U32 R3, RZ, RZ, R15 ;  /* 0x000000ffff037224 */ /* 0x000fe200078e000f */
[----:B------:R-:W-:Y:S01]  /*cde0*/  IABS R5, R14 ;  /* 0x0000000e00057213 */ /* 0x000fe20000000000 */
[----:B------:R-:W-:Y:S02]  /*cdf0*/  VIADD R21, R21, UR17 ;  /* 0x0000001115157c36 */ /* 0x000fe40008000000 */
[----:B------:R-:W-:Y:S01]  /*ce00*/  IMAD.HI.U32 R2, R15, R4, R2 ;  /* 0x000000040f027227 */ /* 0x000fe200078e0002 */
[----:B------:R-:W-:Y:S02]  /*ce10*/  IABS R15, R11 ;  /* 0x0000000b000f7213 */ /* 0x000fe40000000000 */
[----:B------:R-:W-:Y:S02]  /*ce20*/  IABS R3, R10 ;  /* 0x0000000a00037213 */ /* 0x000fe40000000000 */
[----:B------:R-:W-:Y:S01]  /*ce30*/  IABS R4, R21 ;  /* 0x0000001500047213 */ /* 0x000fe20000000000 */
[----:B------:R-:W-:-:S02]  /*ce40*/  IMAD.MOV R18, RZ, RZ, -R15 ;  /* 0x000000ffff127224 */ /* 0x000fc400078e0a0f */
[----:B------:R-:W-:Y:S02]  /*ce50*/  IMAD.MOV R15, RZ, RZ, -R3 ;  /* 0x000000ffff0f7224 */ /* 0x000fe400078e0a03 */
[----:B------:R-:W-:-:S04]  /*ce60*/  IMAD.HI.U32 R3, R17, R4, RZ ;  /* 0x0000000411037227 */ /* 0x000fc800078e00ff */
[----:B------:R-:W-:-:S04]  /*ce70*/  IMAD.HI.U32 R2, R2, R5, RZ ;  /* 0x0000000502027227 */ /* 0x000fc800078e00ff */
[----:B------:R-:W-:Y:S02]  /*ce80*/  IMAD R4, R3, R18, R4 ;  /* 0x0000001203047224 */ /* 0x000fe400078e0204 */
[----:B------:R-:W-:-:S03]  /*ce90*/  IMAD R3, R2, R15, R5 ;  /* 0x0000000f02037224 */ /* 0x000fc600078e0205 */
[----:B------:R-:W-:Y:S02]  /*cea0*/  ISETP.GT.U32.AND P2, PT, R7, R4, PT ;  /* 0x000000040700720c */ /* 0x000fe40003f44070 */
[----:B------:R-:W-:-:S11]  /*ceb0*/  ISETP.GT.U32.AND P1, PT, R6, R3, PT ;  /* 0x000000030600720c */ /* 0x000fd60003f24070 */
[----:B------:R-:W-:Y:S01]  /*cec0*/  @!P2 IMAD.IADD R4, R4, 0x1, -R7 ;  /* 0x000000010404a824 */ /* 0x000fe200078e0a07 */
[----:B------:R-:W-:Y:S01]  /*ced0*/  ISETP.GE.AND P2, PT, R21, RZ, PT ;  /* 0x000000ff1500720c */ /* 0x000fe20003f46270 */
[----:B------:R-:W-:Y:S01]  /*cee0*/  @!P1 IMAD.IADD R3, R3, 0x1, -R6 ;  /* 0x0000000103039824 */ /* 0x000fe200078e0a06 */
[----:B------:R-:W-:Y:S02]  /*cef0*/  ISETP.GE.AND P1, PT, R14, RZ, PT ;  /* 0x000000ff0e00720c */ /* 0x000fe40003f26270 */
[----:B------:R-:W-:Y:S02]  /*cf00*/  ISETP.GT.U32.AND P4, PT, R7, R4, PT ;  /* 0x000000040700720c */ /* 0x000fe40003f84070 */
[----:B------:R-:W-:-:S11]  /*cf10*/  ISETP.GT.U32.AND P3, PT, R6, R3, PT ;  /* 0x000000030600720c */ /* 0x000fd60003f64070 */
[----:B------:R-:W-:Y:S01]  /*cf20*/  @!P4 IMAD.IADD R4, R4, 0x1, -R7 ;  /* 0x000000010404c824 */ /* 0x000fe200078e0a07 */
[----:B------:R-:W-:Y:S01]  /*cf30*/  ISETP.NE.AND P4, PT, RZ, UR10, PT ;  /* 0x0000000aff007c0c */ /* 0x000fe2000bf85270 */
[----:B------:R-:W-:Y:S01]  /*cf40*/  @!P3 IMAD.IADD R3, R3, 0x1, -R6 ;  /* 0x000000010303b824 */ /* 0x000fe200078e0a06 */
[----:B------:R-:W-:Y:S01]  /*cf50*/  ISETP.NE.AND P3, PT, RZ, UR9, PT ;  /* 0x00000009ff007c0c */ /* 0x000fe2000bf65270 */
[----:B------:R-:W-:-:S03]  /*cf60*/  @!P2 IMAD.MOV R4, RZ, RZ, -R4 ;  /* 0x000000ffff04a224 */ /* 0x000fc600078e0a04 */
[----:B------:R-:W-:-:S07]  /*cf70*/  @!P1 IADD3 R3, -R3, RZ, RZ ;  /* 0x000000ff03039210 */ /* 0x000fce0007ffe1ff */
[----:B------:R-:W-:Y:S02]  /*cf80*/  @!P4 LOP3.LUT R4, RZ, UR10, RZ, 0x33, !PT ;  /* 0x0000000aff04cc12 */ /* 0x000fe4000f8e33ff */
[----:B------:R-:W-:-:S03]  /*cf90*/  @!P3 LOP3.LUT R3, RZ, UR9, RZ, 0x33, !PT ;  /* 0x00000009ff03bc12 */ /* 0x000fc6000f8e33ff */
[----:B------:R-:W-:Y:S02]  /*cfa0*/  IMAD.IADD R4, R21, 0x1, -R4 ;  /* 0x0000000115047824 */ /* 0x000fe400078e0a04 */
[----:B------:R-:W-:-:S04]  /*cfb0*/  IMAD.IADD R3, R14, 0x1, -R3 ;  /* 0x000000010e037824 */ /* 0x000fc800078e0a03 */
[----:B------:R-:W-:Y:S01]  /*cfc0*/  IMAD R6, R3, R4, RZ ;  /* 0x0000000403067224 */ /* 0x000fe200078e02ff */
[----:B------:R-:W-:-:S04]  /*cfd0*/  SEL R2, R4, R3, !P5 ;  /* 0x0000000304027207 */ /* 0x000fc80006800000 */
[--C-:B------:R-:W-:Y:S01]  /*cfe0*/  SHF.R.S32.HI R5, RZ, 0x1f, R2.reuse ;  /* 0x0000001fff057819 */ /* 0x100fe20000011402 */
[----:B------:R-:W-:Y:S01]  /*cff0*/  IMAD.MOV.U32 R4, RZ, RZ, R2 ;  /* 0x000000ffff047224 */ /* 0x000fe200078e0002 */
[----:B------:R-:W-:-:S07]  /*d000*/  SHF.R.S32.HI R7, RZ, 0x1f, R6 ;  /* 0x0000001fff077819 */ /* 0x000fce0000011406 */
.L_x_235:
[----:B--2---:R-:W-:Y:S05]  /*d010*/  BSYNC B0 ;  /* 0x0000000000007941 */ /* 0x004fea0003800000 */
.L_x_234:
[----:B------:R-:W1:Y:S01]  /*d020*/  SHFL.UP PT, R3, R6, 0x1, RZ ;  /* 0x0420000006037989 */ /* 0x000e6200000e00ff */
[----:B------:R-:W-:-:S03]  /*d030*/  ISETP.NE.AND P1, PT, R34, RZ, PT ;  /* 0x000000ff2200720c */ /* 0x000fc60003f25270 */
[----:B------:R-:W2:Y:S01]  /*d040*/  SHFL.UP PT, R2, R7, 0x1, RZ ;  /* 0x0420000007027989 */ /* 0x000ea200000e00ff */
[----:B-1----:R-:W-:Y:S02]  /*d050*/  SEL R3, R3, RZ, P1 ;  /* 0x000000ff03037207 */ /* 0x002fe40000800000 */
[----:B--2---:R-:W-:Y:S02]  /*d060*/  SEL R2, R2, RZ, P1 ;  /* 0x000000ff02027207 */ /* 0x004fe40000800000 */
[----:B------:R-:W-:-:S05]  /*d070*/  IADD3 R18, P2, R3, R6, RZ ;  /* 0x0000000603127210 */ /* 0x000fca0007f5e0ff */
[----:B------:R-:W-:Y:S01]  /*d080*/  IMAD.X R15, R2, 0x1, R7, P2 ;  /* 0x00000001020f7824 */ /* 0x000fe200010e0607 */
[----:B------:R-:W1:Y:S01]  /*d090*/  SHFL.UP PT, R3, R18, 0x2, RZ ;  /* 0x0440000012037989 */ /* 0x000e6200000e00ff */
[----:B------:R-:W-:-:S03]  /*d0a0*/  ISETP.GE.U32.AND P2, PT, R34, 0x2, PT ;  /* 0x000000022200780c */ /* 0x000fc60003f46070 */
[----:B------:R-:W2:Y:S01]  /*d0b0*/  SHFL.UP PT, R2, R15, 0x2, RZ ;  /* 0x044000000f027989 */ /* 0x000ea200000e00ff */
[----:B-1----:R-:W-:-:S04]  /*d0c0*/  SEL R3, R3, RZ, P2 ;  /* 0x000000ff03037207 */ /* 0x002fc80001000000 */
[----:B------:R-:W-:Y:S02]  /*d0d0*/  IADD3 R14, P3, R3, R18, RZ ;  /* 0x00000012030e7210 */ /* 0x000fe40007f7e0ff */
[----:B--2---:R-:W-:-:S03]  /*d0e0*/  SEL R2, R2, RZ, P2 ;  /* 0x000000ff02027207 */ /* 0x004fc60001000000 */
[----:B------:R-:W1:Y:S02]  /*d0f0*/  SHFL.UP PT, R3, R14, 0x4, RZ ;  /* 0x048000000e037989 */ /* 0x000e6400000e00ff */
[----:B------:R-:W-:Y:S01]  /*d100*/  IMAD.X R17, R2, 0x1, R15, P3 ;  /* 0x0000000102117824 */ /* 0x000fe200018e060f */
[----:B------:R-:W-:-:S04]  /*d110*/  ISETP.GE.U32.AND P3, PT, R34, 0x4, PT ;  /* 0x000000042200780c */ /* 0x000fc80003f66070 */
        /* <DEDUP_REMOVED lines=17> */
[----:B--2---:R-:W-:-:S04]  /*d230*/  SEL R2, R2, RZ, P5 ;  /* 0x000000ff02027207 */ /* 0x004fc80002800000 */
[----:B------:R-:W-:Y:S02]  /*d240*/  IADD3.X R22, R2, R17, RZ, P6, !PT ;  /* 0x0000001102167210 */ /* 0x000fe400037fe4ff */
[----:B------:R-:W-:-:S04]  /*d250*/  IADD3 R2, P6, R15, UR5, RZ ;  /* 0x000000050f027c10 */ /* 0x000fc8000ffde0ff */
[----:B------:R-:W-:Y:S02]  /*d260*/  IADD3.X R3, R22, UR6, RZ, P6, !PT ;  /* 0x0000000616037c10 */ /* 0x000fe4000b7fe4ff */
[----:B------:R-:W-:-:S04]  /*d270*/  ISETP.GT.U32.AND P6, PT, R2, UR8, PT ;  /* 0x0000000802007c0c */ /* 0x000fc8000bfc4070 */
[----:B------:R-:W-:-:S13]  /*d280*/  ISETP.GT.U32.AND.EX P6, PT, R3, UR7, PT, P6 ;  /* 0x0000000703007c0c */ /* 0x000fda000bfc4160 */
[----:B------:R-:W-:-:S04]  /*d290*/  VOTE.ANY R14, PT, P6 ;  /* 0x00000000000e7806 */ /* 0x000fc800030e0100 */
[----:B------:R-:W-:-:S13]  /*d2a0*/  ISETP.NE.AND P6, PT, R14, RZ, PT ;  /* 0x000000ff0e00720c */ /* 0x000fda0003fc5270 */
[----:B------:R-:W-:Y:S05]  /*d2b0*/  @P6 BRA `(.L_x_238) ;  /* 0x0000000800746947 */ /* 0x000fea0003800000 */
[----:B------:R-:W-:Y:S01]  /*d2c0*/  IMAD.MOV.U32 R17, RZ, RZ, R2 ;  /* 0x000000ffff117224 */ /* 0x000fe200078e0002 */
[----:B------:R-:W-:Y:S01]  /*d2d0*/  ULDC UR21, c[0x0][0x910] ;  /* 0x0002440000157ab9 */ /* 0x000fe20000000800 */
[----:B------:R-:W-:Y:S01]  /*d2e0*/  IMAD.MOV.U32 R19, RZ, RZ, R3 ;  /* 0x000000ffff137224 */ /* 0x000fe200078e0003 */
[----:B------:R-:W-:Y:S01]  /*d2f0*/  ULDC UR28, c[0x0][0x8f4] ;  /* 0x00023d00001c7ab9 */ /* 0x000fe20000000800 */
[----:B------:R-:W-:Y:S01]  /*d300*/  ULDC UR4, c[0x0][0x8dc] ;  /* 0x0002370000047ab9 */ /* 0x000fe20000000800 */
[----:B------:R-:W-:Y:S01]  /*d310*/  ULDC UR29, c[0x0][0x8d8] ;  /* 0x00023600001d7ab9 */ /* 0x000fe20000000800 */
[----:B------:R-:W-:Y:S01]  /*d320*/  ULDC UR30, c[0x0][0x8f0] ;  /* 0x00023c00001e7ab9 */ /* 0x000fe20000000800 */
[----:B------:R-:W-:Y:S01]  /*d330*/  ULDC.64 UR22, c[0x0][0x8d0] ;  /* 0x0002340000167ab9 */ /* 0x000fe20000000a00 */
[----:B------:R-:W-:-:S05]  /*d340*/  ULDC.64 UR24, c[0x0][0x8e8] ;  /* 0x00023a0000187ab9 */ /* 0x000fca0000000a00 */
.L_x_243:
[----:B------:R-:W-:Y:S02]  /*d350*/  IMAD.MOV.U32 R12, RZ, RZ, R13 ;  /* 0x000000ffff0c7224 */ /* 0x000fe400078e000d */
[----:B------:R-:W-:Y:S02]  /*d360*/  VIADD R13, R13, 0x20 ;  /* 0x000000200d0d7836 */ /* 0x000fe40000000000 */
[----:B-----5:R-:W-:Y:S02]  /*d370*/  IMAD.MOV.U32 R14, RZ, RZ, R8 ;  /* 0x000000ffff0e7224 */ /* 0x020fe400078e0008 */
[----:B------:R-:W-:Y:S01]  /*d380*/  IMAD.MOV.U32 R15, RZ, RZ, R9 ;  /* 0x000000ffff0f7224 */ /* 0x000fe200078e0009 */
[----:B------:R-:W-:-:S13]  /*d390*/  ISETP.GE.AND P6, PT, R13, UR21, PT ;  /* 0x000000150d007c0c */ /* 0x000fda000bfc6270 */
[----:B------:R-:W1:Y:S01]  /*d3a0*/  @!P6 LDC.64 R2, c[0x0][0x918] ;  /* 0x00024600ff02eb82 */ /* 0x000e620000000a00 */
[----:B------:R-:W2:Y:S01]  /*d3b0*/  SHFL.IDX PT, R19, R19, 0x1f, 0x1f ;  /* 0x03e01f0013137f89 */ /* 0x000ea200000e0000 */
[----:B------:R-:W-:-:S03]  /*d3c0*/  @!P6 VIADD R7, R12, 0x20 ;  /* 0x000000200c07e836 */ /* 0x000fc60000000000 */
[----:B------:R-:W3:Y:S01]  /*d3d0*/  SHFL.IDX PT, R17, R17, 0x1f, 0x1f ;  /* 0x03e01f0011117f89 */ /* 0x000ee200000e0000 */
[----:B------:R-:W-:Y:S01]  /*d3e0*/  BSSY B0, `(.L_x_239) ;  /* 0x0000063000007945 */ /* 0x000fe20003800000 */
[----:B-1----:R-:W-:-:S05]  /*d3f0*/  @!P6 IMAD.WIDE R2, R7, 0xc, R2 ;  /* 0x0000000c0702e825 */ /* 0x002fca00078e0202 */
[----:B------:R1:W5:Y:S04]  /*d400*/  @!P6 LDG.E R8, desc[UR38][R2.64] ;  /* 0x000000260208e981 */ /* 0x000368000c1e1900 */
[----:B------:R1:W5:Y:S01]  /*d410*/  @!P6 LDG.E R9, desc[UR38][R2.64+0x4] ;  /* 0x000004260209e981 */ /* 0x000362000c1e1900 */
[----:B------:R-:W-:Y:S01]  /*d420*/  ISETP.GE.AND P6, PT, R12, UR21, PT ;  /* 0x000000150c007c0c */ /* 0x000fe2000bfc6270 */
[----:B------:R-:W-:Y:S01]  /*d430*/  IMAD.MOV.U32 R7, RZ, RZ, RZ ;  /* 0x000000ffff077224 */ /* 0x000fe200078e00ff */
[----:B--2---:R-:W-:Y:S02]  /*d440*/  R2UR UR6, R19 ;  /* 0x00000000130672ca */ /* 0x004fe400000e0000 */
[----:B---3--:R-:W-:Y:S02]  /*d450*/  R2UR UR5, R17 ;  /* 0x00000000110572ca */ /* 0x008fe400000e0000 */
[----:B------:R-:W-:-:S07]  /*d460*/  MOV R6, 0x7fffffff ;  /* 0x7fffffff00067802 */ /* 0x000fce0000000f00 */
[----:B-1----:R-:W-:Y:S06]  /*d470*/  @P6 BRA `(.L_x_240) ;  /* 0x0000000400646947 */ /* 0x002fec0003800000 */
[----:B------:R-:W-:-:S04]  /*d480*/  IADD3 R17, P6, R14, UR11, RZ ;  /* 0x0000000b0e117c10 */ /* 0x000fc8000ffde0ff */
[----:B------:R-:W-:Y:S02]  /*d490*/  LEA.HI.X.SX32 R22, R14, UR13, 0x1, P6 ;  /* 0x0000000d0e167c11 */ /* 0x000fe4000b0f0eff */
[----:B------:R-:W-:Y:S02]  /*d4a0*/  IABS R14, R11 ;  /* 0x0000000b000e7213 */ /* 0x000fe40000000000 */
[C---:B------:R-:W-:Y:S02]  /*d4b0*/  IADD3 R19, P6, R15.reuse, UR12, RZ ;  /* 0x0000000c0f137c10 */ /* 0x040fe4000ffde0ff */
[----:B------:R-:W1:Y:S02]  /*d4c0*/  I2F.RP R2, R14 ;  /* 0x0000000e00027306 */ /* 0x000e640000209400 */
[----:B------:R-:W-:Y:S02]  /*d4d0*/  LEA.HI.X.SX32 R24, R15, UR14, 0x1, P6 ;  /* 0x0000000e0f187c11 */ /* 0x000fe4000b0f0eff */
[----:B------:R-:W-:-:S04]  /*d4e0*/  PLOP3.LUT P6, PT, PT, PT, UP0, 0x80, 0x0 ;  /* 0x000000000000781c */ /* 0x000fc80003fcf008 */
[----:B-1----:R-:W1:Y:S02]  /*d4f0*/  MUFU.RCP R2, R2 ;  /* 0x0000000200027308 */ /* 0x002e640000001000 */
[----:B-1----:R-:W-:-:S06]  /*d500*/  VIADD R15, R2, 0xffffffe ;  /* 0x0ffffffe020f7836 */ /* 0x002fcc0000000000 */
[----:B------:R-:W1:Y:S02]  /*d510*/  F2I.FTZ.U32.TRUNC.NTZ R15, R15 ;  /* 0x0000000f000f7305 */ /* 0x000e64000021f000 */
[----:B-1----:R-:W-:Y:S01]  /*d520*/  IMAD.MOV R18, RZ, RZ, -R15 ;  /* 0x000000ffff127224 */ /* 0x002fe200078e0a0f */
[----:B------:R-:W-:Y:S06]  /*d530*/  @!P6 BRA `(.L_x_241) ;  /* 0x00000000002ce947 */ /* 0x000fec0003800000 */
        /* <DEDUP_REMOVED lines=9> */
[----:B------:R-:W-:Y:S01]  /*d5d0*/  IMAD.MOV.U32 R17, RZ, RZ, R2 ;  /* 0x000000ffff117224 */ /* 0x000fe200078e0002 */
[----:B------:R-:W-:-:S07]  /*d5e0*/  MOV R22, R3 ;  /* 0x0000000300167202 */ /* 0x000fce0000000f00 */
.L_x_241:
[----:B------:R-:W-:Y:S05]  /*d5f0*/  @!P0 BRA `(.L_x_242) ;  /* 0x00000000002c8947 */ /* 0x000fea0003800000 */
        /* <DEDUP_REMOVED lines=11> */
.L_x_242:
[----:B------:R-:W-:Y:S01]  /*d6b0*/  IABS R2, R11 ;  /* 0x0000000b00027213 */ /* 0x000fe20000000000 */
[----:B------:R-:W-:Y:S01]  /*d6c0*/  IMAD R5, R18, R14, RZ ;  /* 0x0000000e12057224 */ /* 0x000fe200078e02ff */
[----:B------:R-:W-:Y:S01]  /*d6d0*/  SHF.R.U64 R4, R19, UR30, R24 ;  /* 0x0000001e13047c19 */ /* 0x000fe20008001218 */
[----:B------:R-:W-:Y:S01]  /*d6e0*/  IMAD.MOV.U32 R3, RZ, RZ, R15 ;  /* 0x000000ffff037224 */ /* 0x000fe200078e000f */
[----:B------:R-:W-:Y:S01]  /*d6f0*/  SHF.R.U64 R17, R17, UR29, R22 ;  /* 0x0000001d11117c19 */ /* 0x000fe20008001216 */
[----:B------:R-:W-:Y:S01]  /*d700*/  IMAD.MOV R7, RZ, RZ, -R2 ;  /* 0x000000ffff077224 */ /* 0x000fe200078e0a02 */
[----:B------:R-:W-:Y:S01]  /*d710*/  MOV R2, RZ ;  /* 0x000000ff00027202 */ /* 0x000fe20000000f00 */
[----:B------:R-:W-:Y:S01]  /*d720*/  VIADD R4, R4, UR17 ;  /* 0x0000001104047c36 */ /* 0x000fe20008000000 */
[----:B------:R-:W-:Y:S01]  /*d730*/  IABS R19, R10 ;  /* 0x0000000a00137213 */ /* 0x000fe20000000000 */
[----:B------:R-:W-:Y:S02]  /*d740*/  VIADD R17, R17, UR16 ;  /* 0x0000001011117c36 */ /* 0x000fe40008000000 */
[----:B------:R-:W-:Y:S01]  /*d750*/  IMAD.HI.U32 R2, R15, R5, R2 ;  /* 0x000000050f027227 */ /* 0x000fe200078e0002 */
[----:B------:R-:W-:-:S03]  /*d760*/  IABS R6, R4 ;  /* 0x0000000400067213 */ /* 0x000fc60000000000 */
[----:B------:R-:W-:Y:S01]  /*d770*/  IMAD.MOV.U32 R3, RZ, RZ, R7 ;  /* 0x000000ffff037224 */ /* 0x000fe200078e0007 */
[----:B------:R-:W-:Y:S01]  /*d780*/  IABS R7, R10 ;  /* 0x0000000a00077213 */ /* 0x000fe20000000000 */
[----:B------:R-:W-:-:S03]  /*d790*/  IMAD.MOV.U32 R5, RZ, RZ, R6 ;  /* 0x000000ffff057224 */ /* 0x000fc600078e0006 */
[----:B------:R-:W1:Y:S01]  /*d7a0*/  I2F.RP R6, R7 ;  /* 0x0000000700067306 */ /* 0x000e620000209400 */
[----:B------:R-:W-:-:S04]  /*d7b0*/  IMAD.HI.U32 R2, R2, R5, RZ ;  /* 0x0000000502027227 */ /* 0x000fc800078e00ff */
[----:B------:R-:W-:-:S05]  /*d7c0*/  IMAD R5, R2, R3, R5 ;  /* 0x0000000302057224 */ /* 0x000fca00078e0205 */
[----:B------:R-:W-:Y:S01]  /*d7d0*/  ISETP.GT.U32.AND P6, PT, R14, R5, PT ;  /* 0x000000050e00720c */ /* 0x000fe20003fc4070 */
[----:B-1----:R-:W1:-:S12]  /*d7e0*/  MUFU.RCP R6, R6 ;  /* 0x0000000600067308 */ /* 0x002e580000001000 */
[----:B------:R-:W-:Y:S02]  /*d7f0*/  @!P6 IMAD.IADD R5, R5, 0x1, -R14 ;  /* 0x000000010505e824 */ /* 0x000fe400078e0a0e */
[----:B-1----:R-:W-:-:S04]  /*d800*/  VIADD R2, R6, 0xffffffe ;  /* 0x0ffffffe06027836 */ /* 0x002fc80000000000 */
[----:B------:R1:W2:Y:S02]  /*d810*/  F2I.FTZ.U32.TRUNC.NTZ R3, R2 ;  /* 0x0000000200037305 */ /* 0x0002a4000021f000 */
[----:B-1----:R-:W-:Y:S01]  /*d820*/  MOV R2, RZ ;  /* 0x000000ff00027202 */ /* 0x002fe20000000f00 */
[----:B--2---:R-:W-:-:S04]  /*d830*/  IMAD.MOV R18, RZ, RZ, -R3 ;  /* 0x000000ffff127224 */ /* 0x004fc800078e0a03 */
[----:B------:R-:W-:Y:S01]  /*d840*/  IMAD R15, R18, R7, RZ ;  /* 0x00000007120f7224 */ /* 0x000fe200078e02ff */
[----:B------:R-:W-:-:S03]  /*d850*/  IABS R18, R17 ;  /* 0x0000001100127213 */ /* 0x000fc60000000000 */
[----:B------:R-:W-:-:S04]  /*d860*/  IMAD.HI.U32 R6, R3, R15, R2 ;  /* 0x0000000f03067227 */ /* 0x000fc800078e0002 */
[----:B------:R-:W-:Y:S02]  /*d870*/  IMAD.MOV.U32 R3, RZ, RZ, R18 ;  /* 0x000000ffff037224 */ /* 0x000fe400078e0012 */
[----:B------:R-:W-:Y:S02]  /*d880*/  IMAD.MOV R15, RZ, RZ, -R19 ;  /* 0x000000ffff0f7224 */ /* 0x000fe400078e0a13 */
[----:B------:R-:W-:-:S04]  /*d890*/  IMAD.HI.U32 R2, R6, R3, RZ ;  /* 0x0000000306027227 */ /* 0x000fc800078e00ff */
[----:B------:R-:W-:-:S05]  /*d8a0*/  IMAD R2, R2, R15, R3 ;  /* 0x0000000f02027224 */ /* 0x000fca00078e0203 */
[----:B------:R-:W-:-:S13]  /*d8b0*/  ISETP.GT.U32.AND P6, PT, R7, R2, PT ;  /* 0x000000020700720c */ /* 0x000fda0003fc4070 */
[----:B------:R-:W-:Y:S01]  /*d8c0*/  @!P6 IMAD.IADD R2, R2, 0x1, -R7 ;  /* 0x000000010202e824 */ /* 0x000fe200078e0a07 */
        /* <DEDUP_REMOVED lines=8> */
[----:B------:R-:W-:Y:S02]  /*d950*/  @!P6 IADD3 R2, -R2, RZ, RZ ;  /* 0x000000ff0202e210 */ /* 0x000fe40007ffe1ff */
        /* <DEDUP_REMOVED lines=9> */
[----:B------:R-:W-:Y:S02]  /*d9f0*/  SHF.R.S32.HI R5, RZ, 0x1f, R4 ;  /* 0x0000001fff057819 */ /* 0x000fe40000011404 */
[----:B------:R-:W-:-:S07]  /*da00*/  SHF.R.S32.HI R7, RZ, 0x1f, R6 ;  /* 0x0000001fff077819 */ /* 0x000fce0000011406 */
.L_x_240:
[----:B------:R-:W-:Y:S05]  /*da10*/  BSYNC B0 ;  /* 0x0000000000007941 */ /* 0x000fea0003800000 */
.L_x_239:
[----:B------:R-:W1:Y:S04]  /*da20*/  SHFL.UP PT, R3, R6, 0x1, RZ ;  /* 0x0420000006037989 */ /* 0x000e6800000e00ff */
[----:B------:R-:W2:Y:S01]  /*da30*/  SHFL.UP PT, R2, R7, 0x1, RZ ;  /* 0x0420000007027989 */ /* 0x000ea200000e00ff */
[----:B-1----:R-:W-:Y:S02]  /*da40*/  SEL R3, R3, RZ, P1 ;  /* 0x000000ff03037207 */ /* 0x002fe40000800000 */
[----:B--2---:R-:W-:Y:S02]  /*da50*/  SEL R2, R2, RZ, P1 ;  /* 0x000000ff02027207 */ /* 0x004fe40000800000 */
[----:B------:R-:W-:-:S05]  /*da60*/  IADD3 R18, P6, R3, R6, RZ ;  /* 0x0000000603127210 */ /* 0x000fca0007fde0ff */
[----:B------:R-:W-:Y:S01]  /*da70*/  IMAD.X R15, R2, 0x1, R7, P6 ;  /* 0x00000001020f7824 */ /* 0x000fe200030e0607 */
        /* <DEDUP_REMOVED lines=24> */
[----:B------:R-:W-:-:S04]  /*dc00*/  IADD3 R17, P6, R2, UR5, RZ ;  /* 0x0000000502117c10 */ /* 0x000fc8000ffde0ff */
[----:B------:R-:W-:Y:S02]  /*dc10*/  IADD3.X R19, R3, UR6, RZ, P6, !PT ;  /* 0x0000000603137c10 */ /* 0x000fe4000b7fe4ff */
[----:B------:R-:W-:-:S04]  /*dc20*/  ISETP.GT.U32.AND P6, PT, R17, UR8, PT ;  /* 0x0000000811007c0c */ /* 0x000fc8000bfc4070 */
[----:B------:R-:W-:-:S13]  /*dc30*/  ISETP.GT.U32.AND.EX P6, PT, R19, UR7, PT, P6 ;  /* 0x0000000713007c0c */ /* 0x000fda000bfc4160 */
[----:B------:R-:W-:-:S04]  /*dc40*/  VOTE.ANY R14, PT, P6 ;  /* 0x00000000000e7806 */ /* 0x000fc800030e0100 */
[----:B------:R-:W-:-:S13]  /*dc50*/  ISETP.NE.AND P6, PT, R14, RZ, PT ;  /* 0x000000ff0e00720c */ /* 0x000fda0003fc5270 */
[----:B------:R-:W-:Y:S05]  /*dc60*/  @!P6 BRA `(.L_x_243) ;  /* 0xfffffff400b8e947 */ /* 0x000fea000383ffff */
[----:B------:R-:W-:Y:S01]  /*dc70*/  MOV R15, R2 ;  /* 0x00000002000f7202 */ /* 0x000fe20000000f00 */
[----:B------:R-:W-:-:S07]  /*dc80*/  IMAD.MOV.U32 R22, RZ, RZ, R3 ;  /* 0x000000ffff167224 */ /* 0x000fce00078e0003 */
.L_x_238:
[----:B------:R-:W1:Y:S08]  /*dc90*/  BREV R14, R14 ;  /* 0x0000000e000e7301 */ /* 0x000e700000000000 */
[----:B-1----:R-:W1:Y:S02]  /*dca0*/  FLO.U32.SH R13, R14 ;  /* 0x0000000e000d7300 */ /* 0x002e6400000e0400 */
[----:B-1----:R-:W1:Y:S02]  /*dcb0*/  SHFL.IDX PT, R12, R12, R13, 0x1f ;  /* 0x00001f0d0c0c7589 */ /* 0x002e6400000e0000 */
[----:B-1----:R-:W-:-:S13]  /*dcc0*/  R2UR UR4, R12 ;  /* 0x000000000c0472ca */ /* 0x002fda00000e0000 */
[----:B------:R-:W-:-:S05]  /*dcd0*/  VIADD R17, R34, UR4 ;  /* 0x0000000422117c36 */ /* 0x000fca0008000000 */
[----:B------:R-:W-:-:S13]  /*dce0*/  ISETP.GE.AND P1, PT, R17, UR21, PT ;  /* 0x0000001511007c0c */ /* 0x000fda000bf26270 */
[----:B------:R-:W1:Y:S02]  /*dcf0*/  @!P1 LDC.64 R2, c[0x0][0x918] ;  /* 0x00024600ff029b82 */ /* 0x000e640000000a00 */
[----:B-1----:R-:W-:-:S05]  /*dd00*/  @!P1 IMAD.WIDE R2, R17, 0xc, R2 ;  /* 0x0000000c11029825 */ /* 0x002fca00078e0202 */
[----:B-----5:R1:W5:Y:S04]  /*dd10*/  @!P1 LDG.E R8, desc[UR38][R2.64] ;  /* 0x0000002602089981 */ /* 0x020368000c1e1900 */
[----:B------:R1:W5:Y:S01]  /*dd20*/  @!P1 LDG.E R9, desc[UR38][R2.64+0x4] ;  /* 0x0000042602099981 */ /* 0x000362000c1e1900 */
[----:B------:R-:W-:-:S03]  /*dd30*/  IADD3 R18, P1, P2, R15, UR5, -R6 ;  /* 0x000000050f127c10 */ /* 0x000fc6000fa3e806 */
[----:B------:R-:W-:Y:S01]  /*dd40*/  SHFL.IDX PT, R6, R6, R13, 0x1f ;  /* 0x00001f0d06067589 */ /* 0x000fe200000e0000 */
[----:B------:R-:W-:-:S03]  /*dd50*/  IADD3.X R22, R22, UR6, ~R7, P1, P2 ;  /* 0x0000000616167c10 */ /* 0x000fc60008fe4c07 */
[----:B------:R-:W2:Y:S04]  /*dd60*/  SHFL.IDX PT, R18, R18, R13, 0x1f ;  /* 0x00001f0d12127589 */ /* 0x000ea800000e0000 */
[----:B------:R-:W3:Y:S04]  /*dd70*/  SHFL.IDX PT, R22, R22, R13, 0x1f ;  /* 0x00001f0d16167589 */ /* 0x000ee800000e0000 */
[----:B------:R1:W4:Y:S04]  /*dd80*/  SHFL.IDX PT, R7, R7, R13, 0x1f ;  /* 0x00001f0d07077589 */ /* 0x00032800000e0000 */
[----:B------:R1:W1:Y:S04]  /*dd90*/  SHFL.IDX PT, R5, R5, R13, 0x1f ;  /* 0x00001f0d05057589 */ /* 0x00026800000e0000 */
[----:B------:R1:W1:Y:S01]  /*dda0*/  SHFL.IDX PT, R4, R4, R13, 0x1f ;  /* 0x00001f0d04047589 */ /* 0x00026200000e0000 */
[----:B--2---:R-:W-:-:S02]  /*ddb0*/  R2UR UR5, R18 ;  /* 0x00000000120572ca */ /* 0x004fc400000e0000 */
[----:B---3--:R-:W-:-:S15]  /*ddc0*/  R2UR UR6, R22 ;  /* 0x00000000160672ca */ /* 0x008fde00000e0000 */
.L_x_233:
[----:B-1----:R-:W1:Y:S01]  /*ddd0*/  LDC R2, c[0x0][0x910] ;  /* 0x00024400ff027b82 */ /* 0x002e620000000800 */
[----:B------:R-:W-:Y:S01]  /*dde0*/  UMOV UR21, 0xffffffff ;  /* 0xffffffff00157882 */ /* 0x000fe20000000000 */
[----:B------:R-:W-:Y:S01]  /*ddf0*/  UMOV UR22, 0xffffffff ;  /* 0xffffffff00167882 */ /* 0x000fe20000000000 */
[----:B------:R-:W-:Y:S01]  /*de00*/  UMOV UR23, 0xffffffff ;  /* 0xffffffff00177882 */ /* 0x000fe20000000000 */
[----:B------:R-:W-:Y:S01]  /*de10*/  IMAD.MOV.U32 R15, RZ, RZ, RZ ;  /* 0x000000ffff0f7224 */ /* 0x000fe200078e00ff */
[----:B-1----:R-:W-:-:S13]  /*de20*/  ISETP.LE.AND P1, PT, R2, UR4, PT ;  /* 0x0000000402007c0c */ /* 0x002fda000bf23270 */
[----:B------:R-:W-:Y:S05]  /*de30*/  @P1 BRA `(.L_x_232) ;  /* 0x0000000000f01947 */ /* 0x000fea0003800000 */
[C---:B------:R-:W-:Y:S01]  /*de40*/  R2UR UR22, R4.reuse ;  /* 0x00000000041672ca */ /* 0x040fe200000e0000 */
[----:B------:R-:W-:Y:S01]  /*de50*/  UIADD3 UR21, UP1, -UR5, UR8, URZ ;  /* 0x0000000805157290 */ /* 0x000fe2000ff3e13f */
[----:B------:R-:W-:Y:S01]  /*de60*/  R2UR UR23, R5 ;  /* 0x00000000051772ca */ /* 0x000fe200000e0000 */
[----:B------:R-:W-:Y:S01]  /*de70*/  ULDC UR28, c[0x0][0x8c0] ;  /* 0x00023000001c7ab9 */ /* 0x000fe20000000800 */
[----:B------:R-:W-:Y:S01]  /*de80*/  ULDC UR30, c[0x0][0x8b0] ;  /* 0x00022c00001e7ab9 */ /* 0x000fe20000000800 */
[----:B------:R-:W-:Y:S01]  /*de90*/  ULDC UR31, c[0x0][0x904] ;  /* 0x00024100001f7ab9 */ /* 0x000fe20000000800 */
[----:B------:R-:W-:-:S03]  /*dea0*/  SHF.R.U64 R2, R4, UR30, R5 ;  /* 0x0000001e04027c19 */ /* 0x000fc60008001205 */
[----:B------:R-:W-:-:S04]  /*deb0*/  UIADD3.X UR22, ~UR6, UR7, URZ, UP1, !UPT ;  /* 0x0000000706167290 */ /* 0x000fc80008ffe53f */
[----:B------:R-:W-:Y:S02]  /*dec0*/  USHF.R.U32.HI UR29, URZ, UR28, UR22 ;  /* 0x0000001c3f1d7299 */ /* 0x000fe40008011616 */
[----:B------:R-:W-:Y:S01]  /*ded0*/  USHF.R.U32.HI UR34, URZ, UR30, UR23 ;  /* 0x0000001e3f227299 */ /* 0x000fe20008011617 */
[----:B------:R-:W-:Y:S01]  /*dee0*/  R2UR UR23, R2 ;  /* 0x00000000021772ca */ /* 0x000fe200000e0000 */
[----:B------:R-:W-:Y:S02]  /*def0*/  USHF.R.U32.HI UR24, URZ, UR30, UR29 ;  /* 0x0000001e3f187299 */ /* 0x000fe4000801161d */
[----:B------:R-:W-:Y:S02]  /*df00*/  USHF.R.U64 UR21, UR21, UR28, UR22 ;  /* 0x0000001c15157299 */ /* 0x000fe40008001216 */
[----:B------:R-:W-:Y:S02]  /*df10*/  USHF.R.U32.HI UR25, URZ, UR31, UR24 ;  /* 0x0000001f3f197299 */ /* 0x000fe40008011618 */
[----:B------:R-:W-:-:S02]  /*df20*/  USHF.R.U64 UR22, UR21, UR30, UR29 ;  /* 0x0000001e15167299 */ /* 0x000fc4000800121d */
[----:B------:R-:W-:Y:S02]  /*df30*/  ULOP3.LUT UR28, UR25, UR34, URZ, 0xfc, !UPT ;  /* 0x00000022191c7292 */ /* 0x000fe4000f8efc3f */
[----:B------:R-:W-:-:S04]  /*df40*/  USHF.R.U64 UR24, UR22, UR31, UR24 ;  /* 0x0000001f16187299 */ /* 0x000fc80008001218 */
[----:B------:R-:W-:-:S13]  /*df50*/  ISETP.NE.U32.AND P1, PT, RZ, UR28, PT ;  /* 0x0000001cff007c0c */ /* 0x000fda000bf25070 */
[----:B------:R-:W-:Y:S05]  /*df60*/  @!P1 BRA `(.L_x_244) ;  /* 0x0000000000189947 */ /* 0x000fea0003800000 */
[----:B------:R-:W-:-:S07]  /*df70*/  MOV R12, 0xdf90 ;  /* 0x0000df90000c7802 */ /* 0x000fce0000000f00 */
[----:B--2-45:R-:W-:Y:S05]  /*df80*/  CALL.REL.NOINC `(.L_x_245) ;  /* 0x0000001c00c47944 */ /* 0x034fea0003c00000 */
[----:B------:R-:W-:-:S04]  /*df90*/  UIADD3 UR25, -UR28, URZ, URZ ;  /* 0x0000003f1c197290 */ /* 0x000fc8000fffe13f */
[----:B------:R-:W-:-:S03]  /*dfa0*/  UIMAD UR24, UR23, UR25, UR24 ;  /* 0x00000019171872a4 */ /* 0x000fc6000f8e0218 */
[----:B------:R-:W-:Y:S01]  /*dfb0*/  UMOV UR23, UR28 ;  /* 0x0000001c00177c82 */ /* 0x000fe20008000000 */
[----:B------:R-:W-:Y:S08]  /*dfc0*/  BRA `(.L_x_246) ;  /* 0x0000000000587947 */ /* 0x000ff00003800000 */
.L_x_244:
[----:B------:R-:W1:Y:S01]  /*dfd0*/  I2F.U32.RP R2, UR23 ;  /* 0x0000001700027d06 */ /* 0x000e620008209000 */
[----:B------:R-:W-:Y:S01]  /*dfe0*/  UMOV UR28, URZ ;  /* 0x0000003f001c7c82 */ /* 0x000fe20008000000 */
[----:B------:R-:W-:-:S06]  /*dff0*/  UISETP.NE.U32.AND UP4, UPT, UR23, URZ, UPT ;  /* 0x0000003f1700728c */ /* 0x000fcc000bf85070 */
[----:B-1----:R-:W1:Y:S02]  /*e000*/  MUFU.RCP R2, R2 ;  /* 0x0000000200027308 */ /* 0x002e640000001000 */
[----:B-1----:R-:W-:-:S06]  /*e010*/  VIADD R3, R2, 0xffffffe ;  /* 0x0ffffffe02037836 */ /* 0x002fcc0000000000 */
[----:B------:R-:W1:Y:S02]  /*e020*/  F2I.FTZ.U32.TRUNC.NTZ R3, R3 ;  /* 0x0000000300037305 */ /* 0x000e64000021f000 */
[----:B-1----:R-:W-:-:S13]  /*e030*/  R2UR UR29, R3 ;  /* 0x00000000031d72ca */ /* 0x002fda00000e0000 */
[----:B------:R-:W-:-:S04]  /*e040*/  UIADD3 UR25, URZ, -UR29, URZ ;  /* 0x8000001d3f197290 */ /* 0x000fc8000fffe03f */
[----:B------:R-:W-:-:S04]  /*e050*/  UIMAD UR25, UR25, UR23, URZ ;  /* 0x00000017191972a4 */ /* 0x000fc8000f8e023f */
[----:B------:R-:W-:-:S04]  /*e060*/  UIMAD.WIDE.U32 UR28, UR29, UR25, UR28 ;  /* 0x000000191d1c72a5 */ /* 0x000fc8000f8e001c */
[----:B------:R-:W-:-:S04]  /*e070*/  UIMAD.WIDE.U32 UR28, UR29, UR24, URZ ;  /* 0x000000181d1c72a5 */ /* 0x000fc8000f8e003f */
[----:B------:R-:W-:-:S04]  /*e080*/  UIADD3 UR25, -UR29, URZ, URZ ;  /* 0x0000003f1d197290 */ /* 0x000fc8000fffe13f */
[----:B------:R-:W-:-:S04]  /*e090*/  UIMAD UR25, UR23, UR25, UR24 ;  /* 0x00000019171972a4 */ /* 0x000fc8000f8e0218 */
[----:B------:R-:W-:-:S11]  /*e0a0*/  UISETP.GE.U32.AND UP1, UPT, UR25, UR23, UPT ;  /* 0x000000171900728c */ /* 0x000fd6000bf26070 */
[----:B------:R-:W-:Y:S02]  /*e0b0*/  @UP1 UIADD3 UR25, UR25, -UR23, URZ ;  /* 0x8000001719191290 */ /* 0x000fe4000fffe03f */
[----:B------:R-:W-:Y:S02]  /*e0c0*/  @UP1 UIADD3 UR29, UR29, 0x1, URZ ;  /* 0x000000011d1d1890 */ /* 0x000fe4000fffe03f */
[----:B------:R-:W-:-:S11]  /*e0d0*/  UISETP.GE.U32.AND UP2, UPT, UR25, UR23, UPT ;  /* 0x000000171900728c */ /* 0x000fd6000bf46070 */
[----:B------:R-:W-:Y:S02]  /*e0e0*/  @UP2 UIADD3 UR29, UR29, 0x1, URZ ;  /* 0x000000011d1d2890 */ /* 0x000fe4000fffe03f */
[----:B------:R-:W-:-:S04]  /*e0f0*/  @!UP4 ULOP3.LUT UR29, URZ, UR23, URZ, 0x33, !UPT ;  /* 0x000000173f1dc292 */ /* 0x000fc8000f8e333f */
[----:B------:R-:W-:-:S04]  /*e100*/  UIADD3 UR25, -UR29, URZ, URZ ;  /* 0x0000003f1d197290 */ /* 0x000fc8000fffe13f */
[----:B------:R-:W-:-:S03]  /*e110*/  UIMAD UR24, UR23, UR25, UR24 ;  /* 0x00000019171872a4 */ /* 0x000fc6000f8e0218 */
[----:B------:R-:W-:-:S09]  /*e120*/  UMOV UR23, UR29 ;  /* 0x0000001d00177c82 */ /* 0x000fd20008000000 */
.L_x_246:
[----:B------:R-:W-:Y:S01]  /*e130*/  ULOP3.LUT UR22, UR22, UR19, URZ, 0xc0, !UPT ;  /* 0x0000001316167292 */ /* 0x000fe2000f8ec03f */
[----:B------:R-:W-:Y:S01]  /*e140*/  IMAD.MOV.U32 R15, RZ, RZ, 0x1 ;  /* 0x00000001ff0f7424 */ /* 0x000fe200078e00ff */
[----:B------:R-:W-:Y:S02]  /*e150*/  ULOP3.LUT UR21, UR21, UR35, URZ, 0xc0, !UPT ;  /* 0x0000002315157292 */ /* 0x000fe4000f8ec03f */
[----:B------:R-:W-:Y:S01]  /*e160*/  UIMAD UR22, UR18, UR23, UR22 ;  /* 0x00000017121672a4 */ /* 0x000fe2000f8e0216 */
[----:B------:R-:W-:Y:S01]  /*e170*/  ULDC UR28, c[0x0][0x8a8] ;  /* 0x00022a00001c7ab9 */ /* 0x000fe20000000800 */
[----:B------:R-:W-:Y:S01]  /*e180*/  ULDC UR25, c[0x0][0x8b8] ;  /* 0x00022e0000197ab9 */ /* 0x000fe20000000800 */
[----:B------:R-:W-:Y:S02]  /*e190*/  UIMAD UR24, UR24, UR28, UR21 ;  /* 0x0000001c181872a4 */ /* 0x000fe4000f8e0215 */
[----:B------:R-:W-:Y:S01]  /*e1a0*/  UIMAD UR22, UR22, UR25, UR51 ;  /* 0x00000019161672a4 */ /* 0x000fe2000f8e0233 */
[----:B------:R-:W-:Y:S01]  /*e1b0*/  @UP3 UMOV UR23, UR4 ;  /* 0x0000000400173c82 */ /* 0x000fe20008000000 */
[----:B------:R-:W-:-:S03]  /*e1c0*/  @!UP3 UMOV UR23, UR4 ;  /* 0x000000040017bc82 */ /* 0x000fc60008000000 */
[----:B------:R-:W-:Y:S02]  /*e1d0*/  @UP3 UMOV UR21, UR24 ;  /* 0x0000001800153c82 */ /* 0x000fe40008000000 */
[----:B------:R-:W-:Y:S01]  /*e1e0*/  @!UP3 UMOV UR21, UR22 ;  /* 0x000000160015bc82 */ /* 0x000fe20008000000 */
[----:B------:R-:W-:-:S05]  /*e1f0*/  @!UP3 UMOV UR22, UR24 ;  /* 0x000000180016bc82 */ /* 0x000fca0008000000 */
.L_x_232:
[----:B------:R-:W-:-:S06]  /*e200*/  UISETP.NE.AND UP1, UPT, UR15, 0x3, UPT ;  /* 0x000000030f00788c */ /* 0x000fcc000bf25270 */
[----:B------:R-:W-:-:S13]  /*e210*/  PLOP3.LUT P1, PT, PT, PT, UP1, 0x80, 0x0 ;  /* 0x000000000000781c */ /* 0x000fda0003f2f018 */
[----:B------:R-:W-:Y:S05]  /*e220*/  @!P1 BRA `(.L_x_247) ;  /* 0x0000000000049947 */ /* 0x000fea0003800000 */
[----:B--2---:R-:W-:Y:S01]  /*e230*/  BPT.TRAP 0x1 ;  /* 0x000000040000795c */ /* 0x004fe20000300000 */
.L_x_247:
[----:B------:R-:W1:Y:S01]  /*e240*/  S2R R2, SR_CgaCtaId ;  /* 0x0000000000027919 */ /* 0x000e620000008800 */
[----:B------:R-:W-:-:S04]  /*e250*/  MOV R3, 0x400 ;  /* 0x0000040000037802 */ /* 0x000fc80000000f00 */
[----:B-1----:R-:W-:Y:S02]  /*e260*/  LEA R3, R2, R3, 0x18 ;  /* 0x0000000302037211 */ /* 0x002fe400078ec0ff */
[----:B------:R-:W-:-:S03]  /*e270*/  SHF.L.U32 R2, R0, 0x1f, RZ ;  /* 0x0000001f00027819 */ /* 0x000fc600000006ff */
[----:B------:R-:W-:-:S04]  /*e280*/  IMAD R17, R16, 0x8, R3 ;  /* 0x0000000810117824 */ /* 0x000fc800078e0203 */
[----:B------:R-:W1:Y:S02]  /*e290*/  SYNCS.PHASECHK.TRANS64.TRYWAIT P2, [R17+URZ+0x34440], R2 ;  /* 0x03444002110075a7 */ /* 0x000e64000804017f */
[----:B-1----:R-:W-:Y:S05]  /*e2a0*/  @!P2 BRA `(.L_x_248) ;  /* 0x00000014005ca947 */ /* 0x002fea0003800000 */
.L_x_314:
[----:B------:R-:W-:Y:S01]  /*e2b0*/  ELECT P2, URZ, PT ;  /* 0x00000000003f782f */ /* 0x000fe20003840000 */
[----:B------:R-:W-:-:S12]  /*e2c0*/  BSSY B0, `(.L_x_249) ;  /* 0x0000010000007945 */ /* 0x000fd80003800000 */
[----:B------:R-:W-:Y:S05]  /*e2d0*/  @!P2 BRA `(.L_x_250) ;  /* 0x000000000038a947 */ /* 0x000fea0003800000 */
[----:B-1----:R-:W-:Y:S01]  /*e2e0*/  IMAD R2, R16, 0x10, R3 ;  /* 0x0000001010027824 */ /* 0x002fe200078e0203 */
[----:B------:R-:W-:Y:S01]  /*e2f0*/  MOV R14, UR23 ;  /* 0x00000017000e7c02 */ /* 0x000fe20008000f00 */
[----:B------:R-:W-:Y:S02]  /*e300*/  IMAD.U32 R13, RZ, RZ, UR22 ;  /* 0x00000016ff0d7e24 */ /* 0x000fe4000f8e00ff */
[----:B------:R-:W-:-:S05]  /*e310*/  IMAD.U32 R12, RZ, RZ, UR21 ;  /* 0x00000015ff0c7e24 */ /* 0x000fca000f8e00ff */
[----:B------:R1:W-:Y:S01]  /*e320*/  STS.128 [R2+0x34520], R12 ;  /* 0x0345200c02007388 */ /* 0x0003e20000000c00 */
[----:B------:R-:W-:Y:S01]  /*e330*/  @!PT LDS RZ, [RZ] ;  /* 0x00000000fffff984 */ /* 0x000fe20000000800 */
[----:B------:R-:W-:Y:S01]  /*e340*/  @!PT LDS RZ, [RZ] ;  /* 0x00000000fffff984 */ /* 0x000fe20000000800 */
[----:B------:R-:W-:Y:S01]  /*e350*/  @!PT LDS RZ, [RZ] ;  /* 0x00000000fffff984 */ /* 0x000fe20000000800 */
[----:B------:R-:W-:Y:S01]  /*e360*/  @!PT LDS RZ, [RZ] ;  /* 0x00000000fffff984 */ /* 0x000fe20000000800 */
[----:B------:R3:W-:Y:S06]  /*e370*/  MEMBAR.ALL.CTA ;  /* 0x0000000000007992 */ /* 0x0007ec0000008000 */
[----:B---3--:R-:W3:Y:S01]  /*e380*/  FENCE.VIEW.ASYNC.S ;  /* 0x00000000000073c6 */ /* 0x008ee20000000000 */
[----:B------:R-:W-:Y:S05]  /*e390*/  @!P1 BRA `(.L_x_251) ;  /* 0x0000000000049947 */ /* 0x000fea0003800000 */
[----:B--2---:R-:W-:Y:S01]  /*e3a0*/  BPT.TRAP 0x1 ;  /* 0x000000040000795c */ /* 0x004fe20000300000 */
.L_x_251:
[----:B---3--:R3:W-:Y:S02]  /*e3b0*/  SYNCS.ARRIVE.TRANS64.A1T0 RZ, [R17+URZ+0x34400], RZ ;  /* 0x034400ff11ff79a7 */ /* 0x0087e4000810003f */
.L_x_250:
[----:B--2---:R-:W-:Y:S05]  /*e3c0*/  BSYNC B0 ;  /* 0x0000000000007941 */ /* 0x004fea0003800000 */
.L_x_249:
[----:B------:R-:W-:Y:S01]  /*e3d0*/  ISETP.NE.AND P3, PT, R15, RZ, PT ;  /* 0x000000ff0f00720c */ /* 0x000fe20003f65270 */
[----:B------:R-:W-:-:S05]  /*e3e0*/  VIADD R16, R16, 0x1 ;  /* 0x0000000110107836 */ /* 0x000fca0000000000 */
[----:B------:R-:W-:-:S04]  /*e3f0*/  ISETP.NE.AND P2, PT, R16, 0x8, PT ;  /* 0x000000081000780c */ /* 0x000fc80003f45270 */
[----:B-1----:R-:W-:Y:S02]  /*e400*/  SEL R13, RZ, 0x1, P2 ;  /* 0x00000001ff0d7807 */ /* 0x002fe40001000000 */
[----:B------:R-:W-:Y:S02]  /*e410*/  SEL R16, R16, RZ, P2 ;  /* 0x000000ff10107207 */ /* 0x000fe40001000000 */
[----:B------:R-:W-:Y:S01]  /*e420*/  LOP3.LUT R0, R0, R13, RZ, 0x3c, !PT ;  /* 0x0000000d00007212 */ /* 0x000fe200078e3cff */
[----:B------:R-:W-:Y:S06]  /*e430*/  @P3 BRA `(.L_x_252) ;  /* 0xffffffe400003947 */ /* 0x000fec000383ffff */
[----:B------:R-:W-:Y:S05]  /*e440*/  @!P1 BRA `(.L_x_253) ;  /* 0x0000000000049947 */ /* 0x000fea0003800000 */
[----:B------:R-:W-:Y:S01]  /*e450*/  BPT.TRAP 0x1 ;  /* 0x000000040000795c */ /* 0x000fe20000300000 */
.L_x_253:
[----:B------:R-:W-:Y:S01]  /*e460*/  IMAD R5, R16, 0x8, R3 ;  /* 0x0000000810057824 */ /* 0x000fe200078e0203 */
[----:B------:R-:W-:-:S04]  /*e470*/  SHF.L.U32 R2, R0, 0x1f, RZ ;  /* 0x0000001f00027819 */ /* 0x000fc800000006ff */
[----:B------:R-:W1:Y:S02]  /*e480*/  SYNCS.PHASECHK.TRANS64.TRYWAIT P0, [R5+URZ+0x34440], R2 ;  /* 0x03444002050075a7 */ /* 0x000e64000800017f */
[----:B-1----:R-:W-:Y:S05]  /*e490*/  @!P0 BRA `(.L_x_254) ;  /* 0x0000001000f48947 */ /* 0x002fea0003800000 */
.L_x_315:
[----:B------:R-:W-:Y:S05]  /*e4a0*/  @!P1 BRA `(.L_x_255) ;  /* 0x0000000000049947 */ /* 0x000fea0003800000 */
[----:B------:R-:W-:Y:S01]  /*e4b0*/  BPT.TRAP 0x1 ;  /* 0x000000040000795c */ /* 0x000fe20000300000 */
.L_x_255:
[----:B------:R-:W-:-:S05]  /*e4c0*/  VIADD R16, R16, 0x1 ;  /* 0x0000000110107836 */ /* 0x000fca0000000000 */
[----:B------:R-:W-:-:S04]  /*e4d0*/  ISETP.NE.AND P0, PT, R16, 0x8, PT ;  /* 0x000000081000780c */ /* 0x000fc80003f05270 */
[----:B-1----:R-:W-:Y:S02]  /*e4e0*/  SEL R5, RZ, 0x1, P0 ;  /* 0x00000001ff057807 */ /* 0x002fe40000000000 */
[----:B------:R-:W-:Y:S02]  /*e4f0*/  SEL R16, R16, RZ, P0 ;  /* 0x000000ff10107207 */ /* 0x000fe40000000000 */
[----:B------:R-:W-:-:S03]  /*e500*/  LOP3.LUT R5, R0, R5, RZ, 0x3c, !PT ;  /* 0x0000000500057212 */ /* 0x000fc600078e3cff */
[----:B----4-:R-:W-:Y:S01]  /*e510*/  IMAD R7, R16, 0x8, R3 ;  /* 0x0000000810077824 */ /* 0x010fe200078e0203 */
[----:B------:R-:W-:-:S04]  /*e520*/  SHF.L.U32 R0, R5, 0x1f, RZ ;  /* 0x0000001f05007819 */ /* 0x000fc800000006ff */
[----:B------:R-:W1:Y:S02]  /*e530*/  SYNCS.PHASECHK.TRANS64.TRYWAIT P0, [R7+URZ+0x34440], R0 ;  /* 0x03444000070075a7 */ /* 0x000e64000800017f */
[----:B-1----:R-:W-:Y:S05]  /*e540*/  @!P0 BRA `(.L_x_256) ;  /* 0x0000001000dc8947 */ /* 0x002fea0003800000 */
.L_x_316:
[----:B------:R-:W-:Y:S05]  /*e550*/  @!P1 BRA `(.L_x_257) ;  /* 0x0000000000049947 */ /* 0x000fea0003800000 */
[----:B------:R-:W-:Y:S01]  /*e560*/  BPT.TRAP 0x1 ;  /* 0x000000040000795c */ /* 0x000fe20000300000 */
.L_x_257:
[----:B-1----:R-:W-:-:S05]  /*e570*/  VIADD R0, R16, 0x1 ;  /* 0x0000000110007836 */ /* 0x002fca0000000000 */
[----:B------:R-:W-:-:S04]  /*e580*/  ISETP.NE.AND P0, PT, R0, 0x8, PT ;  /* 0x000000080000780c */ /* 0x000fc80003f05270 */
[----:B------:R-:W-:Y:S02]  /*e590*/  SEL R2, RZ, 0x1, P0 ;  /* 0x00000001ff027807 */ /* 0x000fe40000000000 */
[----:B------:R-:W-:Y:S02]  /*e5a0*/  SEL R4, R0, RZ, P0 ;  /* 0x000000ff00047207 */ /* 0x000fe40000000000 */
[----:B------:R-:W-:Y:S02]  /*e5b0*/  LOP3.LUT R5, R5, R2, RZ, 0x3c, !PT ;  /* 0x0000000205057212 */ /* 0x000fe400078e3cff */
[----:B------:R-:W-:Y:S02]  /*e5c0*/  LEA R7, R4, R3, 0x3 ;  /* 0x0000000304077211 */ /* 0x000fe400078e18ff */
[----:B------:R-:W-:-:S04]  /*e5d0*/  SHF.L.U32 R0, R5, 0x1f, RZ ;  /* 0x0000001f05007819 */ /* 0x000fc800000006ff */
[----:B------:R-:W1:Y:S02]  /*e5e0*/  SYNCS.PHASECHK.TRANS64.TRYWAIT P0, [R7+URZ+0x34440], R0 ;  /* 0x03444000070075a7 */ /* 0x000e64000800017f */
[----:B-1----:R-:W-:Y:S05]  /*e5f0*/  @!P0 BRA `(.L_x_258) ;  /* 0x0000001000c48947 */ /* 0x002fea0003800000 */
.L_x_317:
[----:B------:R-:W-:Y:S05]  /*e600*/  @!P1 BRA `(.L_x_259) ;  /* 0x0000000000049947 */ /* 0x000fea0003800000 */
[----:B------:R-:W-:Y:S01]  /*e610*/  BPT.TRAP 0x1 ;  /* 0x000000040000795c */ /* 0x000fe20000300000 */
.L_x_259:
[----:B-1----:R-:W-:-:S05]  /*e620*/  VIADD R0, R4, 0x1 ;  /* 0x0000000104007836 */ /* 0x002fca0000000000 */
[----:B------:R-:W-:-:S04]  /*e630*/  ISETP.NE.AND P0, PT, R0, 0x8, PT ;  /* 0x000000080000780c */ /* 0x000fc80003f05270 */
[----:B------:R-:W-:Y:S02]  /*e640*/  SEL R2, RZ, 0x1, P0 ;  /* 0x00000001ff027807 */ /* 0x000fe40000000000 */
[----:B------:R-:W-:Y:S02]  /*e650*/  SEL R4, R0, RZ, P0 ;  /* 0x000000ff00047207 */ /* 0x000fe40000000000 */
[----:B------:R-:W-:-:S03]  /*e660*/  LOP3.LUT R5, R5, R2, RZ, 0x3c, !PT ;  /* 0x0000000205057212 */ /* 0x000fc600078e3cff */
[----:B------:R-:W-:Y:S01]  /*e670*/  IMAD R7, R4, 0x8, R3 ;  /* 0x0000000804077824 */ /* 0x000fe200078e0203 */
[----:B------:R-:W-:-:S04]  /*e680*/  SHF.L.U32 R0, R5, 0x1f, RZ ;  /* 0x0000001f05007819 */ /* 0x000fc800000006ff */
[----:B------:R-:W1:Y:S02]  /*e690*/  SYNCS.PHASECHK.TRANS64.TRYWAIT P0, [R7+URZ+0x34440], R0 ;  /* 0x03444000070075a7 */ /* 0x000e64000800017f */
[----:B-1----:R-:W-:Y:S05]  /*e6a0*/  @!P0 BRA `(.L_x_260) ;  /* 0x0000001000ac8947 */ /* 0x002fea0003800000 */
.L_x_318:
[----:B------:R-:W-:Y:S05]  /*e6b0*/  @!P1 BRA `(.L_x_261) ;  /* 0x0000000000049947 */ /* 0x000fea0003800000 */
[----:B------:R-:W-:Y:S01]  /*e6c0*/  BPT.TRAP 0x1 ;  /* 0x000000040000795c */ /* 0x000fe20000300000 */
.L_x_261:
        /* <DEDUP_REMOVED lines=9> */
.L_x_319:
[----:B------:R-:W-:Y:S05]  /*e760*/  @!P1 BRA `(.L_x_263) ;  /* 0x0000000000049947 */ /* 0x000fea0003800000 */
[----:B------:R-:W-:Y:S01]  /*e770*/  BPT.TRAP 0x1 ;  /* 0x000000040000795c */ /* 0x000fe20000300000 */
.L_x_263:
        /* <DEDUP_REMOVED lines=9> */
.L_x_320:
[----:B------:R-:W-:Y:S05]  /*e810*/  @!P1 BRA `(.L_x_265) ;  /* 0x0000000000049947 */ /* 0x000fea0003800000 */
[----:B------:R-:W-:Y:S01]  /*e820*/  BPT.TRAP 0x1 ;  /* 0x000000040000795c */ /* 0x000fe20000300000 */
.L_x_265:
        /* <DEDUP_REMOVED lines=9> */
.L_x_321:
[----:B------:R-:W-:Y:S05]  /*e8c0*/  @!P1 BRA `(.L_x_267) ;  /* 0x0000000000049947 */ /* 0x000fea0003800000 */
[----:B------:R-:W-:Y:S01]  /*e8d0*/  BPT.TRAP 0x1 ;  /* 0x000000040000795c */ /* 0x000fe20000300000 */
.L_x_267:
[----:B-1----:R-:W-:-:S05]  /*e8e0*/  VIADD R0, R4, 0x1 ;  /* 0x0000000104007836 */ /* 0x002fca0000000000 */
[----:B------:R-:W-:-:S04]  /*e8f0*/  ISETP.NE.AND P0, PT, R0, 0x8, PT ;  /* 0x000000080000780c */ /* 0x000fc80003f05270 */
[----:B------:R-:W-:Y:S02]  /*e900*/  SEL R2, RZ, 0x1, P0 ;  /* 0x00000001ff027807 */ /* 0x000fe40000000000 */
[----:B------:R-:W-:Y:S02]  /*e910*/  SEL R0, R0, RZ, P0 ;  /* 0x000000ff00007207 */ /* 0x000fe40000000000 */
[----:B------:R-:W-:-:S03]  /*e920*/  LOP3.LUT R2, R5, R2, RZ, 0x3c, !PT ;  /* 0x0000000205027212 */ /* 0x000fc600078e3cff */
[----:B------:R-:W-:Y:S01]  /*e930*/  IMAD R3, R0, 0x8, R3 ;  /* 0x0000000800037824 */ /* 0x000fe200078e0203 */
[----:B------:R-:W-:-:S07]  /*e940*/  SHF.L.U32 R0, R2, 0x1f, RZ ;  /* 0x0000001f02007819 */ /* 0x000fce00000006ff */
.L_x_268:
[----:B-1----:R1:W2:Y:S02]  /*e950*/  SYNCS.PHASECHK.TRANS64.TRYWAIT P0, [R3+URZ+0x34440], R0 ;  /* 0x03444000030075a7 */ /* 0x0022a4000800017f */
[----:B--2---:R-:W-:Y:S05]  /*e960*/  @!P0 NANOSLEEP.SYNCS 0x989680 ;  /* 0x009896800000895d */ /* 0x004fea0003900000 */
[----:B------:R-:W2:Y:S02]  /*e970*/  @!P0 SYNCS.PHASECHK.TRANS64 P0, [R3+URZ+0x34440], R0 ;  /* 0x03444000030085a7 */ /* 0x000ea4000800007f */
[----:B--2---:R-:W-:Y:S05]  /*e980*/  @P0 EXIT ;  /* 0x000000000000094d */ /* 0x004fea0003800000 */
[----:B------:R-:W-:Y:S05]  /*e990*/  BRA `(.L_x_268) ;  /* 0xfffffffc00ec7947 */ /* 0x000fea000383ffff */
.L_x_21:
[----:B-1----:R-:W-:-:S04]  /*e9a0*/  IMAD.U32 R3, RZ, RZ, UR11 ;  /* 0x0000000bff037e24 */ /* 0x002fc8000f8e00ff */
[----:B------:R1:W2:Y:S03]  /*e9b0*/  SYNCS.PHASECHK.TRANS64.TRYWAIT P1, [R3+URZ+0x34400], R0 ;  /* 0x03440000030075a7 */ /* 0x0002a6000802017f */
[----:B--2---:R-:W-:Y:S05]  /*e9c0*/  @!P1 NANOSLEEP.SYNCS 0x989680 ;  /* 0x009896800000995d */ /* 0x004fea0003900000 */
[----:B------:R-:W2:Y:S02]  /*e9d0*/  @!P1 SYNCS.PHASECHK.TRANS64 P1, [R3+URZ+0x34400], R0 ;  /* 0x03440000030095a7 */ /* 0x000ea4000802007f */
[----:B--2---:R-:W-:Y:S05]  /*e9e0*/  @!P1 BRA `(.L_x_21) ;  /* 0xfffffffc00ec9947 */ /* 0x004fea000383ffff */
[----:B------:R-:W-:Y:S05]  /*e9f0*/  BRA `(.L_x_269) ;  /* 0xffffff4000e07947 */ /* 0x000fea000383ffff */
.L_x_33:
[----:B------:R-:W-:-:S06]  /*ea00*/  UIADD3 UR4, UR50, UR49, URZ ;  /* 0x0000003132047290 */ /* 0x000fcc000fffe03f */
[----:B-1----:R-:W-:-:S04]  /*ea10*/  IMAD.U32 R5, RZ, RZ, UR4 ;  /* 0x00000004ff057e24 */ /* 0x002fc8000f8e00ff */
[----:B------:R1:W2:Y:S03]  /*ea20*/  SYNCS.PHASECHK.TRANS64.TRYWAIT P0, [R5+URZ], R6 ;  /* 0x00000006050075a7 */ /* 0x0002a6000800017f */
[----:B--2---:R-:W-:Y:S05]  /*ea30*/  @!P0 NANOSLEEP.SYNCS 0x989680 ;  /* 0x009896800000895d */ /* 0x004fea0003900000 */
[----:B------:R-:W2:Y:S02]  /*ea40*/  @!P0 SYNCS.PHASECHK.TRANS64 P0, [R5+URZ], R6 ;  /* 0x00000006050085a7 */ /* 0x000ea4000800007f */
[----:B--2---:R-:W-:Y:S05]  /*ea50*/  @!P0 BRA `(.L_x_33) ;  /* 0xfffffffc00e88947 */ /* 0x004fea000383ffff */
[----:B------:R-:W-:Y:S05]  /*ea60*/  BRA `(.L_x_270) ;  /* 0xffffff5000207947 */ /* 0x000fea000383ffff */
.L_x_38:
[----:B--2---:R-:W-:-:S04]  /*ea70*/  IMAD.U32 R5, RZ, RZ, UR4 ;  /* 0x00000004ff057e24 */ /* 0x004fc8000f8e00ff */
[----:B------:R2:W3:Y:S03]  /*ea80*/  SYNCS.PHASECHK.TRANS64.TRYWAIT P0, [R5+URZ+0x34480], R0 ;  /* 0x03448000050075a7 */ /* 0x0004e6000800017f */
[----:B---3--:R-:W-:Y:S05]  /*ea90*/  @!P0 NANOSLEEP.SYNCS 0x989680 ;  /* 0x009896800000895d */ /* 0x008fea0003900000 */
[----:B------:R-:W3:Y:S02]  /*eaa0*/  @!P0 SYNCS.PHASECHK.TRANS64 P0, [R5+URZ+0x34480], R0 ;  /* 0x03448000050085a7 */ /* 0x000ee4000800007f */
[----:B---3--:R-:W-:Y:S05]  /*eab0*/  @!P0 BRA `(.L_x_38) ;  /* 0xfffffffc00ec8947 */ /* 0x008fea000383ffff */
[----:B------:R-:W-:Y:S05]  /*eac0*/  BRA `(.L_x_37) ;  /* 0xffffff5400587947 */ /* 0x000fea000383ffff */
.L_x_43:
[----:B--2---:R-:W-:-:S04]  /*ead0*/  IMAD.U32 R5, RZ, RZ, UR7 ;  /* 0x00000007ff057e24 */ /* 0x004fc8000f8e00ff */
[----:B------:R2:W3:Y:S03]  /*eae0*/  SYNCS.PHASECHK.TRANS64.TRYWAIT P0, [R5+URZ+0x34480], R4 ;  /* 0x03448004050075a7 */ /* 0x0004e6000800017f */
[----:B---3--:R-:W-:Y:S05]  /*eaf0*/  @!P0 NANOSLEEP.SYNCS 0x989680 ;  /* 0x009896800000895d */ /* 0x008fea0003900000 */
[----:B------:R-:W3:Y:S02]  /*eb00*/  @!P0 SYNCS.PHASECHK.TRANS64 P0, [R5+URZ+0x34480], R4 ;  /* 0x03448004050085a7 */ /* 0x000ee4000800007f */
[----:B---3--:R-:W-:Y:S05]  /*eb10*/  @!P0 BRA `(.L_x_43) ;  /* 0xfffffffc00ec8947 */ /* 0x008fea000383ffff */
[----:B------:R-:W-:Y:S05]  /*eb20*/  BRA `(.L_x_42) ;  /* 0xffffff5c00487947 */ /* 0x000fea000383ffff */
.L_x_49:
[----:B------:R-:W-:-:S06]  /*eb30*/  UIADD3 UR4, UR50, UR49, URZ ;  /* 0x0000003132047290 */ /* 0x000fcc000fffe03f */
[----:B--2---:R-:W-:-:S04]  /*eb40*/  IMAD.U32 R5, RZ, RZ, UR4 ;  /* 0x00000004ff057e24 */ /* 0x004fc8000f8e00ff */
[----:B------:R2:W3:Y:S03]  /*eb50*/  SYNCS.PHASECHK.TRANS64.TRYWAIT P0, [R5+URZ+0x10], R0 ;  /* 0x00001000050075a7 */ /* 0x0004e6000800017f */
[----:B---3--:R-:W-:Y:S05]  /*eb60*/  @!P0 NANOSLEEP.SYNCS 0x989680 ;  /* 0x009896800000895d */ /* 0x008fea0003900000 */
[----:B------:R-:W3:Y:S02]  /*eb70*/  @!P0 SYNCS.PHASECHK.TRANS64 P0, [R5+URZ+0x10], R0 ;  /* 0x00001000050085a7 */ /* 0x000ee4000800007f */
[----:B---3--:R-:W-:Y:S05]  /*eb80*/  @!P0 BRA `(.L_x_49) ;  /* 0xfffffffc00e88947 */ /* 0x008fea000383ffff */
[----:B------:R-:W-:Y:S05]  /*eb90*/  BRA `(.L_x_271) ;  /* 0xffffff64009c7947 */ /* 0x000fea000383ffff */
.L_x_61:
[----:B------:R-:W-:-:S07]  /*eba0*/  MOV R15, 0xffffffff ;  /* 0xffffffff000f7802 */ /* 0x000fce0000000f00 */
[----:B-123-5:R-:W-:Y:S05]  /*ebb0*/  WARPSYNC.COLLECTIVE R15, `(.L_x_272) ;  /* 0x000000000f0c7348 */ /* 0x02efea0003c00000 */
[----:B------:R-:W-:Y:S02]  /*ebc0*/  ELECT P6, UR62, PT ;  /* 0x00000000003e782f */ /* 0x000fe400038c0000 */
[----:B------:R-:W-:Y:S01]  /*ebd0*/  MOV R14, UR62 ;  /* 0x0000003e000e7c02 */ /* 0x000fe20008000f00 */
[----:B-123-5:R-:W-:Y:S10]  /*ebe0*/  ENDCOLLECTIVE ;  /* 0x000000000000791b */ /* 0x02eff40003800000 */
.L_x_272:
[----:B------:R-:W-:Y:S05]  /*ebf0*/  BRA `(.L_x_273) ;  /* 0xffffff6c00207947 */ /* 0x000fea000383ffff */
.L_x_63:
[----:B-1----:R-:W-:-:S04]  /*ec00*/  IMAD.U32 R5, RZ, RZ, UR47 ;  /* 0x0000002fff057e24 */ /* 0x002fc8000f8e00ff */
[----:B------:R1:W2:Y:S03]  /*ec10*/  SYNCS.PHASECHK.TRANS64.TRYWAIT P2, [R5+URZ+0x344b0], R12 ;  /* 0x0344b00c050075a7 */ /* 0x0002a6000804017f */
[----:B--2---:R-:W-:Y:S05]  /*ec20*/  @!P2 NANOSLEEP.SYNCS 0x989680 ;  /* 0x009896800000a95d */ /* 0x004fea0003900000 */
[----:B------:R-:W2:Y:S02]  /*ec30*/  @!P2 SYNCS.PHASECHK.TRANS64 P2, [R5+URZ+0x344b0], R12 ;  /* 0x0344b00c0500a5a7 */ /* 0x000ea4000804007f */
[----:B--2---:R-:W-:Y:S05]  /*ec40*/  @!P2 BRA `(.L_x_63) ;  /* 0xfffffffc00eca947 */ /* 0x004fea000383ffff */
[----:B------:R-:W-:Y:S05]  /*ec50*/  BRA `(.L_x_274) ;  /* 0xffffff6c00387947 */ /* 0x000fea000383ffff */
.L_x_69:
[----:B--2---:R-:W-:-:S04]  /*ec60*/  IMAD.U32 R15, RZ, RZ, UR47 ;  /* 0x0000002fff0f7e24 */ /* 0x004fc8000f8e00ff */
[----:B------:R2:W3:Y:S03]  /*ec70*/  SYNCS.PHASECHK.TRANS64.TRYWAIT P3, [R15+URZ+0x344b8], R12 ;  /* 0x0344b80c0f0075a7 */ /* 0x0004e6000806017f */
[----:B---3--:R-:W-:Y:S05]  /*ec80*/  @!P3 NANOSLEEP.SYNCS 0x989680 ;  /* 0x009896800000b95d */ /* 0x008fea0003900000 */
[----:B------:R-:W3:Y:S02]  /*ec90*/  @!P3 SYNCS.PHASECHK.TRANS64 P3, [R15+URZ+0x344b8], R12 ;  /* 0x0344b80c0f00b5a7 */ /* 0x000ee4000806007f */
[----:B---3--:R-:W-:Y:S05]  /*eca0*/  @!P3 BRA `(.L_x_69) ;  /* 0xfffffffc00ecb947 */ /* 0x008fea000383ffff */
[----:B------:R-:W-:Y:S05]  /*ecb0*/  BRA `(.L_x_275) ;  /* 0xffffff70008c7947 */ /* 0x000fea000383ffff */
.L_x_74:
[----:B---3--:R-:W-:-:S04]  /*ecc0*/  IMAD.U32 R15, RZ, RZ, UR47 ;  /* 0x0000002fff0f7e24 */ /* 0x008fc8000f8e00ff */
[----:B------:R3:W4:Y:S03]  /*ecd0*/  SYNCS.PHASECHK.TRANS64.TRYWAIT P3, [R15+URZ+0x344c0], R12 ;  /* 0x0344c00c0f0075a7 */ /* 0x000726000806017f */
[----:B----4-:R-:W-:Y:S05]  /*ece0*/  @!P3 NANOSLEEP.SYNCS 0x989680 ;  /* 0x009896800000b95d */ /* 0x010fea0003900000 */
[----:B------:R-:W4:Y:S02]  /*ecf0*/  @!P3 SYNCS.PHASECHK.TRANS64 P3, [R15+URZ+0x344c0], R12 ;  /* 0x0344c00c0f00b5a7 */ /* 0x000f24000806007f */
[----:B----4-:R-:W-:Y:S05]  /*ed00*/  @!P3 BRA `(.L_x_74) ;  /* 0xfffffffc00ecb947 */ /* 0x010fea000383ffff */
[----:B------:R-:W-:Y:S05]  /*ed10*/  BRA `(.L_x_276) ;  /* 0xffffff7400d47947 */ /* 0x000fea000383ffff */
.L_x_79:
[----:B---3--:R-:W-:-:S04]  /*ed20*/  IMAD.U32 R15, RZ, RZ, UR47 ;  /* 0x0000002fff0f7e24 */ /* 0x008fc8000f8e00ff */
[----:B------:R3:W4:Y:S03]  /*ed30*/  SYNCS.PHASECHK.TRANS64.TRYWAIT P3, [R15+URZ+0x344c8], R12 ;  /* 0x0344c80c0f0075a7 */ /* 0x000726000806017f */
[----:B----4-:R-:W-:Y:S05]  /*ed40*/  @!P3 NANOSLEEP.SYNCS 0x989680 ;  /* 0x009896800000b95d */ /* 0x010fea0003900000 */
[----:B------:R-:W4:Y:S02]  /*ed50*/  @!P3 SYNCS.PHASECHK.TRANS64 P3, [R15+URZ+0x344c8], R12 ;  /* 0x0344c80c0f00b5a7 */ /* 0x000f24000806007f */
[----:B----4-:R-:W-:Y:S05]  /*ed60*/  @!P3 BRA `(.L_x_79) ;  /* 0xfffffffc00ecb947 */ /* 0x010fea000383ffff */
[----:B------:R-:W-:Y:S05]  /*ed70*/  BRA `(.L_x_277) ;  /* 0xffffff7c001c7947 */ /* 0x000fea000383ffff */
.L_x_84:
[----:B---3--:R-:W-:-:S04]  /*ed80*/  IMAD.U32 R15, RZ, RZ, UR47 ;  /* 0x0000002fff0f7e24 */ /* 0x008fc8000f8e00ff */
[----:B------:R3:W4:Y:S03]  /*ed90*/  SYNCS.PHASECHK.TRANS64.TRYWAIT P3, [R15+URZ+0x344b0], R12 ;  /* 0x0344b00c0f0075a7 */ /* 0x000726000806017f */
[----:B----4-:R-:W-:Y:S05]  /*eda0*/  @!P3 NANOSLEEP.SYNCS 0x989680 ;  /* 0x009896800000b95d */ /* 0x010fea0003900000 */
[----:B------:R-:W4:Y:S02]  /*edb0*/  @!P3 SYNCS.PHASECHK.TRANS64 P3, [R15+URZ+0x344b0], R12 ;  /* 0x0344b00c0f00b5a7 */ /* 0x000f24000806007f */
[----:B----4-:R-:W-:Y:S05]  /*edc0*/  @!P3 BRA `(.L_x_84) ;  /* 0xfffffffc00ecb947 */ /* 0x010fea000383ffff */
[----:B------:R-:W-:Y:S05]  /*edd0*/  BRA `(.L_x_278) ;  /* 0xffffff80006c7947 */ /* 0x000fea000383ffff */
.L_x_89:
[----:B---3--:R-:W-:-:S04]  /*ede0*/  IMAD.U32 R15, RZ, RZ, UR47 ;  /* 0x0000002fff0f7e24 */ /* 0x008fc8000f8e00ff */
[----:B------:R3:W4:Y:S03]  /*edf0*/  SYNCS.PHASECHK.TRANS64.TRYWAIT P3, [R15+URZ+0x344b8], R12 ;  /* 0x0344b80c0f0075a7 */ /* 0x000726000806017f */
[----:B----4-:R-:W-:Y:S05]  /*ee00*/  @!P3 NANOSLEEP.SYNCS 0x989680 ;  /* 0x009896800000b95d */ /* 0x010fea0003900000 */
[----:B------:R-:W4:Y:S02]  /*ee10*/  @!P3 SYNCS.PHASECHK.TRANS64 P3, [R15+URZ+0x344b8], R12 ;  /* 0x0344b80c0f00b5a7 */ /* 0x000f24000806007f */
[----:B----4-:R-:W-:Y:S05]  /*ee20*/  @!P3 BRA `(.L_x_89) ;  /* 0xfffffffc00ecb947 */ /* 0x010fea000383ffff */
[----:B------:R-:W-:Y:S05]  /*ee30*/  BRA `(.L_x_279) ;  /* 0xffffff8400b47947 */ /* 0x000fea000383ffff */
.L_x_94:
[----:B---3--:R-:W-:-:S04]  /*ee40*/  IMAD.U32 R15, RZ, RZ, UR47 ;  /* 0x0000002fff0f7e24 */ /* 0x008fc8000f8e00ff */
[----:B------:R3:W4:Y:S03]  /*ee50*/  SYNCS.PHASECHK.TRANS64.TRYWAIT P3, [R15+URZ+0x344c0], R12 ;  /* 0x0344c00c0f0075a7 */ /* 0x000726000806017f */
[----:B----4-:R-:W-:Y:S05]  /*ee60*/  @!P3 NANOSLEEP.SYNCS 0x989680 ;  /* 0x009896800000b95d */ /* 0x010fea0003900000 */
[----:B------:R-:W4:Y:S02]  /*ee70*/  @!P3 SYNCS.PHASECHK.TRANS64 P3, [R15+URZ+0x344c0], R12 ;  /* 0x0344c00c0f00b5a7 */ /* 0x000f24000806007f */
[----:B----4-:R-:W-:Y:S05]  /*ee80*/  @!P3 BRA `(.L_x_94) ;  /* 0xfffffffc00ecb947 */ /* 0x010fea000383ffff */
[----:B------:R-:W-:Y:S05]  /*ee90*/  BRA `(.L_x_280) ;  /* 0xffffff8800f47947 */ /* 0x000fea000383ffff */
.L_x_99:
[----:B---3--:R-:W-:-:S04]  /*eea0*/  MOV R15, UR47 ;  /* 0x0000002f000f7c02 */ /* 0x008fc80008000f00 */
[----:B------:R3:W4:Y:S03]  /*eeb0*/  SYNCS.PHASECHK.TRANS64.TRYWAIT P3, [R15+URZ+0x344c8], R12 ;  /* 0x0344c80c0f0075a7 */ /* 0x000726000806017f */
[----:B----4-:R-:W-:Y:S05]  /*eec0*/  @!P3 NANOSLEEP.SYNCS 0x989680 ;  /* 0x009896800000b95d */ /* 0x010fea0003900000 */
[----:B------:R-:W4:Y:S02]  /*eed0*/  @!P3 SYNCS.PHASECHK.TRANS64 P3, [R15+URZ+0x344c8], R12 ;  /* 0x0344c80c0f00b5a7 */ /* 0x000f24000806007f */
[----:B----4-:R-:W-:Y:S05]  /*eee0*/  @!P3 BRA `(.L_x_99) ;  /* 0xfffffffc00ecb947 */ /* 0x010fea000383ffff */
[----:B------:R-:W-:Y:S05]  /*eef0*/  BRA `(.L_x_281) ;  /* 0xffffff9000347947 */ /* 0x000fea000383ffff */
.L_x_104:
[----:B---3--:R-:W-:-:S04]  /*ef00*/  IMAD.U32 R3, RZ, RZ, UR4 ;  /* 0x00000004ff037e24 */ /* 0x008fc8000f8e00ff */
[----:B------:R3:W4:Y:S03]  /*ef10*/  SYNCS.PHASECHK.TRANS64.TRYWAIT P2, [R3+URZ+0x34400], R0 ;  /* 0x03440000030075a7 */ /* 0x000726000804017f */
[----:B----4-:R-:W-:Y:S05]  /*ef20*/  @!P2 NANOSLEEP.SYNCS 0x989680 ;  /* 0x009896800000a95d */ /* 0x010fea0003900000 */
[----:B------:R-:W4:Y:S02]  /*ef30*/  @!P2 SYNCS.PHASECHK.TRANS64 P2, [R3+URZ+0x34400], R0 ;  /* 0x034400000300a5a7 */ /* 0x000f24000804007f */
[----:B----4-:R-:W-:Y:S05]  /*ef40*/  @!P2 BRA `(.L_x_104) ;  /* 0xfffffffc00eca947 */ /* 0x010fea000383ffff */
[----:B------:R-:W-:Y:S05]  /*ef50*/  BRA `(.L_x_282) ;  /* 0xffffff94008c7947 */ /* 0x000fea000383ffff */
.L_x_108:
[----:B-1----:R-:W-:-:S04]  /*ef60*/  IMAD.U32 R4, RZ, RZ, UR4 ;  /* 0x00000004ff047e24 */ /* 0x002fc8000f8e00ff */
[----:B------:R1:W2:Y:S03]  /*ef70*/  SYNCS.PHASECHK.TRANS64.TRYWAIT P2, [R4+URZ+0x34400], R3 ;  /* 0x03440003040075a7 */ /* 0x0002a6000804017f */
[----:B--2---:R-:W-:Y:S05]  /*ef80*/  @!P2 NANOSLEEP.SYNCS 0x989680 ;  /* 0x009896800000a95d */ /* 0x004fea0003900000 */
[----:B------:R-:W2:Y:S02]  /*ef90*/  @!P2 SYNCS.PHASECHK.TRANS64 P2, [R4+URZ+0x34400], R3 ;  /* 0x034400030400a5a7 */ /* 0x000ea4000804007f */
[----:B--2---:R-:W-:Y:S05]  /*efa0*/  @!P2 BRA `(.L_x_108) ;  /* 0xfffffffc00eca947 */ /* 0x004fea000383ffff */
[----:B------:R-:W-:Y:S05]  /*efb0*/  BRA `(.L_x_283) ;  /* 0xffffff9800287947 */ /* 0x000fea000383ffff */
.L_x_126:
[----:B-1----:R-:W-:-:S04]  /*efc0*/  IMAD.U32 R3, RZ, RZ, UR6 ;  /* 0x00000006ff037e24 */ /* 0x002fc8000f8e00ff */
[----:B------:R1:W2:Y:S03]  /*efd0*/  SYNCS.PHASECHK.TRANS64.TRYWAIT P0, [R3+URZ+0x344f8], R0 ;  /* 0x0344f800030075a7 */ /* 0x0002a6000800017f */
[----:B--2---:R-:W-:Y:S05]  /*efe0*/  @!P0 NANOSLEEP.SYNCS 0x989680 ;  /* 0x009896800000895d */ /* 0x004fea0003900000 */
[----:B------:R-:W2:Y:S02]  /*eff0*/  @!P0 SYNCS.PHASECHK.TRANS64 P0, [R3+URZ+0x344f8], R0 ;  /* 0x0344f800030085a7 */ /* 0x000ea4000800007f */
[----:B--2---:R-:W-:Y:S05]  /*f000*/  @!P0 BRA `(.L_x_126) ;  /* 0xfffffffc00ec8947 */ /* 0x004fea000383ffff */
[----:B------:R-:W-:Y:S05]  /*f010*/  BRA `(.L_x_284) ;  /* 0xffffffa400787947 */ /* 0x000fea000383ffff */
.L_x_128:
[----:B-1----:R-:W-:-:S04]  /*f020*/  IMAD.U32 R6, RZ, RZ, UR7 ;  /* 0x00000007ff067e24 */ /* 0x002fc8000f8e00ff */
[----:B------:R1:W2:Y:S03]  /*f030*/  SYNCS.PHASECHK.TRANS64.TRYWAIT P0, [R6+URZ+0x34400], R3 ;  /* 0x03440003060075a7 */ /* 0x0002a6000800017f */
[----:B--2---:R-:W-:Y:S05]  /*f040*/  @!P0 NANOSLEEP.SYNCS 0x989680 ;  /* 0x009896800000895d */ /* 0x004fea0003900000 */
[----:B------:R-:W2:Y:S02]  /*f050*/  @!P0 SYNCS.PHASECHK.TRANS64 P0, [R6+URZ+0x34400], R3 ;  /* 0x03440003060085a7 */ /* 0x000ea4000800007f */
[----:B--2---:R-:W-:Y:S05]  /*f060*/  @!P0 BRA `(.L_x_128) ;  /* 0xfffffffc00ec8947 */ /* 0x004fea000383ffff */
[----:B------:R-:W-:Y:S05]  /*f070*/  BRA `(.L_x_285) ;  /* 0xffffffa400a07947 */ /* 0x000fea000383ffff */
.L_x_134:
[----:B-1----:R-:W-:-:S04]  /*f080*/  IMAD.U32 R4, RZ, RZ, UR6 ;  /* 0x00000006ff047e24 */ /* 0x002fc8000f8e00ff */
[----:B------:R1:W3:Y:S03]  /*f090*/  SYNCS.PHASECHK.TRANS64.TRYWAIT P1, [R4+URZ+0x344d0], R3 ;  /* 0x0344d003040075a7 */ /* 0x0002e6000802017f */
[----:B---3--:R-:W-:Y:S05]  /*f0a0*/  @!P1 NANOSLEEP.SYNCS 0x989680 ;  /* 0x009896800000995d */ /* 0x008fea0003900000 */
[----:B------:R-:W3:Y:S02]  /*f0b0*/  @!P1 SYNCS.PHASECHK.TRANS64 P1, [R4+URZ+0x344d0], R3 ;  /* 0x0344d003040095a7 */ /* 0x000ee4000802007f */
[----:B---3--:R-:W-:Y:S05]  /*f0c0*/  @!P1 BRA `(.L_x_134) ;  /* 0xfffffffc00ec9947 */ /* 0x008fea000383ffff */
[----:B------:R-:W-:Y:S05]  /*f0d0*/  BRA `(.L_x_286) ;  /* 0xffffffa8004c7947 */ /* 0x000fea000383ffff */
.L_x_140:
[----:B-1-3--:R-:W-:-:S04]  /*f0e0*/  IMAD.U32 R4, RZ, RZ, UR6 ;  /* 0x00000006ff047e24 */ /* 0x00afc8000f8e00ff */
[----:B------:R1:W3:Y:S03]  /*f0f0*/  SYNCS.PHASECHK.TRANS64.TRYWAIT P1, [R4+URZ+0x344d8], R3 ;  /* 0x0344d803040075a7 */ /* 0x0002e6000802017f */
[----:B---3--:R-:W-:Y:S05]  /*f100*/  @!P1 NANOSLEEP.SYNCS 0x989680 ;  /* 0x009896800000995d */ /* 0x008fea0003900000 */
[----:B------:R-:W3:Y:S02]  /*f110*/  @!P1 SYNCS.PHASECHK.TRANS64 P1, [R4+URZ+0x344d8], R3 ;  /* 0x0344d803040095a7 */ /* 0x000ee4000802007f */
[----:B---3--:R-:W-:Y:S05]  /*f120*/  @!P1 BRA `(.L_x_140) ;  /* 0xfffffffc00ec9947 */ /* 0x008fea000383ffff */
[----:B------:R-:W-:Y:S05]  /*f130*/  BRA `(.L_x_287) ;  /* 0xffffffa800887947 */ /* 0x000fea000383ffff */
.L_x_146:
[----:B-1-34-:R-:W-:-:S04]  /*f140*/  IMAD.U32 R4, RZ, RZ, UR6 ;  /* 0x00000006ff047e24 */ /* 0x01afc8000f8e00ff */
[----:B------:R1:W3:Y:S03]  /*f150*/  SYNCS.PHASECHK.TRANS64.TRYWAIT P1, [R4+URZ+0x344e0], R3 ;  /* 0x0344e003040075a7 */ /* 0x0002e6000802017f */
[----:B---3--:R-:W-:Y:S05]  /*f160*/  @!P1 NANOSLEEP.SYNCS 0x989680 ;  /* 0x009896800000995d */ /* 0x008fea0003900000 */
[----:B------:R-:W3:Y:S02]  /*f170*/  @!P1 SYNCS.PHASECHK.TRANS64 P1, [R4+URZ+0x344e0], R3 ;  /* 0x0344e003040095a7 */ /* 0x000ee4000802007f */
[----:B---3--:R-:W-:Y:S05]  /*f180*/  @!P1 BRA `(.L_x_146) ;  /* 0xfffffffc00ec9947 */ /* 0x008fea000383ffff */
[----:B------:R-:W-:Y:S05]  /*f190*/  BRA `(.L_x_288) ;  /* 0xffffffa800d07947 */ /* 0x000fea000383ffff */
.L_x_152:
[----:B-1-34-:R-:W-:-:S04]  /*f1a0*/  MOV R4, UR6 ;  /* 0x0000000600047c02 */ /* 0x01afc80008000f00 */
[----:B------:R1:W3:Y:S03]  /*f1b0*/  SYNCS.PHASECHK.TRANS64.TRYWAIT P1, [R4+URZ+0x344e8], R3 ;  /* 0x0344e803040075a7 */ /* 0x0002e6000802017f */
[----:B---3--:R-:W-:Y:S05]  /*f1c0*/  @!P1 NANOSLEEP.SYNCS 0x989680 ;  /* 0x009896800000995d */ /* 0x008fea0003900000 */
[----:B------:R-:W3:Y:S02]  /*f1d0*/  @!P1 SYNCS.PHASECHK.TRANS64 P1, [R4+URZ+0x344e8], R3 ;  /* 0x0344e803040095a7 */ /* 0x000ee4000802007f */
[----:B---3--:R-:W-:Y:S05]  /*f1e0*/  @!P1 BRA `(.L_x_152) ;  /* 0xfffffffc00ec9947 */ /* 0x008fea000383ffff */
[----:B------:R-:W-:Y:S05]  /*f1f0*/  BRA `(.L_x_289) ;  /* 0xffffffac00107947 */ /* 0x000fea000383ffff */
.L_x_158:
[----:B-1----:R-:W-:-:S04]  /*f200*/  IMAD.U32 R5, RZ, RZ, UR6 ;  /* 0x00000006ff057e24 */ /* 0x002fc8000f8e00ff */
[----:B------:R1:W3:Y:S03]  /*f210*/  SYNCS.PHASECHK.TRANS64.TRYWAIT P1, [R5+URZ+0x344d0], R4 ;  /* 0x0344d004050075a7 */ /* 0x0002e6000802017f */
[----:B---3--:R-:W-:Y:S05]  /*f220*/  @!P1 NANOSLEEP.SYNCS 0x989680 ;  /* 0x009896800000995d */ /* 0x008fea0003900000 */
[----:B------:R-:W3:Y:S02]  /*f230*/  @!P1 SYNCS.PHASECHK.TRANS64 P1, [R5+URZ+0x344d0], R4 ;  /* 0x0344d004050095a7 */ /* 0x000ee4000802007f */
[----:B---3--:R-:W-:Y:S05]  /*f240*/  @!P1 BRA `(.L_x_158) ;  /* 0xfffffffc00ec9947 */ /* 0x008fea000383ffff */
[----:B------:R-:W-:Y:S05]  /*f250*/  BRA `(.L_x_290) ;  /* 0xffffffac00587947 */ /* 0x000fea000383ffff */
.L_x_164:
[----:B-1-3--:R-:W-:-:S04]  /*f260*/  IMAD.U32 R5, RZ, RZ, UR6 ;  /* 0x00000006ff057e24 */ /* 0x00afc8000f8e00ff */
[----:B------:R1:W3:Y:S03]  /*f270*/  SYNCS.PHASECHK.TRANS64.TRYWAIT P1, [R5+URZ+0x344d8], R4 ;  /* 0x0344d804050075a7 */ /* 0x0002e6000802017f */
[----:B---3--:R-:W-:Y:S05]  /*f280*/  @!P1 NANOSLEEP.SYNCS 0x989680 ;  /* 0x009896800000995d */ /* 0x008fea0003900000 */
[----:B------:R-:W3:Y:S02]  /*f290*/  @!P1 SYNCS.PHASECHK.TRANS64 P1, [R5+URZ+0x344d8], R4 ;  /* 0x0344d804050095a7 */ /* 0x000ee4000802007f */
[----:B---3--:R-:W-:Y:S05]  /*f2a0*/  @!P1 BRA `(.L_x_164) ;  /* 0xfffffffc00ec9947 */ /* 0x008fea000383ffff */
[----:B------:R-:W-:Y:S05]  /*f2b0*/  BRA `(.L_x_291) ;  /* 0xffffffac008c7947 */ /* 0x000fea000383ffff */
.L_x_170:
[----:B-1-34-:R-:W-:-:S04]  /*f2c0*/  IMAD.U32 R5, RZ, RZ, UR6 ;  /* 0x00000006ff057e24 */ /* 0x01afc8000f8e00ff */
[----:B------:R1:W3:Y:S03]  /*f2d0*/  SYNCS.PHASECHK.TRANS64.TRYWAIT P1, [R5+URZ+0x344e0], R4 ;  /* 0x0344e004050075a7 */ /* 0x0002e6000802017f */
[----:B---3--:R-:W-:Y:S05]  /*f2e0*/  @!P1 NANOSLEEP.SYNCS 0x989680 ;  /* 0x009896800000995d */ /* 0x008fea0003900000 */
[----:B------:R-:W3:Y:S02]  /*f2f0*/  @!P1 SYNCS.PHASECHK.TRANS64 P1, [R5+URZ+0x344e0], R4 ;  /* 0x0344e004050095a7 */ /* 0x000ee4000802007f */
[----:B---3--:R-:W-:Y:S05]  /*f300*/  @!P1 BRA `(.L_x_170) ;  /* 0xfffffffc00ec9947 */ /* 0x008fea000383ffff */
[----:B------:R-:W-:Y:S05]  /*f310*/  BRA `(.L_x_292) ;  /* 0xffffffac00c87947 */ /* 0x000fea000383ffff */
.L_x_176:
[----:B-1-34-:R-:W-:-:S04]  /*f320*/  IMAD.U32 R5, RZ, RZ, UR6 ;  /* 0x00000006ff057e24 */ /* 0x01afc8000f8e00ff */
[----:B------:R1:W3:Y:S03]  /*f330*/  SYNCS.PHASECHK.TRANS64.TRYWAIT P1, [R5+URZ+0x344e8], R4 ;  /* 0x0344e804050075a7 */ /* 0x0002e6000802017f */
[----:B---3--:R-:W-:Y:S05]  /*f340*/  @!P1 NANOSLEEP.SYNCS 0x989680 ;  /* 0x009896800000995d */ /* 0x008fea0003900000 */
[----:B------:R-:W3:Y:S02]  /*f350*/  @!P1 SYNCS.PHASECHK.TRANS64 P1, [R5+URZ+0x344e8], R4 ;  /* 0x0344e804050095a7 */ /* 0x000ee4000802007f */
[----:B---3--:R-:W-:Y:S05]  /*f360*/  @!P1 BRA `(.L_x_176) ;  /* 0xfffffffc00ec9947 */ /* 0x008fea000383ffff */
[----:B------:R-:W-:Y:S05]  /*f370*/  BRA `(.L_x_293) ;  /* 0xffffffac00f87947 */ /* 0x000fea000383ffff */
.L_x_191:
[----:B-1----:R-:W-:-:S04]  /*f380*/  IMAD.U32 R0, RZ, RZ, UR6 ;  /* 0x00000006ff007e24 */ /* 0x002fc8000f8e00ff */
[----:B------:R1:W2:Y:S03]  /*f390*/  SYNCS.PHASECHK.TRANS64.TRYWAIT P0, [R0+URZ+0x344d0], R3 ;  /* 0x0344d003000075a7 */ /* 0x0002a6000800017f */
[----:B--2---:R-:W-:Y:S05]  /*f3a0*/  @!P0 NANOSLEEP.SYNCS 0x989680 ;  /* 0x009896800000895d */ /* 0x004fea0003900000 */
[----:B------:R-:W2:Y:S02]  /*f3b0*/  @!P0 SYNCS.PHASECHK.TRANS64 P0, [R0+URZ+0x344d0], R3 ;  /* 0x0344d003000085a7 */ /* 0x000ea4000800007f */
[----:B--2---:R-:W-:Y:S05]  /*f3c0*/  @!P0 BRA `(.L_x_191) ;  /* 0xfffffffc00ec8947 */ /* 0x004fea000383ffff */
[----:B------:R-:W-:Y:S05]  /*f3d0*/  BRA `(.L_x_294) ;  /* 0xffffffb4007c7947 */ /* 0x000fea000383ffff */
.L_x_193:
[----:B-1----:R-:W-:-:S04]  /*f3e0*/  IMAD.U32 R0, RZ, RZ, UR6 ;  /* 0x00000006ff007e24 */ /* 0x002fc8000f8e00ff */
[----:B------:R1:W2:Y:S03]  /*f3f0*/  SYNCS.PHASECHK.TRANS64.TRYWAIT P0, [R0+URZ+0x344d8], R3 ;  /* 0x0344d803000075a7 */ /* 0x0002a6000800017f */
[----:B--2---:R-:W-:Y:S05]  /*f400*/  @!P0 NANOSLEEP.SYNCS 0x989680 ;  /* 0x009896800000895d */ /* 0x004fea0003900000 */
[----:B------:R-:W2:Y:S02]  /*f410*/  @!P0 SYNCS.PHASECHK.TRANS64 P0, [R0+URZ+0x344d8], R3 ;  /* 0x0344d803000085a7 */ /* 0x000ea4000800007f */
[----:B--2---:R-:W-:Y:S05]  /*f420*/  @!P0 BRA `(.L_x_193) ;  /* 0xfffffffc00ec8947 */ /* 0x004fea000383ffff */
[----:B------:R-:W-:Y:S05]  /*f430*/  BRA `(.L_x_295) ;  /* 0xffffffb400747947 */ /* 0x000fea000383ffff */
.L_x_195:
[----:B-1----:R-:W-:-:S04]  /*f440*/  IMAD.U32 R0, RZ, RZ, UR6 ;  /* 0x00000006ff007e24 */ /* 0x002fc8000f8e00ff */
[----:B------:R1:W2:Y:S03]  /*f450*/  SYNCS.PHASECHK.TRANS64.TRYWAIT P0, [R0+URZ+0x344e0], R3 ;  /* 0x0344e003000075a7 */ /* 0x0002a6000800017f */
[----:B--2---:R-:W-:Y:S05]  /*f460*/  @!P0 NANOSLEEP.SYNCS 0x989680 ;  /* 0x009896800000895d */ /* 0x004fea0003900000 */
[----:B------:R-:W2:Y:S02]  /*f470*/  @!P0 SYNCS.PHASECHK.TRANS64 P0, [R0+URZ+0x344e0], R3 ;  /* 0x0344e003000085a7 */ /* 0x000ea4000800007f */
[----:B--2---:R-:W-:Y:S05]  /*f480*/  @!P0 BRA `(.L_x_195) ;  /* 0xfffffffc00ec8947 */ /* 0x004fea000383ffff */
[----:B------:R-:W-:Y:S05]  /*f490*/  BRA `(.L_x_296) ;  /* 0xffffffb4006c7947 */ /* 0x000fea000383ffff */
.L_x_207:
[----:B------:R-:W-:Y:S01]  /*f4a0*/  BSSY B1, `(.L_x_297) ;  /* 0x0000006000017945 */ /* 0x000fe20003800000 */
[----:B------:R-:W-:-:S07]  /*f4b0*/  MOV R15, 0xffffffff ;  /* 0xffffffff000f7802 */ /* 0x000fce0000000f00 */
[----:B-----5:R-:W-:Y:S05]  /*f4c0*/  WARPSYNC.COLLECTIVE R15, `(.L_x_298) ;  /* 0x000000000f0c7348 */ /* 0x020fea0003c00000 */
[----:B-----5:R-:W-:Y:S02]  /*f4d0*/  ELECT P6, UR62, PT ;  /* 0x00000000003e782f */ /* 0x020fe400038c0000 */
[----:B------:R-:W-:Y:S01]  /*f4e0*/  MOV R14, UR62 ;  /* 0x0000003e000e7c02 */ /* 0x000fe20008000f00 */
[----:B------:R-:W-:Y:S10]  /*f4f0*/  ENDCOLLECTIVE ;  /* 0x000000000000791b */ /* 0x000ff40003800000 */
.L_x_298:
[----:B------:R-:W-:Y:S05]  /*f500*/  BSYNC B1 ;  /* 0x0000000000017941 */ /* 0x000fea0003800000 */
.L_x_297:
[----:B------:R-:W-:Y:S05]  /*f510*/  BRA `(.L_x_299) ;  /* 0xffffffc000647947 */ /* 0x000fea000383ffff */
.L_x_210:
[----:B--2---:R2:W3:Y:S02]  /*f520*/  SYNCS.PHASECHK.TRANS64.TRYWAIT P0, [R10+URZ+0x34498], R7 ;  /* 0x034498070a0075a7 */ /* 0x0044e4000800017f */
[----:B---3--:R-:W-:Y:S05]  /*f530*/  @!P0 NANOSLEEP.SYNCS 0x989680 ;  /* 0x009896800000895d */ /* 0x008fea0003900000 */
[----:B------:R-:W3:Y:S02]  /*f540*/  @!P0 SYNCS.PHASECHK.TRANS64 P0, [R10+URZ+0x34498], R7 ;  /* 0x034498070a0085a7 */ /* 0x000ee4000800007f */
[----:B---3--:R-:W-:Y:S05]  /*f550*/  @!P0 BRA `(.L_x_210) ;  /* 0xfffffffc00f08947 */ /* 0x008fea000383ffff */
[----:B------:R-:W-:Y:S05]  /*f560*/  BRA `(.L_x_300) ;  /* 0xffffffc0008c7947 */ /* 0x000fea000383ffff */
.L_x_216:
[----:B-1----:R1:W2:Y:S02]  /*f570*/  SYNCS.PHASECHK.TRANS64.TRYWAIT P0, [R5+URZ+0x34400], R4 ;  /* 0x03440004050075a7 */ /* 0x0022a4000800017f */
[----:B--2---:R-:W-:Y:S05]  /*f580*/  @!P0 NANOSLEEP.SYNCS 0x989680 ;  /* 0x009896800000895d */ /* 0x004fea0003900000 */
[----:B------:R-:W2:Y:S02]  /*f590*/  @!P0 SYNCS.PHASECHK.TRANS64 P0, [R5+URZ+0x34400], R4 ;  /* 0x03440004050085a7 */ /* 0x000ea4000800007f */
[----:B--2---:R-:W-:Y:S05]  /*f5a0*/  @!P0 BRA `(.L_x_216) ;  /* 0xfffffffc00f08947 */ /* 0x004fea000383ffff */
[----:B------:R-:W-:Y:S05]  /*f5b0*/  BRA `(.L_x_301) ;  /* 0xffffffc400787947 */ /* 0x000fea000383ffff */
.L_x_219:
[----:B------:R-:W-:Y:S01]  /*f5c0*/  BSSY B1, `(.L_x_302) ;  /* 0x0000006000017945 */ /* 0x000fe20003800000 */
[----:B------:R-:W-:-:S07]  /*f5d0*/  IMAD.MOV.U32 R15, RZ, RZ, -0x1 ;  /* 0xffffffffff0f7424 */ /* 0x000fce00078e00ff */
[----:B-1---5:R-:W-:Y:S05]  /*f5e0*/  WARPSYNC.COLLECTIVE R15, `(.L_x_303) ;  /* 0x000000000f0c7348 */ /* 0x022fea0003c00000 */
[----:B------:R-:W-:Y:S02]  /*f5f0*/  ELECT P6, UR62, PT ;  /* 0x00000000003e782f */ /* 0x000fe400038c0000 */
[----:B------:R-:W-:Y:S01]  /*f600*/  MOV R14, UR62 ;  /* 0x0000003e000e7c02 */ /* 0x000fe20008000f00 */
[----:B-1---5:R-:W-:Y:S10]  /*f610*/  ENDCOLLECTIVE ;  /* 0x000000000000791b */ /* 0x022ff40003800000 */
.L_x_303:
[----:B------:R-:W-:Y:S05]  /*f620*/  BSYNC B1 ;  /* 0x0000000000017941 */ /* 0x000fea0003800000 */
.L_x_302:
[----:B------:R-:W-:Y:S05]  /*f630*/  BRA `(.L_x_304) ;  /* 0xffffffc400c07947 */ /* 0x000fea000383ffff */
.L_x_222:
[----:B------:R-:W-:Y:S01]  /*f640*/  BSSY B1, `(.L_x_305) ;  /* 0x0000005000017945 */ /* 0x000fe20003800000 */
[----:B--2---:R-:W-:-:S07]  /*f650*/  IMAD.MOV.U32 R15, RZ, RZ, -0x1 ;  /* 0xffffffffff0f7424 */ /* 0x004fce00078e00ff */
[----:B-1---5:R-:W-:Y:S05]  /*f660*/  WARPSYNC.COLLECTIVE R15, `(.L_x_306) ;  /* 0x000000000f087348 */ /* 0x022fea0003c00000 */
[----:B------:R-:W-:Y:S01]  /*f670*/  NOP ;  /* 0x0000000000007918 */ /* 0x000fe20000000000 */
[----:B-1---5:R-:W-:Y:S01]  /*f680*/  ENDCOLLECTIVE ;  /* 0x000000000000791b */ /* 0x022fe20003800000 */
.L_x_306:
[----:B------:R-:W-:Y:S05]  /*f690*/  BSYNC B1 ;  /* 0x0000000000017941 */ /* 0x000fea0003800000 */
.L_x_305:
[----:B------:R-:W-:-:S07]  /*f6a0*/  IMAD.MOV.U32 R15, RZ, RZ, -0x1 ;  /* 0xffffffffff0f7424 */ /* 0x000fce00078e00ff */
[----:B------:R-:W-:Y:S05]  /*f6b0*/  WARPSYNC.COLLECTIVE R15, `(.L_x_307) ;  /* 0x000000000f0c7348 */ /* 0x000fea0003c00000 */
[----:B------:R-:W-:Y:S02]  /*f6c0*/  ELECT P6, UR62, PT ;  /* 0x00000000003e782f */ /* 0x000fe400038c0000 */
[----:B------:R-:W-:Y:S01]  /*f6d0*/  MOV R14, UR62 ;  /* 0x0000003e000e7c02 */ /* 0x000fe20008000f00 */
[----:B------:R-:W-:Y:S10]  /*f6e0*/  ENDCOLLECTIVE ;  /* 0x000000000000791b */ /* 0x000ff40003800000 */
.L_x_307:
[----:B------:R-:W-:Y:S05]  /*f6f0*/  BRA `(.L_x_308) ;  /* 0xffffffc800e07947 */ /* 0x000fea000383ffff */
.L_x_225:
[----:B------:R-:W-:Y:S01]  /*f700*/  BSSY B0, `(.L_x_309) ;  /* 0x0000006000007945 */ /* 0x000fe20003800000 */
[----:B------:R-:W-:-:S07]  /*f710*/  IMAD.MOV.U32 R15, RZ, RZ, -0x1 ;  /* 0xffffffffff0f7424 */ /* 0x000fce00078e00ff */
[----:B-----5:R-:W-:Y:S05]  /*f720*/  WARPSYNC.COLLECTIVE R15, `(.L_x_310) ;  /* 0x000000000f0c7348 */ /* 0x020fea0003c00000 */
[----:B-----5:R-:W-:Y:S02]  /*f730*/  ELECT P6, UR62, PT ;  /* 0x00000000003e782f */ /* 0x020fe400038c0000 */
[----:B------:R-:W-:Y:S01]  /*f740*/  MOV R14, UR62 ;  /* 0x0000003e000e7c02 */ /* 0x000fe20008000f00 */
[----:B------:R-:W-:Y:S10]  /*f750*/  ENDCOLLECTIVE ;  /* 0x000000000000791b */ /* 0x000ff40003800000 */
.L_x_310:
[----:B------:R-:W-:Y:S05]  /*f760*/  BSYNC B0 ;  /* 0x0000000000007941 */ /* 0x000fea0003800000 */
.L_x_309:
[----:B------:R-:W-:Y:S05]  /*f770*/  BRA `(.L_x_311) ;  /* 0xffffffcc00307947 */ /* 0x000fea000383ffff */
.L_x_229:
[----:B-1----:R1:W2:Y:S02]  /*f780*/  SYNCS.PHASECHK.TRANS64.TRYWAIT P0, [R7+URZ], R4 ;  /* 0x00000004070075a7 */ /* 0x0022a4000800017f */
[----:B--2---:R-:W-:Y:S05]  /*f790*/  @!P0 NANOSLEEP.SYNCS 0x989680 ;  /* 0x009896800000895d */ /* 0x004fea0003900000 */
[----:B------:R-:W2:Y:S02]  /*f7a0*/  @!P0 SYNCS.PHASECHK.TRANS64 P0, [R7+URZ], R4 ;  /* 0x00000004070085a7 */ /* 0x000ea4000800007f */
[----:B--2---:R-:W-:Y:S05]  /*f7b0*/  @!P0 BRA `(.L_x_229) ;  /* 0xfffffffc00f08947 */ /* 0x004fea000383ffff */
[----:B------:R-:W-:Y:S05]  /*f7c0*/  BRA `(.L_x_312) ;  /* 0xffffffcc006c7947 */ /* 0x000fea000383ffff */
.L_x_230:
[----:B--2---:R2:W3:Y:S02]  /*f7d0*/  SYNCS.PHASECHK.TRANS64.TRYWAIT P0, [R6+URZ], R3 ;  /* 0x00000003060075a7 */ /* 0x0044e4000800017f */
[----:B---3--:R-:W-:Y:S05]  /*f7e0*/  @!P0 NANOSLEEP.SYNCS 0x989680 ;  /* 0x009896800000895d */ /* 0x008fea0003900000 */
[----:B------:R-:W3:Y:S02]  /*f7f0*/  @!P0 SYNCS.PHASECHK.TRANS64 P0, [R6+URZ], R3 ;  /* 0x00000003060085a7 */ /* 0x000ee4000800007f */
[----:B---3--:R-:W-:Y:S05]  /*f800*/  @!P0 BRA `(.L_x_230) ;  /* 0xfffffffc00f08947 */ /* 0x008fea000383ffff */
[----:B------:R-:W-:Y:S05]  /*f810*/  BRA `(.L_x_313) ;  /* 0xffffffcc00747947 */ /* 0x000fea000383ffff */
.L_x_248:
[----:B-1----:R1:W3:Y:S02]  /*f820*/  SYNCS.PHASECHK.TRANS64.TRYWAIT P2, [R17+URZ+0x34440], R2 ;  /* 0x03444002110075a7 */ /* 0x0022e4000804017f */
[----:B---3--:R-:W-:Y:S05]  /*f830*/  @!P2 NANOSLEEP.SYNCS 0x989680 ;  /* 0x009896800000a95d */ /* 0x008fea0003900000 */
[----:B------:R-:W3:Y:S02]  /*f840*/  @!P2 SYNCS.PHASECHK.TRANS64 P2, [R17+URZ+0x34440], R2 ;  /* 0x034440021100a5a7 */ /* 0x000ee4000804007f */
[----:B---3--:R-:W-:Y:S05]  /*f850*/  @!P2 BRA `(.L_x_248) ;  /* 0xfffffffc00f0a947 */ /* 0x008fea000383ffff */
[----:B------:R-:W-:Y:S05]  /*f860*/  BRA `(.L_x_314) ;  /* 0xffffffe800907947 */ /* 0x000fea000383ffff */
.L_x_254:
[----:B-1----:R1:W2:Y:S02]  /*f870*/  SYNCS.PHASECHK.TRANS64.TRYWAIT P0, [R5+URZ+0x34440], R2 ;  /* 0x03444002050075a7 */ /* 0x0022a4000800017f */
[----:B--2---:R-:W-:Y:S05]  /*f880*/  @!P0 NANOSLEEP.SYNCS 0x989680 ;  /* 0x009896800000895d */ /* 0x004fea0003900000 */
[----:B------:R-:W2:Y:S02]  /*f890*/  @!P0 SYNCS.PHASECHK.TRANS64 P0, [R5+URZ+0x34440], R2 ;  /* 0x03444002050085a7 */ /* 0x000ea4000800007f */
[----:B--2---:R-:W-:Y:S05]  /*f8a0*/  @!P0 BRA `(.L_x_254) ;  /* 0xfffffffc00f08947 */ /* 0x004fea000383ffff */
[----:B------:R-:W-:Y:S05]  /*f8b0*/  BRA `(.L_x_315) ;  /* 0xffffffe800f87947 */ /* 0x000fea000383ffff */
.L_x_256:
[----:B-1----:R1:W2:Y:S02]  /*f8c0*/  SYNCS.PHASECHK.TRANS64.TRYWAIT P0, [R7+URZ+0x34440], R0 ;  /* 0x03444000070075a7 */ /* 0x0022a4000800017f */
[----:B--2---:R-:W-:Y:S05]  /*f8d0*/  @!P0 NANOSLEEP.SYNCS 0x989680 ;  /* 0x009896800000895d */ /* 0x004fea0003900000 */
[----:B------:R-:W2:Y:S02]  /*f8e0*/  @!P0 SYNCS.PHASECHK.TRANS64 P0, [R7+URZ+0x34440], R0 ;  /* 0x03444000070085a7 */ /* 0x000ea4000800007f */
[----:B--2---:R-:W-:Y:S05]  /*f8f0*/  @!P0 BRA `(.L_x_256) ;  /* 0xfffffffc00f08947 */ /* 0x004fea000383ffff */
[----:B------:R-:W-:Y:S05]  /*f900*/  BRA `(.L_x_316) ;  /* 0xffffffec00107947 */ /* 0x000fea000383ffff */
.L_x_258:
[----:B-1----:R1:W2:Y:S02]  /*f910*/  SYNCS.PHASECHK.TRANS64.TRYWAIT P0, [R7+URZ+0x34440], R0 ;  /* 0x03444000070075a7 */ /* 0x0022a4000800017f */
[----:B--2---:R-:W-:Y:S05]  /*f920*/  @!P0 NANOSLEEP.SYNCS 0x989680 ;  /* 0x009896800000895d */ /* 0x004fea0003900000 */
[----:B------:R-:W2:Y:S02]  /*f930*/  @!P0 SYNCS.PHASECHK.TRANS64 P0, [R7+URZ+0x34440], R0 ;  /* 0x03444000070085a7 */ /* 0x000ea4000800007f */
[----:B--2---:R-:W-:Y:S05]  /*f940*/  @!P0 BRA `(.L_x_258) ;  /* 0xfffffffc00f08947 */ /* 0x004fea000383ffff */
[----:B------:R-:W-:Y:S05]  /*f950*/  BRA `(.L_x_317) ;  /* 0xffffffec00287947 */ /* 0x000fea000383ffff */
.L_x_260:
[----:B-1----:R1:W2:Y:S02]  /*f960*/  SYNCS.PHASECHK.TRANS64.TRYWAIT P0, [R7+URZ+0x34440], R0 ;  /* 0x03444000070075a7 */ /* 0x0022a4000800017f */
[----:B--2---:R-:W-:Y:S05]  /*f970*/  @!P0 NANOSLEEP.SYNCS 0x989680 ;  /* 0x009896800000895d */ /* 0x004fea0003900000 */
[----:B------:R-:W2:Y:S02]  /*f980*/  @!P0 SYNCS.PHASECHK.TRANS64 P0, [R7+URZ+0x34440], R0 ;  /* 0x03444000070085a7 */ /* 0x000ea4000800007f */
[----:B--2---:R-:W-:Y:S05]  /*f990*/  @!P0 BRA `(.L_x_260) ;  /* 0xfffffffc00f08947 */ /* 0x004fea000383ffff */
[----:B------:R-:W-:Y:S05]  /*f9a0*/  BRA `(.L_x_318) ;  /* 0xffffffec00407947 */ /* 0x000fea000383ffff */
.L_x_262:
[----:B-1----:R1:W2:Y:S02]  /*f9b0*/  SYNCS.PHASECHK.TRANS64.TRYWAIT P0, [R7+URZ+0x34440], R0 ;  /* 0x03444000070075a7 */ /* 0x0022a4000800017f */
[----:B--2---:R-:W-:Y:S05]  /*f9c0*/  @!P0 NANOSLEEP.SYNCS 0x989680 ;  /* 0x009896800000895d */ /* 0x004fea0003900000 */
[----:B------:R-:W2:Y:S02]  /*f9d0*/  @!P0 SYNCS.PHASECHK.TRANS64 P0, [R7+URZ+0x34440], R0 ;  /* 0x03444000070085a7 */ /* 0x000ea4000800007f */
[----:B--2---:R-:W-:Y:S05]  /*f9e0*/  @!P0 BRA `(.L_x_262) ;  /* 0xfffffffc00f08947 */ /* 0x004fea000383ffff */
[----:B------:R-:W-:Y:S05]  /*f9f0*/  BRA `(.L_x_319) ;  /* 0xffffffec00587947 */ /* 0x000fea000383ffff */
.L_x_264:
[----:B-1----:R1:W2:Y:S02]  /*fa00*/  SYNCS.PHASECHK.TRANS64.TRYWAIT P0, [R7+URZ+0x34440], R0 ;  /* 0x03444000070075a7 */ /* 0x0022a4000800017f */
[----:B--2---:R-:W-:Y:S05]  /*fa10*/  @!P0 NANOSLEEP.SYNCS 0x989680 ;  /* 0x009896800000895d */ /* 0x004fea0003900000 */
[----:B------:R-:W2:Y:S02]  /*fa20*/  @!P0 SYNCS.PHASECHK.TRANS64 P0, [R7+URZ+0x34440], R0 ;  /* 0x03444000070085a7 */ /* 0x000ea4000800007f */
[----:B--2---:R-:W-:Y:S05]  /*fa30*/  @!P0 BRA `(.L_x_264) ;  /* 0xfffffffc00f08947 */ /* 0x004fea000383ffff */
[----:B------:R-:W-:Y:S05]  /*fa40*/  BRA `(.L_x_320) ;  /* 0xffffffec00707947 */ /* 0x000fea000383ffff */
.L_x_266:
[----:B-1----:R1:W2:Y:S02]  /*fa50*/  SYNCS.PHASECHK.TRANS64.TRYWAIT P0, [R7+URZ+0x34440], R0 ;  /* 0x03444000070075a7 */ /* 0x0022a4000800017f */
[----:B--2---:R-:W-:Y:S05]  /*fa60*/  @!P0 NANOSLEEP.SYNCS 0x989680 ;  /* 0x009896800000895d */ /* 0x004fea0003900000 */
[----:B------:R-:W2:Y:S02]  /*fa70*/  @!P0 SYNCS.PHASECHK.TRANS64 P0, [R7+URZ+0x34440], R0 ;  /* 0x03444000070085a7 */ /* 0x000ea4000800007f */
[----:B--2---:R-:W-:Y:S05]  /*fa80*/  @!P0 BRA `(.L_x_266) ;  /* 0xfffffffc00f08947 */ /* 0x004fea000383ffff */
[----:B------:R-:W-:Y:S05]  /*fa90*/  BRA `(.L_x_321) ;  /* 0xffffffec00887947 */ /* 0x000fea000383ffff */
        .weak           $__internal_0_$__cuda_sm20_div_u64
        .type           $__internal_0_$__cuda_sm20_div_u64,@function
        .size           $__internal_0_$__cuda_sm20_div_u64,(.L_x_245 - $__internal_0_$__cuda_sm20_div_u64)
$__internal_0_$__cuda_sm20_div_u64:
[----:B------:R-:W-:-:S04]  /*faa0*/  IMAD.MOV.U32 R17, RZ, RZ, R23 ;  /* 0x000000ffff117224 */ /* 0x000fc800078e0017 */
[----:B------:R-:W1:Y:S08]  /*fab0*/  I2F.U64.RP R0, R16 ;  /* 0x0000001000007312 */ /* 0x000e700000309000 */
[----:B-1----:R-:W1:Y:S02]  /*fac0*/  MUFU.RCP R0, R0 ;  /* 0x0000000000007308 */ /* 0x002e640000001000 */
[----:B-1----:R-:W-:-:S06]  /*fad0*/  VIADD R2, R0, 0x1ffffffe ;  /* 0x1ffffffe00027836 */ /* 0x002fcc0000000000 */
[----:B------:R-:W1:Y:S02]  /*fae0*/  F2I.U64.TRUNC R2, R2 ;  /* 0x0000000200027311 */ /* 0x000e64000020d800 */
[----:B-1----:R-:W-:-:S04]  /*faf0*/  IMAD.WIDE.U32 R14, R2, R16, RZ ;  /* 0x00000010020e7225 */ /* 0x002fc800078e00ff */
[----:B------:R-:W-:Y:S01]  /*fb00*/  IMAD R15, R2, R23, R15 ;  /* 0x00000017020f7224 */ /* 0x000fe200078e020f */
[----:B------:R-:W-:-:S03]  /*fb10*/  IADD3 R19, P1, RZ, -R14, RZ ;  /* 0x8000000eff137210 */ /* 0x000fc60007f3e0ff */
[----:B------:R-:W-:Y:S02]  /*fb20*/  IMAD R15, R3, R16, R15 ;  /* 0x00000010030f7224 */ /* 0x000fe400078e020f */
[----:B------:R-:W-:-:S04]  /*fb30*/  IMAD.HI.U32 R14, R2, R19, RZ ;  /* 0x00000013020e7227 */ /* 0x000fc800078e00ff */
[----:B------:R-:W-:Y:S01]  /*fb40*/  IMAD.X R21, RZ, RZ, ~R15, P1 ;  /* 0x000000ffff157224 */ /* 0x000fe200008e0e0f */
[----:B------:R-:W-:-:S03]  /*fb50*/  MOV R15, R2 ;  /* 0x00000002000f7202 */ /* 0x000fc60000000f00 */
[-C--:B------:R-:W-:Y:S02]  /*fb60*/  IMAD R17, R3, R21.reuse, RZ ;  /* 0x0000001503117224 */ /* 0x080fe400078e02ff */
[----:B------:R-:W-:-:S04]  /*fb70*/  IMAD.WIDE.U32 R14, P1, R2, R21, R14 ;  /* 0x00000015020e7225 */ /* 0x000fc8000782000e */
[----:B------:R-:W-:-:S04]  /*fb80*/  IMAD.HI.U32 R21, R3, R21, RZ ;  /* 0x0000001503157227 */ /* 0x000fc800078e00ff */
[----:B------:R-:W-:-:S04]  /*fb90*/  IMAD.HI.U32 R14, P2, R3, R19, R14 ;  /* 0x00000013030e7227 */ /* 0x000fc8000784000e */
[----:B------:R-:W-:Y:S01]  /*fba0*/  IMAD.X R0, R21, 0x1, R3, P1 ;  /* 0x0000000115007824 */ /* 0x000fe200008e0603 */
[----:B------:R-:W-:-:S04]  /*fbb0*/  IADD3 R15, P3, R17, R14, RZ ;  /* 0x0000000e110f7210 */ /* 0x000fc80007f7e0ff */
[----:B------:R-:W-:Y:S01]  /*fbc0*/  IADD3.X R17, RZ, RZ, R0, P3, P2 ;  /* 0x000000ffff117210 */ /* 0x000fe20001fe4400 */
[----:B------:R-:W-:-:S04]  /*fbd0*/  IMAD.WIDE.U32 R2, R15, R16, RZ ;  /* 0x000000100f027225 */ /* 0x000fc800078e00ff */
[----:B------:R-:W-:Y:S01]  /*fbe0*/  IMAD R0, R15, R23, R3 ;  /* 0x000000170f007224 */ /* 0x000fe200078e0203 */
[----:B------:R-:W-:-:S03]  /*fbf0*/  IADD3 R3, P1, RZ, -R2, RZ ;  /* 0x80000002ff037210 */ /* 0x000fc60007f3e0ff */
[----:B------:R-:W-:Y:S02]  /*fc00*/  IMAD R0, R17, R16, R0 ;  /* 0x0000001011007224 */ /* 0x000fe400078e0200 */
[----:B------:R-:W-:-:S04]  /*fc10*/  IMAD.HI.U32 R14, R15, R3, RZ ;  /* 0x000000030f0e7227 */ /* 0x000fc800078e00ff */
[----:B------:R-:W-:-:S04]  /*fc20*/  IMAD.X R0, RZ, RZ, ~R0, P1 ;  /* 0x000000ffff007224 */ /* 0x000fc800008e0e00 */
[----:B------:R-:W-:-:S04]  /*fc30*/  IMAD.WIDE.U32 R14, P1, R15, R0, R14 ;  /* 0x000000000f0e7225 */ /* 0x000fc8000782000e */
[C---:B------:R-:W-:Y:S02]  /*fc40*/  IMAD R2, R17.reuse, R0, RZ ;  /* 0x0000000011027224 */ /* 0x040fe400078e02ff */
[----:B------:R-:W-:-:S04]  /*fc50*/  IMAD.HI.U32 R15, P2, R17, R3, R14 ;  /* 0x00000003110f7227 */ /* 0x000fc8000784000e */
[----:B------:R-:W-:Y:S01]  /*fc60*/  IMAD.HI.U32 R0, R17, R0, RZ ;  /* 0x0000000011007227 */ /* 0x000fe200078e00ff */
[----:B------:R-:W-:-:S03]  /*fc70*/  IADD3 R15, P3, R2, R15, RZ ;  /* 0x0000000f020f7210 */ /* 0x000fc60007f7e0ff */
[----:B------:R-:W-:Y:S02]  /*fc80*/  IMAD.X R17, R0, 0x1, R17, P1 ;  /* 0x0000000100117824 */ /* 0x000fe400008e0611 */
[----:B------:R-:W-:-:S03]  /*fc90*/  IMAD.HI.U32 R2, R15, UR13, RZ ;  /* 0x0000000d0f027c27 */ /* 0x000fc6000f8e00ff */
[----:B------:R-:W-:Y:S01]  /*fca0*/  IADD3.X R17, RZ, RZ, R17, P3, P2 ;  /* 0x000000ffff117210 */ /* 0x000fe20001fe4411 */
[----:B------:R-:W-:Y:S02]  /*fcb0*/  IMAD.MOV.U32 R3, RZ, RZ, RZ ;  /* 0x000000ffff037224 */ /* 0x000fe400078e00ff */
[----:B------:R-:W-:-:S04]  /*fcc0*/  IMAD.WIDE.U32 R2, R15, UR21, R2 ;  /* 0x000000150f027c25 */ /* 0x000fc8000f8e0002 */
[C---:B------:R-:W-:Y:S02]  /*fcd0*/  IMAD R15, R17.reuse, UR21, RZ ;  /* 0x00000015110f7c24 */ /* 0x040fe4000f8e02ff */
[----:B------:R-:W-:-:S04]  /*fce0*/  IMAD.HI.U32 R2, P1, R17, UR13, R2 ;  /* 0x0000000d11027c27 */ /* 0x000fc8000f820002 */
[----:B------:R-:W-:Y:S01]  /*fcf0*/  IMAD.HI.U32 R0, R17, UR21, RZ ;  /* 0x0000001511007c27 */ /* 0x000fe2000f8e00ff */
[----:B------:R-:W-:-:S03]  /*fd00*/  IADD3 R15, P2, R15, R2, RZ ;  /* 0x000000020f0f7210 */ /* 0x000fc60007f5e0ff */
[----:B------:R-:W-:Y:S02]  /*fd10*/  IMAD.X R0, RZ, RZ, R0, P1 ;  /* 0x000000ffff007224 */ /* 0x000fe400008e0600 */
[----:B------:R-:W-:-:S04]  /*fd20*/  IMAD.WIDE.U32 R2, R15, R16, RZ ;  /* 0x000000100f027225 */ /* 0x000fc800078e00ff */
[----:B------:R-:W-:Y:S01]  /*fd30*/  IMAD.X R0, RZ, RZ, R0, P2 ;  /* 0x000000ffff007224 */ /* 0x000fe200010e0600 */
[----:B------:R-:W-:Y:S01]  /*fd40*/  IADD3 R17, P2, -R2, UR13, RZ ;  /* 0x0000000d02117c10 */ /* 0x000fe2000ff5e1ff */
[----:B------:R-:W-:-:S03]  /*fd50*/  IMAD R3, R15, R23, R3 ;  /* 0x000000170f037224 */ /* 0x000fc600078e0203 */
[-C--:B------:R-:W-:Y:S01]  /*fd60*/  ISETP.GE.U32.AND P1, PT, R17, R16.reuse, PT ;  /* 0x000000101100720c */ /* 0x080fe20003f26070 */
[----:B------:R-:W-:-:S05]  /*fd70*/  IMAD R0, R0, R16, R3 ;  /* 0x0000001000007224 */ /* 0x000fca00078e0203 */
[----:B------:R-:W-:Y:S02]  /*fd80*/  IADD3.X R14, ~R0, UR21, RZ, P2, !PT ;  /* 0x00000015000e7c10 */ /* 0x000fe400097fe5ff */
[----:B------:R-:W-:Y:S02]  /*fd90*/  IADD3 R2, P2, -R16, R17, RZ ;  /* 0x0000001110027210 */ /* 0x000fe40007f5e1ff */
[C---:B------:R-:W-:Y:S02]  /*fda0*/  ISETP.GE.U32.AND.EX P1, PT, R14.reuse, R23, PT, P1 ;  /* 0x000000170e00720c */ /* 0x040fe40003f26110 */
[----:B------:R-:W-:Y:S01]  /*fdb0*/  IADD3 R0, R15, 0x1, RZ ;  /* 0x000000010f007810 */ /* 0x000fe20007ffe0ff */
[----:B------:R-:W-:Y:S01]  /*fdc0*/  IMAD.X R3, R14, 0x1, ~R23, P2 ;  /* 0x000000010e037824 */ /* 0x000fe200010e0e17 */
[----:B------:R-:W-:Y:S02]  /*fdd0*/  SEL R2, R2, R17, P1 ;  /* 0x0000001102027207 */ /* 0x000fe40000800000 */
[----:B------:R-:W-:-:S02]  /*fde0*/  SEL R15, R0, R15, P1 ;  /* 0x0000000f000f7207 */ /* 0x000fc40000800000 */
[----:B------:R-:W-:Y:S02]  /*fdf0*/  SEL R3, R3, R14, P1 ;  /* 0x0000000e03037207 */ /* 0x000fe40000800000 */
[----:B------:R-:W-:Y:S01]  /*fe00*/  ISETP.GE.U32.AND P1, PT, R2, R16, PT ;  /* 0x000000100200720c */ /* 0x000fe20003f26070 */
[----:B------:R-:W-:Y:S01]  /*fe10*/  VIADD R0, R15, 0x1 ;  /* 0x000000010f007836 */ /* 0x000fe20000000000 */
[----:B------:R-:W-:Y:S01]  /*fe20*/  ISETP.NE.U32.AND P2, PT, R16, RZ, PT ;  /* 0x000000ff1000720c */ /* 0x000fe20003f45070 */
[----:B------:R-:W-:Y:S01]  /*fe30*/  IMAD.MOV.U32 R2, RZ, RZ, R12 ;  /* 0x000000ffff027224 */ /* 0x000fe200078e000c */
[----:B------:R-:W-:Y:S01]  /*fe40*/  ISETP.GE.U32.AND.EX P1, PT, R3, R23, PT, P1 ;  /* 0x000000170300720c */ /* 0x000fe20003f26110 */
[----:B------:R-:W-:Y:S01]  /*fe50*/  IMAD.MOV.U32 R3, RZ, RZ, 0x0 ;  /* 0x00000000ff037424 */ /* 0x000fe200078e00ff */
[----:B------:R-:W-:Y:S02]  /*fe60*/  ISETP.NE.AND.EX P2, PT, R23, RZ, PT, P2 ;  /* 0x000000ff1700720c */ /* 0x000fe40003f45320 */
[----:B------:R-:W-:-:S04]  /*fe70*/  SEL R0, R0, R15, P1 ;  /* 0x0000000f00007207 */ /* 0x000fc80000800000 */
[----:B------:R-:W-:Y:S01]  /*fe80*/  SEL R0, R0, 0xffffffff, P2 ;  /* 0xffffffff00007807 */ /* 0x000fe20001000000 */
[----:B------:R-:W-:Y:S06]  /*fe90*/  RET.REL.NODEC R2 `(_ZN7cutlass13device_kernelINS_4gemm6kernel13GemmUniversalINS1_17GroupProblemShapeIN4cute5tupleIJiiiEEEEENS1_10collective13CollectiveMmaINS1_39MainloopSm90ArrayTmaGmmaWarpSpecializedILi3ENS6_IJNS5_1CILi1EEESD_SD_EEENS1_40KernelPtrArrayTmaWarpSpecializedPingpongEEENS6_IJNSC_ILi128EEESH_SH_EEENS_6half_tEPNS6_IJlSD_NSC_ILi0EEEEEESJ_SM_NS5_8TiledMMAINS5_8MMA_AtomIJNS5_4SM904GMMA26MMA_64x128x16_F32F16F16_SSILNSQ_5MajorE0ELSS_0ELNSQ_7ScaleInE1ELST_1EEEEEENS5_6LayoutISE_NS6_IJSK_SK_SK_EEEEENS6_IJNS5_10UnderscoreESZ_SZ_EEEEENS5_13SM90_TMA_LOADENS5_14ComposedLayoutINS5_7SwizzleILi3ELi4ELi3EEENS5_18smem_ptr_flag_bitsILi16EEENSW_INS6_IJNSC_ILi8EEENSC_ILi64EEEEEENS6_IJS19_SD_EEEEEEEvNS5_8identityES12_S1D_vS1E_EENS_8epilogue10collective18CollectiveEpilogueINS1G_30Sm90PtrArrayTmaWarpSpecializedILi4ELi2ELi16ELb1ELb0ELi2EEEJSI_NS6_IJS19_NSC_ILi32EEEEEESJ_PNS6_IJSD_lSK_EEESJ_S1O_NS1G_6fusion15FusionCallbacksIS1K_NS1P_17LinearCombinationISJ_fSJ_fLNS_15FloatRoundStyleE2EEESI_S1M_JEEES12_NS13_IS15_S17_NSW_INS6_IJS19_S18_EEENS6_IJSD_S19_EEEEEEENS5_17SM75_U16x8_LDSM_TENS5_14SM90_TMA_STOREES1Y_NS5_17SM90_U16x8_STSM_TENS5_9Copy_AtomIJNS5_17SM90_U32x4_STSM_NESJ_EEEvEEEvvEEEEvNT_6ParamsE) ;  /* 0xffffff0002587950 */ /* 0x000fec0003c3ffff */
.L_x_245:
[----:B------:R-:W-:Y:S01]  /*fea0*/  UMOV UR28, UR23 ;  /* 0x00000017001c7c82 */ /* 0x000fe20008000000 */
[----:B------:R-:W-:Y:S02]  /*feb0*/  UMOV UR29, UR34 ;  /* 0x00000022001d7c82 */ /* 0x000fe40008000000 */
[----:B------:R-:W1:Y:S08]  /*fec0*/  I2F.U64.RP R13, UR28 ;  /* 0x0000001c000d7d12 */ /* 0x000e700008309000 */
[----:B-1----:R-:W1:Y:S02]  /*fed0*/  MUFU.RCP R13, R13 ;  /* 0x0000000d000d7308 */ /* 0x002e640000001000 */
[----:B-1----:R-:W-:-:S06]  /*fee0*/  VIADD R2, R13, 0x1ffffffe ;  /* 0x1ffffffe0d027836 */ /* 0x002fcc0000000000 */
[----:B------:R-:W1:Y:S02]  /*fef0*/  F2I.U64.TRUNC R2, R2 ;  /* 0x0000000200027311 */ /* 0x000e64000020d800 */
[----:B-1----:R-:W-:Y:S01]  /*ff00*/  R2UR UR28, R2 ;  /* 0x00000000021c72ca */ /* 0x002fe200000e0000 */
[----:B------:R-:W-:Y:S01]  /*ff10*/  IMAD.MOV.U32 R2, RZ, RZ, R12 ;  /* 0x000000ffff027224 */ /* 0x000fe200078e000c */
[----:B------:R-:W-:Y:S01]  /*ff20*/  R2UR UR29, R3 ;  /* 0x00000000031d72ca */ /* 0x000fe200000e0000 */
[----:B------:R-:W-:-:S10]  /*ff30*/  IMAD.MOV.U32 R3, RZ, RZ, 0x0 ;  /* 0x00000000ff037424 */ /* 0x000fd400078e00ff */
[----:B------:R-:W-:-:S04]  /*ff40*/  UIMAD.WIDE.U32 UR30, UR28, UR23, URZ ;  /* 0x000000171c1e72a5 */ /* 0x000fc8000f8e003f */
[----:B------:R-:W-:Y:S02]  /*ff50*/  UIMAD UR31, UR28, UR34, UR31 ;  /* 0x000000221c1f72a4 */ /* 0x000fe4000f8e021f */
[----:B------:R-:W-:Y:S02]  /*ff60*/  UIADD3 UR36, UP1, URZ, -UR30, URZ ;  /* 0x8000001e3f247290 */ /* 0x000fe4000ff3e03f */
[----:B------:R-:W-:Y:S02]  /*ff70*/  UIMAD UR32, UR29, UR23, UR31 ;  /* 0x000000171d2072a4 */ /* 0x000fe4000f8e021f */
[----:B------:R-:W-:Y:S02]  /*ff80*/  UIMAD.WIDE.U32 UR30, UR28, UR36, URZ ;  /* 0x000000241c1e72a5 */ /* 0x000fe4000f8e003f */
[----:B------:R-:W-:-:S05]  /*ff90*/  UIADD3.X UR37, URZ, ~UR32, URZ, UP1, !UPT ;  /* 0x800000203f257290 */ /* 0x000fca0008ffe43f */
[----:B------:R-:W-:Y:S01]  /*ffa0*/  UMOV UR30, UR31 ;  /* 0x0000001f001e7c82 */ /* 0x000fe20008000000 */
[----:B------:R-:W-:Y:S02]  /*ffb0*/  UMOV UR31, UR28 ;  /* 0x0000001c001f7c82 */ /* 0x000fe40008000000 */
[----:B------:R-:W-:Y:S02]  /*ffc0*/  UIMAD.WIDE.U32 UR32, UP1, UR28, UR37, UR30 ;  /* 0x000000251c2072a5 */ /* 0x000fe4000f82001e */
[----:B------:R-:W-:Y:S02]  /*ffd0*/  UIMAD.WIDE.U32 UR30, UR29, UR37, URZ ;  /* 0x000000251d1e72a5 */ /* 0x000fe4000f8e003f */
[----:B------:R-:W-:Y:S02]  /*ffe0*/  UIMAD.WIDE.U32 UR32, UP2, UR29, UR36, UR32 ;  /* 0x000000241d2072a5 */ /* 0x000fe4000f840020 */
[----:B------:R-:W-:Y:S02]  /*fff0*/  UIMAD UR37, UR29, UR37, URZ ;  /* 0x000000251d2572a4 */ /* 0x000fe4000f8e023f */
[----:B------:R-:W-:-:S02]  /*10000*/  UIADD3.X UR30, UR31, UR29, URZ, UP1, !UPT ;  /* 0x0000001d1f1e7290 */ /* 0x000fc40008ffe43f */
[----:B------:R-:W-:-:S04]  /*10010*/  UIADD3 UR33, UP4, UR37, UR33, URZ ;  /* 0x0000002125217290 */ /* 0x000fc8000ff9e03f */
[----:B------:R-:W-:Y:S02]  /*10020*/  UIMAD.WIDE.U32 UR28, UR33, UR23, URZ ;  /* 0x00000017211c72a5 */ /* 0x000fe4000f8e003f */
[----:B------:R-:W-:Y:S02]  /*10030*/  UIADD3.X UR36, URZ, URZ, UR30, UP4, UP2 ;  /* 0x0000003f3f247290 */ /* 0x000fe4000a7e441e */
[----:B------:R-:W-:Y:S02]  /*10040*/  UIMAD UR29, UR33, UR34, UR29 ;  /* 0x00000022211d72a4 */ /* 0x000fe4000f8e021d */
[----:B------:R-:W-:Y:S02]  /*10050*/  UIADD3 UR37, UP1, URZ, -UR28, URZ ;  /* 0x8000001c3f257290 */ /* 0x000fe4000ff3e03f */
[----:B------:R-:W-:Y:S02]  /*10060*/  UIMAD UR30, UR36, UR23, UR29 ;  /* 0x00000017241e72a4 */ /* 0x000fe4000f8e021d */
[----:B------:R-:W-:-:S02]  /*10070*/  UIMAD.WIDE.U32 UR28, UR33, UR37, URZ ;  /* 0x00000025211c72a5 */ /* 0x000fc4000f8e003f */
[----:B------:R-:W-:-:S05]  /*10080*/  UIADD3.X UR40, URZ, ~UR30, URZ, UP1, !UPT ;  /* 0x8000001e3f287290 */ /* 0x000fca0008ffe43f */
[----:B------:R-:W-:Y:S01]  /*10090*/  UMOV UR32, UR29 ;  /* 0x0000001d00207c82 */ /* 0x000fe20008000000 */
[----:B------:R-:W-:Y:S02]  /*100a0*/  UIMAD.WIDE.U32 UR28, UR36, UR40, URZ ;  /* 0x00000028241c72a5 */ /* 0x000fe4000f8e003f */
[----:B------:R-:W-:Y:S02]  /*100b0*/  UIMAD.WIDE.U32 UR30, UP1, UR33, UR40, UR32 ;  /* 0x00000028211e72a5 */ /* 0x000fe4000f820020 */
[----:B------:R-:W-:Y:S02]  /*100c0*/  UIMAD UR32, UR36, UR40, URZ ;  /* 0x00000028242072a4 */ /* 0x000fe4000f8e023f */
[----:B------:R-:W-:Y:S02]  /*100d0*/  UIMAD.WIDE.U32 UR30, UP2, UR36, UR37, UR30 ;  /* 0x00000025241e72a5 */ /* 0x000fe4000f84001e */
[----:B------:R-:W-:Y:S02]  /*100e0*/  UIADD3.X UR36, UR29, UR36, URZ, UP1, !UPT ;  /* 0x000000241d247290 */ /* 0x000fe40008ffe43f */
[----:B------:R-:W-:-:S04]  /*100f0*/  UIADD3 UR32, UP4, UR32, UR31, URZ ;  /* 0x0000001f20207290 */ /* 0x000fc8000ff9e03f */
[----:B------:R-:W-:Y:S02]  /*10100*/  UIMAD.WIDE.U32 UR30, UR32, UR24, URZ ;  /* 0x00000018201e72a5 */ /* 0x000fe4000f8e003f */
[----:B------:R-:W-:-:S05]  /*10110*/  UIADD3.X UR36, URZ, URZ, UR36, UP4, UP2 ;  /* 0x0000003f3f247290 */ /* 0x000fca000a7e4424 */
[----:B------:R-:W-:Y:S01]  /*10120*/  UMOV UR30, UR31 ;  /* 0x0000001f001e7c82 */ /* 0x000fe20008000000 */
[----:B------:R-:W-:Y:S02]  /*10130*/  UMOV UR31, URZ ;  /* 0x0000003f001f7c82 */ /* 0x000fe40008000000 */
[----:B------:R-:W-:Y:S02]  /*10140*/  UIMAD.WIDE.U32 UR28, UR32, UR25, UR30 ;  /* 0x00000019201c72a5 */ /* 0x000fe4000f8e001e */
[----:B------:R-:W-:Y:S02]  /*10150*/  UIMAD UR32, UR36, UR25, URZ ;  /* 0x00000019242072a4 */ /* 0x000fe4000f8e023f */
[----:B------:R-:W-:Y:S02]  /*10160*/  UIMAD.WIDE.U32 UR28, UP1, UR36, UR24, UR28 ;  /* 0x00000018241c72a5 */ /* 0x000fe4000f82001c */
[----:B------:R-:W-:Y:S02]  /*10170*/  UIMAD.WIDE.U32 UR30, UR36, UR25, URZ ;  /* 0x00000019241e72a5 */ /* 0x000fe4000f8e003f */
[----:B------:R-:W-:-:S02]  /*10180*/  UIADD3 UR32, UP2, UR32, UR29, URZ ;  /* 0x0000001d20207290 */ /* 0x000fc4000ff5e03f */
[----:B------:R-:W-:Y:S02]  /*10190*/  UIADD3.X UR30, UR31, URZ, URZ, UP1, !UPT ;  /* 0x0000003f1f1e7290 */ /* 0x000fe40008ffe43f */
[----:B------:R-:W-:Y:S02]  /*101a0*/  UIMAD.WIDE.U32 UR28, UR32, UR23, URZ ;  /* 0x00000017201c72a5 */ /* 0x000fe4000f8e003f */
[----:B------:R-:W-:Y:S02]  /*101b0*/  UIADD3.X UR30, URZ, UR30, URZ, UP2, !UPT ;  /* 0x0000001e3f1e7290 */ /* 0x000fe400097fe43f */
[----:B------:R-:W-:Y:S02]  /*101c0*/  UIMAD UR29, UR32, UR34, UR29 ;  /* 0x00000022201d72a4 */ /* 0x000fe4000f8e021d */
[----:B------:R-:W-:Y:S02]  /*101d0*/  UIADD3 UR31, UP2, -UR28, UR24, URZ ;  /* 0x000000181c1f7290 */ /* 0x000fe4000ff5e13f */
[----:B------:R-:W-:-:S02]  /*101e0*/  UIMAD UR29, UR30, UR23, UR29 ;  /* 0x000000171e1d72a4 */ /* 0x000fc4000f8e021d */
[----:B------:R-:W-:Y:S02]  /*101f0*/  UISETP.GE.U32.AND UP1, UPT, UR31, UR23, UPT ;  /* 0x000000171f00728c */ /* 0x000fe4000bf26070 */
[----:B------:R-:W-:Y:S02]  /*10200*/  UIADD3.X UR30, ~UR29, UR25, URZ, UP2, !UPT ;  /* 0x000000191d1e7290 */ /* 0x000fe400097fe53f */
[----:B------:R-:W-:Y:S02]  /*10210*/  UIADD3 UR25, UP2, -UR23, UR31, URZ ;  /* 0x0000001f17197290 */ /* 0x000fe4000ff5e13f */
[----:B------:R-:W-:Y:S02]  /*10220*/  UISETP.GE.U32.AND.EX UP1, UPT, UR30, UR34, UPT, UP1 ;  /* 0x000000221e00728c */ /* 0x000fe4000bf26110 */
[----:B------:R-:W-:Y:S02]  /*10230*/  UIADD3 UR28, UR32, 0x1, URZ ;  /* 0x00000001201c7890 */ /* 0x000fe4000fffe03f */
[----:B------:R-:W-:-:S02]  /*10240*/  UIADD3.X UR29, ~UR34, UR30, URZ, UP2, !UPT ;  /* 0x0000001e221d7290 */ /* 0x000fc400097fe53f */
[----:B------:R-:W-:Y:S02]  /*10250*/  USEL UR25, UR25, UR31, UP1 ;  /* 0x0000001f19197287 */ /* 0x000fe40008800000 */
[----:B------:R-:W-:Y:S02]  /*10260*/  USEL UR29, UR29, UR30, UP1 ;  /* 0x0000001e1d1d7287 */ /* 0x000fe40008800000 */
[----:B------:R-:W-:Y:S02]  /*10270*/  USEL UR32, UR28, UR32, UP1 ;  /* 0x000000201c207287 */ /* 0x000fe40008800000 */
[----:B------:R-:W-:Y:S02]  /*10280*/  UISETP.GE.U32.AND UP1, UPT, UR25, UR23, UPT ;  /* 0x000000171900728c */ /* 0x000fe4000bf26070 */
[----:B------:R-:W-:Y:S02]  /*10290*/  UISETP.NE.U32.AND UP2, UPT, UR23, URZ, UPT ;  /* 0x0000003f1700728c */ /* 0x000fe4000bf45070 */
[----:B------:R-:W-:-:S02]  /*102a0*/  UIADD3 UR25, UR32, 0x1, URZ ;  /* 0x0000000120197890 */ /* 0x000fc4000fffe03f */
[----:B------:R-:W-:Y:S02]  /*102b0*/  UISETP.GE.U32.AND.EX UP1, UPT, UR29, UR34, UPT, UP1 ;  /* 0x000000221d00728c */ /* 0x000fe4000bf26110 */
[----:B------:R-:W-:Y:S02]  /*102c0*/  UISETP.NE.AND.EX UP2, UPT, UR34, URZ, UPT, UP2 ;  /* 0x0000003f2200728c */ /* 0x000fe4000bf45320 */
[----:B------:R-:W-:-:S04]  /*102d0*/  USEL UR25, UR25, UR32, UP1 ;  /* 0x0000002019197287 */ /* 0x000fc80008800000 */
[----:B------:R-:W-:Y:S01]  /*102e0*/  USEL UR28, UR25, 0xffffffff, UP2 ;  /* 0xffffffff191c7887 */ /* 0x000fe20009000000 */
[----:B------:R-:W-:Y:S11]  /*102f0*/  RET.REL.NODEC R2 `(_ZN7cutlass13device_kernelINS_4gemm6kernel13GemmUniversalINS1_17GroupProblemShapeIN4cute5tupleIJiiiEEEEENS1_10collective13CollectiveMmaINS1_39MainloopSm90ArrayTmaGmmaWarpSpecializedILi3ENS6_IJNS5_1CILi1EEESD_SD_EEENS1_40KernelPtrArrayTmaWarpSpecializedPingpongEEENS6_IJNSC_ILi128EEESH_SH_EEENS_6half_tEPNS6_IJlSD_NSC_ILi0EEEEEESJ_SM_NS5_8TiledMMAINS5_8MMA_AtomIJNS5_4SM904GMMA26MMA_64x128x16_F32F16F16_SSILNSQ_5MajorE0ELSS_0ELNSQ_7ScaleInE1ELST_1EEEEEENS5_6LayoutISE_NS6_IJSK_SK_SK_EEEEENS6_IJNS5_10UnderscoreESZ_SZ_EEEEENS5_13SM90_TMA_LOADENS5_14ComposedLayoutINS5_7SwizzleILi3ELi4ELi3EEENS5_18smem_ptr_flag_bitsILi16EEENSW_INS6_IJNSC_ILi8EEENSC_ILi64EEEEEENS6_IJS19_SD_EEEEEEEvNS5_8identityES12_S1D_vS1E_EENS_8epilogue10collective18CollectiveEpilogueINS1G_30Sm90PtrArrayTmaWarpSpecializedILi4ELi2ELi16ELb1ELb0ELi2EEEJSI_NS6_IJS19_NSC_ILi32EEEEEESJ_PNS6_IJSD_lSK_EEESJ_S1O_NS1G_6fusion15FusionCallbacksIS1K_NS1P_17LinearCombinationISJ_fSJ_fLNS_15FloatRoundStyleE2EEESI_S1M_JEEES12_NS13_IS15_S17_NSW_INS6_IJS19_S18_EEENS6_IJSD_S19_EEEEEEENS5_17SM75_U16x8_LDSM_TENS5_14SM90_TMA_STOREES1Y_NS5_17SM90_U16x8_STSM_TENS5_9Copy_AtomIJNS5_17SM90_U32x4_STSM_NESJ_EEEvEEEvvEEEEvNT_6ParamsE) ;  /* 0xfffffefc02407950 */ /* 0x000ff60003c3ffff */
.L_x_322:
[----:B------:R-:W-:-:S00]  /*10300*/  BRA `(.L_x_322) ;  /* 0xfffffffc00fc7947 */ /* 0x000fc0000383ffff */
[----:B------:R-:W-:-:S00]  /*10310*/  NOP ;  /* 0x0000000000007918 */ /* 0x000fc00000000000 */
        /* <DEDUP_REMOVED lines=14> */
.L_x_323:


//--------------------- .nv.global.init           --------------------------
	.section	.nv.global.init,"aw",@progbits
.nv.global.init:
	.type		$str$24,@object
	.size		$str$24,($str$25 - $str$24)
$str$24:
        /*0000*/ 	.byte	0x28, 0x61, 0x64, 0x64, 0x72, 0x65, 0x73, 0x73, 0x20, 0x26, 0x20, 0x6d, 0x61, 0x73, 0x6b, 0x29
        /*0010*/ 	.byte	0x20, 0x3d, 0x3d, 0x20, 0x30, 0x00
	.type		$str$25,@object
	.size		$str$25,(__unnamed_1 - $str$25)
$str$25:
        /*0016*/ 	.byte	0x2f, 0x74, 0x6d, 0x70, 0x2f, 0x63, 0x75, 0x74, 0x6c, 0x61, 0x73, 0x73, 0x5f, 0x73, 0x77, 0x65
        /*0026*/ 	.byte	0x65, 0x70, 0x5f, 0x73, 0x72, 0x63, 0x2f, 0x69, 0x6e, 0x63, 0x6c, 0x75, 0x64, 0x65, 0x2f, 0x63
        /*0036*/ 	.byte	0x75, 0x74, 0x65, 0x2f, 0x70, 0x6f, 0x69, 0x6e, 0x74, 0x65, 0x72, 0x5f, 0x66, 0x6c, 0x61, 0x67
        /*0046*/ 	.byte	0x67, 0x65, 0x64, 0x2e, 0x68, 0x70, 0x70, 0x00
	.type		__unnamed_1,@object
	.size		__unnamed_1,(.L_0 - __unnamed_1)
__unnamed_1:
        /*004e*/ 	.byte	0x61, 0x75, 0x74, 0x6f, 0x20, 0x63, 0x75, 0x74, 0x65, 0x3a, 0x3a, 0x61, 0x73, 0x5f, 0x70, 0x6f
        /* <DEDUP_REMOVED lines=27> */
        /*020e*/ 	.byte	0x3e, 0x3e, 0x3e, 0x3e, 0x3e, 0x5d, 0x00
.L_0:


//--------------------- .nv.shared._ZN7cutlass13device_kernelINS_4gemm6kernel13GemmUniversalINS1_17GroupProblemShapeIN4cute5tupleIJiiiEEEEENS1_10collective13CollectiveMmaINS1_39MainloopSm90ArrayTmaGmmaWarpSpecializedILi3ENS6_IJNS5_1CILi1EEESD_SD_EEENS1_40KernelPtrArrayTmaWarpSpecializedPingpongEEENS6_IJNSC_ILi128EEESH_SH_EEENS_6half_tEPNS6_IJlSD_NSC_ILi0EEEEEESJ_SM_NS5_8TiledMMAINS5_8MMA_AtomIJNS5_4SM904GMMA26MMA_64x128x16_F32F16F16_SSILNSQ_5MajorE0ELSS_0ELNSQ_7ScaleInE1ELST_1EEEEEENS5_6LayoutISE_NS6_IJSK_SK_SK_EEEEENS6_IJNS5_10UnderscoreESZ_SZ_EEEEENS5_13SM90_TMA_LOADENS5_14ComposedLayoutINS5_7SwizzleILi3ELi4ELi3EEENS5_18smem_ptr_flag_bitsILi16EEENSW_INS6_IJNSC_ILi8EEENSC_ILi64EEEEEENS6_IJS19_SD_EEEEEEEvNS5_8identityES12_S1D_vS1E_EENS_8epilogue10collective18CollectiveEpilogueINS1G_30Sm90PtrArrayTmaWarpSpecializedILi4ELi2ELi16ELb1ELb0ELi2EEEJSI_NS6_IJS19_NSC_ILi32EEEEEESJ_PNS6_IJSD_lSK_EEESJ_S1O_NS1G_6fusion15FusionCallbacksIS1K_NS1P_17LinearCombinationISJ_fSJ_fLNS_15FloatRoundStyleE2EEESI_S1M_JEEES12_NS13_IS15_S17_NSW_INS6_IJS19_S18_EEENS6_IJSD_S19_EEEEEEENS5_17SM75_U16x8_LDSM_TENS5_14SM90_TMA_STOREES1Y_NS5_17SM90_U16x8_STSM_TENS5_9Copy_AtomIJNS5_17SM90_U32x4_STSM_NESJ_EEEvEEEvvEEEEvNT_6ParamsE --------------------------
	.section	.nv.shared._ZN7cutlass13device_kernelINS_4gemm6kernel13GemmUniversalINS1_17GroupProblemShapeIN4cute5tupleIJiiiEEEEENS1_10collective13CollectiveMmaINS1_39MainloopSm90ArrayTmaGmmaWarpSpecializedILi3ENS6_IJNS5_1CILi1EEESD_SD_EEENS1_40KernelPtrArrayTmaWarpSpecializedPingpongEEENS6_IJNSC_ILi128EEESH_SH_EEENS_6half_tEPNS6_IJlSD_NSC_ILi0EEEEEESJ_SM_NS5_8TiledMMAINS5_8MMA_AtomIJNS5_4SM904GMMA26MMA_64x128x16_F32F16F16_SSILNSQ_5MajorE0ELSS_0ELNSQ_7ScaleInE1ELST_1EEEEEENS5_6LayoutISE_NS6_IJSK_SK_SK_EEEEENS6_IJNS5_10UnderscoreESZ_SZ_EEEEENS5_13SM90_TMA_LOADENS5_14ComposedLayoutINS5_7SwizzleILi3ELi4ELi3EEENS5_18smem_ptr_flag_bitsILi16EEENSW_INS6_IJNSC_ILi8EEENSC_ILi64EEEEEENS6_IJS19_SD_EEEEEEEvNS5_8identityES12_S1D_vS1E_EENS_8epilogue10collective18CollectiveEpilogueINS1G_30Sm90PtrArrayTmaWarpSpecializedILi4ELi2ELi16ELb1ELb0ELi2EEEJSI_NS6_IJS19_NSC_ILi32EEEEEESJ_PNS6_IJSD_lSK_EEESJ_S1O_NS1G_6fusion15FusionCallbacksIS1K_NS1P_17LinearCombinationISJ_fSJ_fLNS_15FloatRoundStyleE2EEESI_S1M_JEEES12_NS13_IS15_S17_NSW_INS6_IJS19_S18_EEENS6_IJSD_S19_EEEEEEENS5_17SM75_U16x8_LDSM_TENS5_14SM90_TMA_STOREES1Y_NS5_17SM90_U16x8_STSM_TENS5_9Copy_AtomIJNS5_17SM90_U32x4_STSM_NESJ_EEEvEEEvvEEEEvNT_6ParamsE,"aw",@nobits
	.sectionflags	@""
	.align	16
	.zero		1024


//--------------------- .nv.shared.reserved.0     --------------------------
	.section	.nv.shared.reserved.0,"aw",@nobits
	.weak		__nv_reservedSMEM_offset_0_alias
	.size		__nv_reservedSMEM_offset_0_alias, 0, 0
	.other		__nv_reservedSMEM_offset_0_alias,@"STO_CUDA_RESERVED_SHARED STV_DEFAULT"
__nv_reservedSMEM_offset_0_alias:
	.zero		0


//--------------------- .nv.global                --------------------------
	.section	.nv.global,"aw",@nobits
.nv.global:
	.type		_ZN39_INTERNAL_42061312_4_k_cu_152c6ed3_30344cute1_E,@object
	.size		_ZN39_INTERNAL_42061312_4_k_cu_152c6ed3_30344cute1_E,(_ZN39_INTERNAL_42061312_4_k_cu_152c6ed3_30344cuda3std3__45__cpo6cbeginE - _ZN39_INTERNAL_42061312_4_k_cu_152c6ed3_30344cute1_E)
_ZN39_INTERNAL_42061312_4_k_cu_152c6ed3_30344cute1_E:
	.zero		1
	.type		_ZN39_INTERNAL_42061312_4_k_cu_152c6ed3_30344cuda3std3__45__cpo6cbeginE,@object
	.size		_ZN39_INTERNAL_42061312_4_k_cu_152c6ed3_30344cuda3std3__45__cpo6cbeginE,(_ZN39_INTERNAL_42061312_4_k_cu_152c6ed3_30344cuda3std3__48in_placeE - _ZN39_INTERNAL_42061312_4_k_cu_152c6ed3_30344cuda3std3__45__cpo6cbeginE)
_ZN39_INTERNAL_42061312_4_k_cu_152c6ed3_30344cuda3std3__45__cpo6cbeginE:
	.zero		1
	.type		_ZN39_INTERNAL_42061312_4_k_cu_152c6ed3_30344cuda3std3__48in_placeE,@object
	.size		_ZN39_INTERNAL_42061312_4_k_cu_152c6ed3_30344cuda3std3__48in_placeE,(_ZN39_INTERNAL_42061312_4_k_cu_152c6ed3_30344cuda3std6ranges3__45__cpo9iter_moveE - _ZN39_INTERNAL_42061312_4_k_cu_152c6ed3_30344cuda3std3__48in_placeE)
_ZN39_INTERNAL_42061312_4_k_cu_152c6ed3_30344cuda3std3__48in_placeE:
	.zero		1
	.type		_ZN39_INTERNAL_42061312_4_k_cu_152c6ed3_30344cuda3std6ranges3__45__cpo9iter_moveE,@object
	.size		_ZN39_INTERNAL_42061312_4_k_cu_152c6ed3_30344cuda3std6ranges3__45__cpo9iter_moveE,(_ZN39_INTERNAL_42061312_4_k_cu_152c6ed3_30344cuda3std3__45__cpo5beginE - _ZN39_INTERNAL_42061312_4_k_cu_152c6ed3_30344cuda3std6ranges3__45__cpo9iter_moveE)
_ZN39_INTERNAL_42061312_4_k_cu_152c6ed3_30344cuda3std6ranges3__45__cpo9iter_moveE:
	.zero		1
	.type		_ZN39_INTERNAL_42061312_4_k_cu_152c6ed3_30344cuda3std3__45__cpo5beginE,@object
	.size		_ZN39_INTERNAL_42061312_4_k_cu_152c6ed3_30344cuda3std3__45__cpo5beginE,(_ZN39_INTERNAL_42061312_4_k_cu_152c6ed3_30344cuda3std3__441_GLOBAL__N__42061312_4_k_cu_152c6ed3_30346ignoreE - _ZN39_INTERNAL_42061312_4_k_cu_152c6ed3_30344cuda3std3__45__cpo5beginE)
_ZN39_INTERNAL_42061312_4_k_cu_152c6ed3_30344cuda3std3__45__cpo5beginE:
	.zero		1
	.type		_ZN39_INTERNAL_42061312_4_k_cu_152c6ed3_30344cuda3std3__441_GLOBAL__N__42061312_4_k_cu_152c6ed3_30346ignoreE,@object
	.size		_ZN39_INTERNAL_42061312_4_k_cu_152c6ed3_30344cuda3std3__441_GLOBAL__N__42061312_4_k_cu_152c6ed3_30346ignoreE,(_ZN39_INTERNAL_42061312_4_k_cu_152c6ed3_30344cute7productE - _ZN39_INTERNAL_42061312_4_k_cu_152c6ed3_30344cuda3std3__441_GLOBAL__N__42061312_4_k_cu_152c6ed3_30346ignoreE)
_ZN39_INTERNAL_42061312_4_k_cu_152c6ed3_30344cuda3std3__441_GLOBAL__N__42061312_4_k_cu_152c6ed3_30346ignoreE:
	.zero		1
	.type		_ZN39_INTERNAL_42061312_4_k_cu_152c6ed3_30344cute7productE,@object
	.size		_ZN39_INTERNAL_42061312_4_k_cu_152c6ed3_30344cute7productE,(_ZN39_INTERNAL_42061312_4_k_cu_152c6ed3_30344cuda3std3__45__cpo3endE - _ZN39_INTERNAL_42061312_4_k_cu_152c6ed3_30344cute7productE)
_ZN39_INTERNAL_42061312_4_k_cu_152c6ed3_30344cute7productE:
	.zero		1
	.type		_ZN39_INTERNAL_42061312_4_k_cu_152c6ed3_30344cuda3std3__45__cpo3endE,@object
	.size		_ZN39_INTERNAL_42061312_4_k_cu_152c6ed3_30344cuda3std3__45__cpo3endE,(_ZN39_INTERNAL_42061312_4_k_cu_152c6ed3_30344cuda3std3__419piecewise_constructE - _ZN39_INTERNAL_42061312_4_k_cu_152c6ed3_30344cuda3std3__45__cpo3endE)
_ZN39_INTERNAL_42061312_4_k_cu_152c6ed3_30344cuda3std3__45__cpo3endE:
	.zero		1
	.type		_ZN39_INTERNAL_42061312_4_k_cu_152c6ed3_30344cuda3std3__419piecewise_constructE,@object
	.size		_ZN39_INTERNAL_42061312_4_k_cu_152c6ed3_30344cuda3std3__419piecewise_constructE,(_ZN39_INTERNAL_42061312_4_k_cu_152c6ed3_30344cuda3std3__45__cpo4cendE - _ZN39_INTERNAL_42061312_4_k_cu_152c6ed3_30344cuda3std3__419piecewise_constructE)
_ZN39_INTERNAL_42061312_4_k_cu_152c6ed3_30344cuda3std3__419piecewise_constructE:
	.zero		1
	.type		_ZN39_INTERNAL_42061312_4_k_cu_152c6ed3_30344cuda3std3__45__cpo4cendE,@object
	.size		_ZN39_INTERNAL_42061312_4_k_cu_152c6ed3_30344cuda3std3__45__cpo4cendE,(_ZN39_INTERNAL_42061312_4_k_cu_152c6ed3_30344cuda3std6ranges3__45__cpo4swapE - _ZN39_INTERNAL_42061312_4_k_cu_152c6ed3_30344cuda3std3__45__cpo4cendE)
_ZN39_INTERNAL_42061312_4_k_cu_152c6ed3_30344cuda3std3__45__cpo4cendE:
	.zero		1
	.type		_ZN39_INTERNAL_42061312_4_k_cu_152c6ed3_30344cuda3std6ranges3__45__cpo4swapE,@object
	.size		_ZN39_INTERNAL_42061312_4_k_cu_152c6ed3_30344cuda3std6ranges3__45__cpo4swapE,(.L_8 - _ZN39_INTERNAL_42061312_4_k_cu_152c6ed3_30344cuda3std6ranges3__45__cpo4swapE)
_ZN39_INTERNAL_42061312_4_k_cu_152c6ed3_30344cuda3std6ranges3__45__cpo4swapE:
	.zero		1
.L_8:


//--------------------- .nv.constant0._ZN7cutlass13device_kernelINS_4gemm6kernel13GemmUniversalINS1_17GroupProblemShapeIN4cute5tupleIJiiiEEEEENS1_10collective13CollectiveMmaINS1_39MainloopSm90ArrayTmaGmmaWarpSpecializedILi3ENS6_IJNS5_1CILi1EEESD_SD_EEENS1_40KernelPtrArrayTmaWarpSpecializedPingpongEEENS6_IJNSC_ILi128EEESH_SH_EEENS_6half_tEPNS6_IJlSD_NSC_ILi0EEEEEESJ_SM_NS5_8TiledMMAINS5_8MMA_AtomIJNS5_4SM904GMMA26MMA_64x128x16_F32F16F16_SSILNSQ_5MajorE0ELSS_0ELNSQ_7ScaleInE1ELST_1EEEEEENS5_6LayoutISE_NS6_IJSK_SK_SK_EEEEENS6_IJNS5_10UnderscoreESZ_SZ_EEEEENS5_13SM90_TMA_LOADENS5_14ComposedLayoutINS5_7SwizzleILi3ELi4ELi3EEENS5_18smem_ptr_flag_bitsILi16EEENSW_INS6_IJNSC_ILi8EEENSC_ILi64EEEEEENS6_IJS19_SD_EEEEEEEvNS5_8identityES12_S1D_vS1E_EENS_8epilogue10collective18CollectiveEpilogueINS1G_30Sm90PtrArrayTmaWarpSpecializedILi4ELi2ELi16ELb1ELb0ELi2EEEJSI_NS6_IJS19_NSC_ILi32EEEEEESJ_PNS6_IJSD_lSK_EEESJ_S1O_NS1G_6fusion15FusionCallbacksIS1K_NS1P_17LinearCombinationISJ_fSJ_fLNS_15FloatRoundStyleE2EEESI_S1M_JEEES12_NS13_IS15_S17_NSW_INS6_IJS19_S18_EEENS6_IJSD_S19_EEEEEEENS5_17SM75_U16x8_LDSM_TENS5_14SM90_TMA_STOREES1Y_NS5_17SM90_U16x8_STSM_TENS5_9Copy_AtomIJNS5_17SM90_U32x4_STSM_NESJ_EEEvEEEvvEEEEvNT_6ParamsE --------------------------
	.section	.nv.constant0._ZN7cutlass13device_kernelINS_4gemm6kernel13GemmUniversalINS1_17GroupProblemShapeIN4cute5tupleIJiiiEEEEENS1_10collective13CollectiveMmaINS1_39MainloopSm90ArrayTmaGmmaWarpSpecializedILi3ENS6_IJNS5_1CILi1EEESD_SD_EEENS1_40KernelPtrArrayTmaWarpSpecializedPingpongEEENS6_IJNSC_ILi128EEESH_SH_EEENS_6half_tEPNS6_IJlSD_NSC_ILi0EEEEEESJ_SM_NS5_8TiledMMAINS5_8MMA_AtomIJNS5_4SM904GMMA26MMA_64x128x16_F32F16F16_SSILNSQ_5MajorE0ELSS_0ELNSQ_7ScaleInE1ELST_1EEEEEENS5_6LayoutISE_NS6_IJSK_SK_SK_EEEEENS6_IJNS5_10UnderscoreESZ_SZ_EEEEENS5_13SM90_TMA_LOADENS5_14ComposedLayoutINS5_7SwizzleILi3ELi4ELi3EEENS5_18smem_ptr_flag_bitsILi16EEENSW_INS6_IJNSC_ILi8EEENSC_ILi64EEEEEENS6_IJS19_SD_EEEEEEEvNS5_8identityES12_S1D_vS1E_EENS_8epilogue10collective18CollectiveEpilogueINS1G_30Sm90PtrArrayTmaWarpSpecializedILi4ELi2ELi16ELb1ELb0ELi2EEEJSI_NS6_IJS19_NSC_ILi32EEEEEESJ_PNS6_IJSD_lSK_EEESJ_S1O_NS1G_6fusion15FusionCallbacksIS1K_NS1P_17LinearCombinationISJ_fSJ_fLNS_15FloatRoundStyleE2EEESI_S1M_JEEES12_NS13_IS15_S17_NSW_INS6_IJS19_S18_EEENS6_IJSD_S19_EEEEEEENS5_17SM75_U16x8_LDSM_TENS5_14SM90_TMA_STOREES1Y_NS5_17SM90_U16x8_STSM_TENS5_9Copy_AtomIJNS5_17SM90_U32x4_STSM_NESJ_EEEvEEEvvEEEEvNT_6ParamsE,"a",@progbits
	.sectionflags	@""
	.align	4
.nv.constant0._ZN7cutlass13device_kernelINS_4gemm6kernel13GemmUniversalINS1_17GroupProblemShapeIN4cute5tupleIJiiiEEEEENS1_10collective13CollectiveMmaINS1_39MainloopSm90ArrayTmaGmmaWarpSpecializedILi3ENS6_IJNS5_1CILi1EEESD_SD_EEENS1_40KernelPtrArrayTmaWarpSpecializedPingpongEEENS6_IJNSC_ILi128EEESH_SH_EEENS_6half_tEPNS6_IJlSD_NSC_ILi0EEEEEESJ_SM_NS5_8TiledMMAINS5_8MMA_AtomIJNS5_4SM904GMMA26MMA_64x128x16_F32F16F16_SSILNSQ_5MajorE0ELSS_0ELNSQ_7ScaleInE1ELST_1EEEEEENS5_6LayoutISE_NS6_IJSK_SK_SK_EEEEENS6_IJNS5_10UnderscoreESZ_SZ_EEEEENS5_13SM90_TMA_LOADENS5_14ComposedLayoutINS5_7SwizzleILi3ELi4ELi3EEENS5_18smem_ptr_flag_bitsILi16EEENSW_INS6_IJNSC_ILi8EEENSC_ILi64EEEEEENS6_IJS19_SD_EEEEEEEvNS5_8identityES12_S1D_vS1E_EENS_8epilogue10collective18CollectiveEpilogueINS1G_30Sm90PtrArrayTmaWarpSpecializedILi4ELi2ELi16ELb1ELb0ELi2EEEJSI_NS6_IJS19_NSC_ILi32EEEEEESJ_PNS6_IJSD_lSK_EEESJ_S1O_NS1G_6fusion15FusionCallbacksIS1K_NS1P_17LinearCombinationISJ_fSJ_fLNS_15FloatRoundStyleE2EEESI_S1M_JEEES12_NS13_IS15_S17_NSW_INS6_IJS19_S18_EEENS6_IJSD_S19_EEEEEEENS5_17SM75_U16x8_LDSM_TENS5_14SM90_TMA_STOREES1Y_NS5_17SM90_U16x8_STSM_TENS5_9Copy_AtomIJNS5_17SM90_U32x4_STSM_NESJ_EEEvEEEvvEEEEvNT_6ParamsE:
	.zero		2432


//--------------------- SYMBOLS --------------------------

	.type		.nv.reservedSmem.offset0,@object
	.size		.nv.reservedSmem.offset0,0x4
	.type		__assertfail,@function
